#include "gn_cuda_host_template.cuh"

namespace group_norm_v2 {

GN_CUDA_INST_DEFINE(64, 1280)

}  // namespace group_norm_v2


// ===== COMPILED SASS (sm_90) =====

	.target	sm_90

	.elftype	@"ET_EXEC"


//--------------------- .note.nv.tkinfo           --------------------------
	.section	.note.nv.tkinfo,"",@"SHT_NOTE"
	.sectionflags	@"SHF_NOTE_NV_TKINFO"
	.tkinfo
        /*0018*/ 	.word	0x00000002
        /*0030*/ 	.string	""
        /*0030*/ 	.string	"ptxas"
        /*0030*/ 	.string	"Cuda compilation tools, release 13.0, V13.0.88"
        /*0030*/ 	.string	"Build cuda_13.0.r13.0/compiler.36424714_0"
        /*0030*/ 	.string	"-arch sm_90 -m 64 "



//--------------------- .note.nv.cuinfo           --------------------------
	.section	.note.nv.cuinfo,"",@"SHT_NOTE"
	.sectionflags	@"SHF_NOTE_NV_CUINFO"
        /*0018*/ 	.short	0x0002
        /*001a*/ 	.short	0x005a
        /*001c*/ 	.short	0x0082
	.zero		2


//--------------------- .nv.info                  --------------------------
	.section	.nv.info,"",@"SHT_CUDA_INFO"
	.align	4


	//----- nvinfo : EIATTR_REGCOUNT
	.align		4
        /*0000*/ 	.byte	0x04, 0x2f
        /*0002*/ 	.short	(.L_1 - .L_0)
	.align		4
.L_0:
        /*0004*/ 	.word	index@(_ZN13group_norm_v214gn_cuda_kernelI6__halfLi320ELi1ELi16ELi80ELi64ELb1ELi64ELi80ELi80ELi4ELb0ELi148ELb0ELb0ENS_16CompileConditionILi900EEEEEvPT_PKS4_S7_S7_flPfS8_Pj)
        /*0008*/ 	.word	0x00000030


	//----- nvinfo : EIATTR_FRAME_SIZE
	.align		4
.L_1:
        /*000c*/ 	.byte	0x04, 0x11
        /*000e*/ 	.short	(.L_3 - .L_2)
	.align		4
.L_2:
        /*0010*/ 	.word	index@(_ZN13group_norm_v214gn_cuda_kernelI6__halfLi320ELi1ELi16ELi80ELi64ELb1ELi64ELi80ELi80ELi4ELb0ELi148ELb0ELb0ENS_16CompileConditionILi900EEEEEvPT_PKS4_S7_S7_flPfS8_Pj)
        /*0014*/ 	.word	0x00000000


	//----- nvinfo : EIATTR_REGCOUNT
	.align		4
.L_3:
        /*0018*/ 	.byte	0x04, 0x2f
        /*001a*/ 	.short	(.L_5 - .L_4)
	.align		4
.L_4:
        /*001c*/ 	.word	index@(_ZN13group_norm_v214gn_cuda_kernelI6__halfLi320ELi1ELi16ELi80ELi64ELb1ELi64ELi80ELi80ELi4ELb0ELi116ELb0ELb0ENS_16CompileConditionILi900EEEEEvPT_PKS4_S7_S7_flPfS8_Pj)
        /*0020*/ 	.word	0x00000030


	//----- nvinfo : EIATTR_FRAME_SIZE
	.align		4
.L_5:
        /*0024*/ 	.byte	0x04, 0x11
        /*0026*/ 	.short	(.L_7 - .L_6)
	.align		4
.L_6:
        /*0028*/ 	.word	index@(_ZN13group_norm_v214gn_cuda_kernelI6__halfLi320ELi1ELi16ELi80ELi64ELb1ELi64ELi80ELi80ELi4ELb0ELi116ELb0ELb0ENS_16CompileConditionILi900EEEEEvPT_PKS4_S7_S7_flPfS8_Pj)
        /*002c*/ 	.word	0x00000000


	//----- nvinfo : EIATTR_REGCOUNT
	.align		4
.L_7:
        /*0030*/ 	.byte	0x04, 0x2f
        /*0032*/ 	.short	(.L_9 - .L_8)
	.align		4
.L_8:
        /*0034*/ 	.word	index@(_ZN13group_norm_v214gn_cuda_kernelI6__halfLi320ELi1ELi32ELi40ELi64ELb0ELi64ELi40ELi40ELi4ELb0ELi148ELb0ELb0ENS_16CompileConditionILi900EEEEEvPT_PKS4_S7_S7_flPfS8_Pj)
        /*0038*/ 	.word	0x00000020


	//----- nvinfo : EIATTR_FRAME_SIZE
	.align		4
.L_9:
        /*003c*/ 	.byte	0x04, 0x11
        /*003e*/ 	.short	(.L_11 - .L_10)
	.align		4
.L_10:
        /*0040*/ 	.word	index@(_ZN13group_norm_v214gn_cuda_kernelI6__halfLi320ELi1ELi32ELi40ELi64ELb0ELi64ELi40ELi40ELi4ELb0ELi148ELb0ELb0ENS_16CompileConditionILi900EEEEEvPT_PKS4_S7_S7_flPfS8_Pj)
        /*0044*/ 	.word	0x00000000


	//----- nvinfo : EIATTR_REGCOUNT
	.align		4
.L_11:
        /*0048*/ 	.byte	0x04, 0x2f
        /*004a*/ 	.short	(.L_13 - .L_12)
	.align		4
.L_12:
        /*004c*/ 	.word	index@(_ZN13group_norm_v214gn_cuda_kernelI6__halfLi320ELi1ELi32ELi40ELi64ELb0ELi64ELi40ELi40ELi4ELb0ELi116ELb0ELb0ENS_16CompileConditionILi900EEEEEvPT_PKS4_S7_S7_flPfS8_Pj)
        /*0050*/ 	.word	0x00000020


	//----- nvinfo : EIATTR_FRAME_SIZE
	.align		4
.L_13:
        /*0054*/ 	.byte	0x04, 0x11
        /*0056*/ 	.short	(.L_15 - .L_14)
	.align		4
.L_14:
        /*0058*/ 	.word	index@(_ZN13group_norm_v214gn_cuda_kernelI6__halfLi320ELi1ELi32ELi40ELi64ELb0ELi64ELi40ELi40ELi4ELb0ELi116ELb0ELb0ENS_16CompileConditionILi900EEEEEvPT_PKS4_S7_S7_flPfS8_Pj)
        /*005c*/ 	.word	0x00000000


	//----- nvinfo : EIATTR_REGCOUNT
	.align		4
.L_15:
        /*0060*/ 	.byte	0x04, 0x2f
        /*0062*/ 	.short	(.L_17 - .L_16)
	.align		4
.L_16:
        /*0064*/ 	.word	index@(_ZN13group_norm_v218gn_bwd_cuda_kernelI6__halfLi320ELi1ELi16ELi80ELi64ELb1ELb1ELi64ELi80ELi80ELi4ELb1ELi144ELb0ELb0ELNS_15WgradSyncMethodE3ENS_16CompileConditionILi900EEEEEvPT_S6_S6_PKS5_S8_S8_S8_PKfflPfPj)
        /*0068*/ 	.word	0x00000072


	//----- nvinfo : EIATTR_FRAME_SIZE
	.align		4
.L_17:
        /*006c*/ 	.byte	0x04, 0x11
        /*006e*/ 	.short	(.L_19 - .L_18)
	.align		4
.L_18:
        /*0070*/ 	.word	index@(_ZN13group_norm_v218gn_bwd_cuda_kernelI6__halfLi320ELi1ELi16ELi80ELi64ELb1ELb1ELi64ELi80ELi80ELi4ELb1ELi144ELb0ELb0ELNS_15WgradSyncMethodE3ENS_16CompileConditionILi900EEEEEvPT_S6_S6_PKS5_S8_S8_S8_PKfflPfPj)
        /*0074*/ 	.word	0x00000000


	//----- nvinfo : EIATTR_REGCOUNT
	.align		4
.L_19:
        /*0078*/ 	.byte	0x04, 0x2f
        /*007a*/ 	.short	(.L_21 - .L_20)
	.align		4
.L_20:
        /*007c*/ 	.word	index@(_ZN13group_norm_v218gn_bwd_cuda_kernelI6__halfLi320ELi1ELi16ELi80ELi64ELb1ELb1ELi64ELi80ELi80ELi4ELb1ELi112ELb0ELb0ELNS_15WgradSyncMethodE3ENS_16CompileConditionILi900EEEEEvPT_S6_S6_PKS5_S8_S8_S8_PKfflPfPj)
        /*0080*/ 	.word	0x00000072


	//----- nvinfo : EIATTR_FRAME_SIZE
	.align		4
.L_21:
        /*0084*/ 	.byte	0x04, 0x11
        /*0086*/ 	.short	(.L_23 - .L_22)
	.align		4
.L_22:
        /*0088*/ 	.word	index@(_ZN13group_norm_v218gn_bwd_cuda_kernelI6__halfLi320ELi1ELi16ELi80ELi64ELb1ELb1ELi64ELi80ELi80ELi4ELb1ELi112ELb0ELb0ELNS_15WgradSyncMethodE3ENS_16CompileConditionILi900EEEEEvPT_S6_S6_PKS5_S8_S8_S8_PKfflPfPj)
        /*008c*/ 	.word	0x00000000


	//----- nvinfo : EIATTR_REGCOUNT
	.align		4
.L_23:
        /*0090*/ 	.byte	0x04, 0x2f
        /*0092*/ 	.short	(.L_25 - .L_24)
	.align		4
.L_24:
        /*0094*/ 	.word	index@(_ZN13group_norm_v218gn_bwd_cuda_kernelI6__halfLi320ELi1ELi32ELi40ELi64ELb0ELb1ELi64ELi40ELi40ELi4ELb1ELi128ELb0ELb0ELNS_15WgradSyncMethodE3ENS_16CompileConditionILi900EEEEEvPT_S6_S6_PKS5_S8_S8_S8_PKfflPfPj)
        /*0098*/ 	.word	0x0000006e


	//----- nvinfo : EIATTR_FRAME_SIZE
	.align		4
.L_25:
        /*009c*/ 	.byte	0x04, 0x11
        /*009e*/ 	.short	(.L_27 - .L_26)
	.align		4
.L_26:
        /*00a0*/ 	.word	index@(_ZN13group_norm_v218gn_bwd_cuda_kernelI6__halfLi320ELi1ELi32ELi40ELi64ELb0ELb1ELi64ELi40ELi40ELi4ELb1ELi128ELb0ELb0ELNS_15WgradSyncMethodE3ENS_16CompileConditionILi900EEEEEvPT_S6_S6_PKS5_S8_S8_S8_PKfflPfPj)
        /*00a4*/ 	.word	0x00000000


	//----- nvinfo : EIATTR_REGCOUNT
	.align		4
.L_27:
        /*00a8*/ 	.byte	0x04, 0x2f
        /*00aa*/ 	.short	(.L_29 - .L_28)
	.align		4
.L_28:
        /*00ac*/ 	.word	index@(_ZN13group_norm_v218gn_bwd_cuda_kernelI6__halfLi320ELi1ELi32ELi40ELi64ELb0ELb1ELi64ELi40ELi40ELi4ELb1ELi96ELb0ELb0ELNS_15WgradSyncMethodE3ENS_16CompileConditionILi900EEEEEvPT_S6_S6_PKS5_S8_S8_S8_PKfflPfPj)
        /*00b0*/ 	.word	0x0000006e


	//----- nvinfo : EIATTR_FRAME_SIZE
	.align		4
.L_29:
        /*00b4*/ 	.byte	0x04, 0x11
        /*00b6*/ 	.short	(.L_31 - .L_30)
	.align		4
.L_30:
        /*00b8*/ 	.word	index@(_ZN13group_norm_v218gn_bwd_cuda_kernelI6__halfLi320ELi1ELi32ELi40ELi64ELb0ELb1ELi64ELi40ELi40ELi4ELb1ELi96ELb0ELb0ELNS_15WgradSyncMethodE3ENS_16CompileConditionILi900EEEEEvPT_S6_S6_PKS5_S8_S8_S8_PKfflPfPj)
        /*00bc*/ 	.word	0x00000000


	//----- nvinfo : EIATTR_REGCOUNT
	.align		4
.L_31:
        /*00c0*/ 	.byte	0x04, 0x2f
        /*00c2*/ 	.short	(.L_33 - .L_32)
	.align		4
.L_32:
        /*00c4*/ 	.word	index@(_ZN13group_norm_v214gn_cuda_kernelI13__nv_bfloat16Li320ELi1ELi16ELi80ELi64ELb1ELi64ELi80ELi80ELi4ELb0ELi148ELb0ELb0ENS_16CompileConditionILi900EEEEEvPT_PKS4_S7_S7_flPfS8_Pj)
        /*00c8*/ 	.word	0x00000030


	//----- nvinfo : EIATTR_FRAME_SIZE
	.align		4
.L_33:
        /*00cc*/ 	.byte	0x04, 0x11
        /*00ce*/ 	.short	(.L_35 - .L_34)
	.align		4
.L_34:
        /*00d0*/ 	.word	index@(_ZN13group_norm_v214gn_cuda_kernelI13__nv_bfloat16Li320ELi1ELi16ELi80ELi64ELb1ELi64ELi80ELi80ELi4ELb0ELi148ELb0ELb0ENS_16CompileConditionILi900EEEEEvPT_PKS4_S7_S7_flPfS8_Pj)
        /*00d4*/ 	.word	0x00000000


	//----- nvinfo : EIATTR_REGCOUNT
	.align		4
.L_35:
        /*00d8*/ 	.byte	0x04, 0x2f
        /*00da*/ 	.short	(.L_37 - .L_36)
	.align		4
.L_36:
        /*00dc*/ 	.word	index@(_ZN13group_norm_v214gn_cuda_kernelI13__nv_bfloat16Li320ELi1ELi16ELi80ELi64ELb1ELi64ELi80ELi80ELi4ELb0ELi116ELb0ELb0ENS_16CompileConditionILi900EEEEEvPT_PKS4_S7_S7_flPfS8_Pj)
        /*00e0*/ 	.word	0x00000030


	//----- nvinfo : EIATTR_FRAME_SIZE
	.align		4
.L_37:
        /*00e4*/ 	.byte	0x04, 0x11
        /*00e6*/ 	.short	(.L_39 - .L_38)
	.align		4
.L_38:
        /*00e8*/ 	.word	index@(_ZN13group_norm_v214gn_cuda_kernelI13__nv_bfloat16Li320ELi1ELi16ELi80ELi64ELb1ELi64ELi80ELi80ELi4ELb0ELi116ELb0ELb0ENS_16CompileConditionILi900EEEEEvPT_PKS4_S7_S7_flPfS8_Pj)
        /*00ec*/ 	.word	0x00000000


	//----- nvinfo : EIATTR_REGCOUNT
	.align		4
.L_39:
        /*00f0*/ 	.byte	0x04, 0x2f
        /*00f2*/ 	.short	(.L_41 - .L_40)
	.align		4
.L_40:
        /*00f4*/ 	.word	index@(_ZN13group_norm_v214gn_cuda_kernelI13__nv_bfloat16Li320ELi1ELi32ELi40ELi64ELb0ELi64ELi40ELi40ELi4ELb0ELi148ELb0ELb0ENS_16CompileConditionILi900EEEEEvPT_PKS4_S7_S7_flPfS8_Pj)
        /*00f8*/ 	.word	0x00000020


	//----- nvinfo : EIATTR_FRAME_SIZE
	.align		4
.L_41:
        /*00fc*/ 	.byte	0x04, 0x11
        /*00fe*/ 	.short	(.L_43 - .L_42)
	.align		4
.L_42:
        /*0100*/ 	.word	index@(_ZN13group_norm_v214gn_cuda_kernelI13__nv_bfloat16Li320ELi1ELi32ELi40ELi64ELb0ELi64ELi40ELi40ELi4ELb0ELi148ELb0ELb0ENS_16CompileConditionILi900EEEEEvPT_PKS4_S7_S7_flPfS8_Pj)
        /*0104*/ 	.word	0x00000000


	//----- nvinfo : EIATTR_REGCOUNT
	.align		4
.L_43:
        /*0108*/ 	.byte	0x04, 0x2f
        /*010a*/ 	.short	(.L_45 - .L_44)
	.align		4
.L_44:
        /*010c*/ 	.word	index@(_ZN13group_norm_v214gn_cuda_kernelI13__nv_bfloat16Li320ELi1ELi32ELi40ELi64ELb0ELi64ELi40ELi40ELi4ELb0ELi116ELb0ELb0ENS_16CompileConditionILi900EEEEEvPT_PKS4_S7_S7_flPfS8_Pj)
        /*0110*/ 	.word	0x00000020


	//----- nvinfo : EIATTR_FRAME_SIZE
	.align		4
.L_45:
        /*0114*/ 	.byte	0x04, 0x11
        /*0116*/ 	.short	(.L_47 - .L_46)
	.align		4
.L_46:
        /*0118*/ 	.word	index@(_ZN13group_norm_v214gn_cuda_kernelI13__nv_bfloat16Li320ELi1ELi32ELi40ELi64ELb0ELi64ELi40ELi40ELi4ELb0ELi116ELb0ELb0ENS_16CompileConditionILi900EEEEEvPT_PKS4_S7_S7_flPfS8_Pj)
        /*011c*/ 	.word	0x00000000


	//----- nvinfo : EIATTR_REGCOUNT
	.align		4
.L_47:
        /*0120*/ 	.byte	0x04, 0x2f
        /*0122*/ 	.short	(.L_49 - .L_48)
	.align		4
.L_48:
        /*0124*/ 	.word	index@(_ZN13group_norm_v218gn_bwd_cuda_kernelI13__nv_bfloat16Li320ELi1ELi16ELi80ELi64ELb1ELb1ELi64ELi80ELi80ELi4ELb1ELi144ELb0ELb0ELNS_15WgradSyncMethodE3ENS_16CompileConditionILi900EEEEEvPT_S6_S6_PKS5_S8_S8_S8_PKfflPfPj)
        /*0128*/ 	.word	0x0000007d


	//----- nvinfo : EIATTR_FRAME_SIZE
	.align		4
.L_49:
        /*012c*/ 	.byte	0x04, 0x11
        /*012e*/ 	.short	(.L_51 - .L_50)
	.align		4
.L_50:
        /*0130*/ 	.word	index@(_ZN13group_norm_v218gn_bwd_cuda_kernelI13__nv_bfloat16Li320ELi1ELi16ELi80ELi64ELb1ELb1ELi64ELi80ELi80ELi4ELb1ELi144ELb0ELb0ELNS_15WgradSyncMethodE3ENS_16CompileConditionILi900EEEEEvPT_S6_S6_PKS5_S8_S8_S8_PKfflPfPj)
        /*0134*/ 	.word	0x00000000


	//----- nvinfo : EIATTR_REGCOUNT
	.align		4
.L_51:
        /*0138*/ 	.byte	0x04, 0x2f
        /*013a*/ 	.short	(.L_53 - .L_52)
	.align		4
.L_52:
        /*013c*/ 	.word	index@(_ZN13group_norm_v218gn_bwd_cuda_kernelI13__nv_bfloat16Li320ELi1ELi16ELi80ELi64ELb1ELb1ELi64ELi80ELi80ELi4ELb1ELi112ELb0ELb0ELNS_15WgradSyncMethodE3ENS_16CompileConditionILi900EEEEEvPT_S6_S6_PKS5_S8_S8_S8_PKfflPfPj)
        /*0140*/ 	.word	0x0000007d


	//----- nvinfo : EIATTR_FRAME_SIZE
	.align		4
.L_53:
        /*0144*/ 	.byte	0x04, 0x11
        /*0146*/ 	.short	(.L_55 - .L_54)
	.align		4
.L_54:
        /*0148*/ 	.word	index@(_ZN13group_norm_v218gn_bwd_cuda_kernelI13__nv_bfloat16Li320ELi1ELi16ELi80ELi64ELb1ELb1ELi64ELi80ELi80ELi4ELb1ELi112ELb0ELb0ELNS_15WgradSyncMethodE3ENS_16CompileConditionILi900EEEEEvPT_S6_S6_PKS5_S8_S8_S8_PKfflPfPj)
        /*014c*/ 	.word	0x00000000


	//----- nvinfo : EIATTR_REGCOUNT
	.align		4
.L_55:
        /*0150*/ 	.byte	0x04, 0x2f
        /*0152*/ 	.short	(.L_57 - .L_56)
	.align		4
.L_56:
        /*0154*/ 	.word	index@(_ZN13group_norm_v218gn_bwd_cuda_kernelI13__nv_bfloat16Li320ELi1ELi32ELi40ELi64ELb0ELb1ELi64ELi40ELi40ELi4ELb1ELi128ELb0ELb0ELNS_15WgradSyncMethodE3ENS_16CompileConditionILi900EEEEEvPT_S6_S6_PKS5_S8_S8_S8_PKfflPfPj)
        /*0158*/ 	.word	0x0000006f


	//----- nvinfo : EIATTR_FRAME_SIZE
	.align		4
.L_57:
        /*015c*/ 	.byte	0x04, 0x11
        /*015e*/ 	.short	(.L_59 - .L_58)
	.align		4
.L_58:
        /*0160*/ 	.word	index@(_ZN13group_norm_v218gn_bwd_cuda_kernelI13__nv_bfloat16Li320ELi1ELi32ELi40ELi64ELb0ELb1ELi64ELi40ELi40ELi4ELb1ELi128ELb0ELb0ELNS_15WgradSyncMethodE3ENS_16CompileConditionILi900EEEEEvPT_S6_S6_PKS5_S8_S8_S8_PKfflPfPj)
        /*0164*/ 	.word	0x00000000


	//----- nvinfo : EIATTR_REGCOUNT
	.align		4
.L_59:
        /*0168*/ 	.byte	0x04, 0x2f
        /*016a*/ 	.short	(.L_61 - .L_60)
	.align		4
.L_60:
        /*016c*/ 	.word	index@(_ZN13group_norm_v218gn_bwd_cuda_kernelI13__nv_bfloat16Li320ELi1ELi32ELi40ELi64ELb0ELb1ELi64ELi40ELi40ELi4ELb1ELi96ELb0ELb0ELNS_15WgradSyncMethodE3ENS_16CompileConditionILi900EEEEEvPT_S6_S6_PKS5_S8_S8_S8_PKfflPfPj)
        /*0170*/ 	.word	0x0000006f


	//----- nvinfo : EIATTR_FRAME_SIZE
	.align		4
.L_61:
        /*0174*/ 	.byte	0x04, 0x11
        /*0176*/ 	.short	(.L_63 - .L_62)
	.align		4
.L_62:
        /*0178*/ 	.word	index@(_ZN13group_norm_v218gn_bwd_cuda_kernelI13__nv_bfloat16Li320ELi1ELi32ELi40ELi64ELb0ELb1ELi64ELi40ELi40ELi4ELb1ELi96ELb0ELb0ELNS_15WgradSyncMethodE3ENS_16CompileConditionILi900EEEEEvPT_S6_S6_PKS5_S8_S8_S8_PKfflPfPj)
        /*017c*/ 	.word	0x00000000


	//----- nvinfo : EIATTR_MIN_STACK_SIZE
	.align		4
.L_63:
        /*0180*/ 	.byte	0x04, 0x12
        /*0182*/ 	.short	(.L_65 - .L_64)
	.align		4
.L_64:
        /*0184*/ 	.word	index@(_ZN13group_norm_v218gn_bwd_cuda_kernelI13__nv_bfloat16Li320ELi1ELi32ELi40ELi64ELb0ELb1ELi64ELi40ELi40ELi4ELb1ELi96ELb0ELb0ELNS_15WgradSyncMethodE3ENS_16CompileConditionILi900EEEEEvPT_S6_S6_PKS5_S8_S8_S8_PKfflPfPj)
        /*0188*/ 	.word	0x00000000


	//----- nvinfo : EIATTR_MIN_STACK_SIZE
	.align		4
.L_65:
        /*018c*/ 	.byte	0x04, 0x12
        /*018e*/ 	.short	(.L_67 - .L_66)
	.align		4
.L_66:
        /*0190*/ 	.word	index@(_ZN13group_norm_v218gn_bwd_cuda_kernelI13__nv_bfloat16Li320ELi1ELi32ELi40ELi64ELb0ELb1ELi64ELi40ELi40ELi4ELb1ELi128ELb0ELb0ELNS_15WgradSyncMethodE3ENS_16CompileConditionILi900EEEEEvPT_S6_S6_PKS5_S8_S8_S8_PKfflPfPj)
        /*0194*/ 	.word	0x00000000


	//----- nvinfo : EIATTR_MIN_STACK_SIZE
	.align		4
.L_67:
        /*0198*/ 	.byte	0x04, 0x12
        /*019a*/ 	.short	(.L_69 - .L_68)
	.align		4
.L_68:
        /*019c*/ 	.word	index@(_ZN13group_norm_v218gn_bwd_cuda_kernelI13__nv_bfloat16Li320ELi1ELi16ELi80ELi64ELb1ELb1ELi64ELi80ELi80ELi4ELb1ELi112ELb0ELb0ELNS_15WgradSyncMethodE3ENS_16CompileConditionILi900EEEEEvPT_S6_S6_PKS5_S8_S8_S8_PKfflPfPj)
        /*01a0*/ 	.word	0x00000000


	//----- nvinfo : EIATTR_MIN_STACK_SIZE
	.align		4
.L_69:
        /*01a4*/ 	.byte	0x04, 0x12
        /*01a6*/ 	.short	(.L_71 - .L_70)
	.align		4
.L_70:
        /*01a8*/ 	.word	index@(_ZN13group_norm_v218gn_bwd_cuda_kernelI13__nv_bfloat16Li320ELi1ELi16ELi80ELi64ELb1ELb1ELi64ELi80ELi80ELi4ELb1ELi144ELb0ELb0ELNS_15WgradSyncMethodE3ENS_16CompileConditionILi900EEEEEvPT_S6_S6_PKS5_S8_S8_S8_PKfflPfPj)
        /*01ac*/ 	.word	0x00000000


	//----- nvinfo : EIATTR_MIN_STACK_SIZE
	.align		4
.L_71:
        /*01b0*/ 	.byte	0x04, 0x12
        /*01b2*/ 	.short	(.L_73 - .L_72)
	.align		4
.L_72:
        /*01b4*/ 	.word	index@(_ZN13group_norm_v214gn_cuda_kernelI13__nv_bfloat16Li320ELi1ELi32ELi40ELi64ELb0ELi64ELi40ELi40ELi4ELb0ELi116ELb0ELb0ENS_16CompileConditionILi900EEEEEvPT_PKS4_S7_S7_flPfS8_Pj)
        /*01b8*/ 	.word	0x00000000


	//----- nvinfo : EIATTR_MIN_STACK_SIZE
	.align		4
.L_73:
        /*01bc*/ 	.byte	0x04, 0x12
        /*01be*/ 	.short	(.L_75 - .L_74)
	.align		4
.L_74:
        /*01c0*/ 	.word	index@(_ZN13group_norm_v214gn_cuda_kernelI13__nv_bfloat16Li320ELi1ELi32ELi40ELi64ELb0ELi64ELi40ELi40ELi4ELb0ELi148ELb0ELb0ENS_16CompileConditionILi900EEEEEvPT_PKS4_S7_S7_flPfS8_Pj)
        /*01c4*/ 	.word	0x00000000


	//----- nvinfo : EIATTR_MIN_STACK_SIZE
	.align		4
.L_75:
        /*01c8*/ 	.byte	0x04, 0x12
        /*01ca*/ 	.short	(.L_77 - .L_76)
	.align		4
.L_76:
        /*01cc*/ 	.word	index@(_ZN13group_norm_v214gn_cuda_kernelI13__nv_bfloat16Li320ELi1ELi16ELi80ELi64ELb1ELi64ELi80ELi80ELi4ELb0ELi116ELb0ELb0ENS_16CompileConditionILi900EEEEEvPT_PKS4_S7_S7_flPfS8_Pj)
        /*01d0*/ 	.word	0x00000000


	//----- nvinfo : EIATTR_MIN_STACK_SIZE
	.align		4
.L_77:
        /*01d4*/ 	.byte	0x04, 0x12
        /*01d6*/ 	.short	(.L_79 - .L_78)
	.align		4
.L_78:
        /*01d8*/ 	.word	index@(_ZN13group_norm_v214gn_cuda_kernelI13__nv_bfloat16Li320ELi1ELi16ELi80ELi64ELb1ELi64ELi80ELi80ELi4ELb0ELi148ELb0ELb0ENS_16CompileConditionILi900EEEEEvPT_PKS4_S7_S7_flPfS8_Pj)
        /*01dc*/ 	.word	0x00000000


	//----- nvinfo : EIATTR_MIN_STACK_SIZE
	.align		4
.L_79:
        /*01e0*/ 	.byte	0x04, 0x12
        /*01e2*/ 	.short	(.L_81 - .L_80)
	.align		4
.L_80:
        /*01e4*/ 	.word	index@(_ZN13group_norm_v218gn_bwd_cuda_kernelI6__halfLi320ELi1ELi32ELi40ELi64ELb0ELb1ELi64ELi40ELi40ELi4ELb1ELi96ELb0ELb0ELNS_15WgradSyncMethodE3ENS_16CompileConditionILi900EEEEEvPT_S6_S6_PKS5_S8_S8_S8_PKfflPfPj)
        /*01e8*/ 	.word	0x00000000


	//----- nvinfo : EIATTR_MIN_STACK_SIZE
	.align		4
.L_81:
        /*01ec*/ 	.byte	0x04, 0x12
        /*01ee*/ 	.short	(.L_83 - .L_82)
	.align		4
.L_82:
        /*01f0*/ 	.word	index@(_ZN13group_norm_v218gn_bwd_cuda_kernelI6__halfLi320ELi1ELi32ELi40ELi64ELb0ELb1ELi64ELi40ELi40ELi4ELb1ELi128ELb0ELb0ELNS_15WgradSyncMethodE3ENS_16CompileConditionILi900EEEEEvPT_S6_S6_PKS5_S8_S8_S8_PKfflPfPj)
        /*01f4*/ 	.word	0x00000000


	//----- nvinfo : EIATTR_MIN_STACK_SIZE
	.align		4
.L_83:
        /*01f8*/ 	.byte	0x04, 0x12
        /*01fa*/ 	.short	(.L_85 - .L_84)
	.align		4
.L_84:
        /*01fc*/ 	.word	index@(_ZN13group_norm_v218gn_bwd_cuda_kernelI6__halfLi320ELi1ELi16ELi80ELi64ELb1ELb1ELi64ELi80ELi80ELi4ELb1ELi112ELb0ELb0ELNS_15WgradSyncMethodE3ENS_16CompileConditionILi900EEEEEvPT_S6_S6_PKS5_S8_S8_S8_PKfflPfPj)
        /*0200*/ 	.word	0x00000000


	//----- nvinfo : EIATTR_MIN_STACK_SIZE
	.align		4
.L_85:
        /*0204*/ 	.byte	0x04, 0x12
        /*0206*/ 	.short	(.L_87 - .L_86)
	.align		4
.L_86:
        /*0208*/ 	.word	index@(_ZN13group_norm_v218gn_bwd_cuda_kernelI6__halfLi320ELi1ELi16ELi80ELi64ELb1ELb1ELi64ELi80ELi80ELi4ELb1ELi144ELb0ELb0ELNS_15WgradSyncMethodE3ENS_16CompileConditionILi900EEEEEvPT_S6_S6_PKS5_S8_S8_S8_PKfflPfPj)
        /*020c*/ 	.word	0x00000000


	//----- nvinfo : EIATTR_MIN_STACK_SIZE
	.align		4
.L_87:
        /*0210*/ 	.byte	0x04, 0x12
        /*0212*/ 	.short	(.L_89 - .L_88)
	.align		4
.L_88:
        /*0214*/ 	.word	index@(_ZN13group_norm_v214gn_cuda_kernelI6__halfLi320ELi1ELi32ELi40ELi64ELb0ELi64ELi40ELi40ELi4ELb0ELi116ELb0ELb0ENS_16CompileConditionILi900EEEEEvPT_PKS4_S7_S7_flPfS8_Pj)
        /*0218*/ 	.word	0x00000000


	//----- nvinfo : EIATTR_MIN_STACK_SIZE
	.align		4
.L_89:
        /*021c*/ 	.byte	0x04, 0x12
        /*021e*/ 	.short	(.L_91 - .L_90)
	.align		4
.L_90:
        /*0220*/ 	.word	index@(_ZN13group_norm_v214gn_cuda_kernelI6__halfLi320ELi1ELi32ELi40ELi64ELb0ELi64ELi40ELi40ELi4ELb0ELi148ELb0ELb0ENS_16CompileConditionILi900EEEEEvPT_PKS4_S7_S7_flPfS8_Pj)
        /*0224*/ 	.word	0x00000000


	//----- nvinfo : EIATTR_MIN_STACK_SIZE
	.align		4
.L_91:
        /*0228*/ 	.byte	0x04, 0x12
        /*022a*/ 	.short	(.L_93 - .L_92)
	.align		4
.L_92:
        /*022c*/ 	.word	index@(_ZN13group_norm_v214gn_cuda_kernelI6__halfLi320ELi1ELi16ELi80ELi64ELb1ELi64ELi80ELi80ELi4ELb0ELi116ELb0ELb0ENS_16CompileConditionILi900EEEEEvPT_PKS4_S7_S7_flPfS8_Pj)
        /*0230*/ 	.word	0x00000000


	//----- nvinfo : EIATTR_MIN_STACK_SIZE
	.align		4
.L_93:
        /*0234*/ 	.byte	0x04, 0x12
        /*0236*/ 	.short	(.L_95 - .L_94)
	.align		4
.L_94:
        /*0238*/ 	.word	index@(_ZN13group_norm_v214gn_cuda_kernelI6__halfLi320ELi1ELi16ELi80ELi64ELb1ELi64ELi80ELi80ELi4ELb0ELi148ELb0ELb0ENS_16CompileConditionILi900EEEEEvPT_PKS4_S7_S7_flPfS8_Pj)
        /*023c*/ 	.word	0x00000000
.L_95:


//--------------------- .nv.compat                --------------------------
	.section	.nv.compat,"",@"SHT_CUDA_COMPAT_INFO"
	.align	4
        /*0000*/ 	.byte	0x02, 0x09, 0x00, 0x00, 0x02, 0x02, 0x01, 0x00, 0x02, 0x05, 0x05, 0x00, 0x03, 0x07, 0x01, 0x01
        /*0010*/ 	.byte	0x02, 0x03, 0x00, 0x00, 0x02, 0x06, 0x01, 0x00, 0x04, 0x0b, 0x08, 0x00, 0x00, 0x00, 0x00, 0x00
        /*0020*/ 	.byte	0x00, 0x00, 0x00, 0x00


//--------------------- .nv.info._ZN13group_norm_v218gn_bwd_cuda_kernelI13__nv_bfloat16Li320ELi1ELi32ELi40ELi64ELb0ELb1ELi64ELi40ELi40ELi4ELb1ELi96ELb0ELb0ELNS_15WgradSyncMethodE3ENS_16CompileConditionILi900EEEEEvPT_S6_S6_PKS5_S8_S8_S8_PKfflPfPj --------------------------
	.section	.nv.info._ZN13group_norm_v218gn_bwd_cuda_kernelI13__nv_bfloat16Li320ELi1ELi32ELi40ELi64ELb0ELb1ELi64ELi40ELi40ELi4ELb1ELi96ELb0ELb0ELNS_15WgradSyncMethodE3ENS_16CompileConditionILi900EEEEEvPT_S6_S6_PKS5_S8_S8_S8_PKfflPfPj,"",@"SHT_CUDA_INFO"
	.sectionflags	@""
	.align	4


	//----- nvinfo : EIATTR_CUDA_API_VERSION
	.align		4
        /*0000*/ 	.byte	0x04, 0x37
        /*0002*/ 	.short	(.L_97 - .L_96)
.L_96:
        /*0004*/ 	.word	0x00000082


	//----- nvinfo : EIATTR_KPARAM_INFO
	.align		4
.L_97:
        /*0008*/ 	.byte	0x04, 0x17
        /*000a*/ 	.short	(.L_99 - .L_98)
.L_98:
        /*000c*/ 	.word	0x00000000
        /*0010*/ 	.short	0x000b
        /*0012*/ 	.short	0x0058
        /*0014*/ 	.byte	0x00, 0xf0, 0x21, 0x00


	//----- nvinfo : EIATTR_KPARAM_INFO
	.align		4
.L_99:
        /*0018*/ 	.byte	0x04, 0x17
        /*001a*/ 	.short	(.L_101 - .L_100)
.L_100:
        /*001c*/ 	.word	0x00000000
        /*0020*/ 	.short	0x000a
        /*0022*/ 	.short	0x0050
        /*0024*/ 	.byte	0x00, 0xf0, 0x21, 0x00


	//----- nvinfo : EIATTR_KPARAM_INFO
	.align		4
.L_101:
        /*0028*/ 	.byte	0x04, 0x17
        /*002a*/ 	.short	(.L_103 - .L_102)
.L_102:
        /*002c*/ 	.word	0x00000000
        /*0030*/ 	.short	0x0009
        /*0032*/ 	.short	0x0048
        /*0034*/ 	.byte	0x00, 0xf0, 0x21, 0x00


	//----- nvinfo : EIATTR_KPARAM_INFO
	.align		4
.L_103:
        /*0038*/ 	.byte	0x04, 0x17
        /*003a*/ 	.short	(.L_105 - .L_104)
.L_104:
        /*003c*/ 	.word	0x00000000
        /*0040*/ 	.short	0x0008
        /*0042*/ 	.short	0x0040
        /*0044*/ 	.byte	0x00, 0xf0, 0x11, 0x00


	//----- nvinfo : EIATTR_KPARAM_INFO
	.align		4
.L_105:
        /*0048*/ 	.byte	0x04, 0x17
        /*004a*/ 	.short	(.L_107 - .L_106)
.L_106:
        /*004c*/ 	.word	0x00000000
        /*0050*/ 	.short	0x0007
        /*0052*/ 	.short	0x0038
        /*0054*/ 	.byte	0x00, 0xf0, 0x21, 0x00


	//----- nvinfo : EIATTR_KPARAM_INFO
	.align		4
.L_107:
        /*0058*/ 	.byte	0x04, 0x17
        /*005a*/ 	.short	(.L_109 - .L_108)
.L_108:
        /*005c*/ 	.word	0x00000000
        /*0060*/ 	.short	0x0006
        /*0062*/ 	.short	0x0030
        /*0064*/ 	.byte	0x00, 0xf0, 0x21, 0x00


	//----- nvinfo : EIATTR_KPARAM_INFO
	.align		4
.L_109:
        /*0068*/ 	.byte	0x04, 0x17
        /*006a*/ 	.short	(.L_111 - .L_110)
.L_110:
        /*006c*/ 	.word	0x00000000
        /*0070*/ 	.short	0x0005
        /*0072*/ 	.short	0x0028
        /*0074*/ 	.byte	0x00, 0xf0, 0x21, 0x00


	//----- nvinfo : EIATTR_KPARAM_INFO
	.align		4
.L_111:
        /*0078*/ 	.byte	0x04, 0x17
        /*007a*/ 	.short	(.L_113 - .L_112)
.L_112:
        /*007c*/ 	.word	0x00000000
        /*0080*/ 	.short	0x0004
        /*0082*/ 	.short	0x0020
        /*0084*/ 	.byte	0x00, 0xf0, 0x21, 0x00


	//----- nvinfo : EIATTR_KPARAM_INFO
	.align		4
.L_113:
        /*0088*/ 	.byte	0x04, 0x17
        /*008a*/ 	.short	(.L_115 - .L_114)
.L_114:
        /*008c*/ 	.word	0x00000000
        /*0090*/ 	.short	0x0003
        /*0092*/ 	.short	0x0018
        /*0094*/ 	.byte	0x00, 0xf0, 0x21, 0x00


	//----- nvinfo : EIATTR_KPARAM_INFO
	.align		4
.L_115:
        /*0098*/ 	.byte	0x04, 0x17
        /*009a*/ 	.short	(.L_117 - .L_116)
.L_116:
        /*009c*/ 	.word	0x00000000
        /*00a0*/ 	.short	0x0002
        /*00a2*/ 	.short	0x0010
        /*00a4*/ 	.byte	0x00, 0xf0, 0x21, 0x00


	//----- nvinfo : EIATTR_KPARAM_INFO
	.align		4
.L_117:
        /*00a8*/ 	.byte	0x04, 0x17
        /*00aa*/ 	.short	(.L_119 - .L_118)
.L_118:
        /*00ac*/ 	.word	0x00000000
        /*00b0*/ 	.short	0x0001
        /*00b2*/ 	.short	0x0008
        /*00b4*/ 	.byte	0x00, 0xf0, 0x21, 0x00


	//----- nvinfo : EIATTR_KPARAM_INFO
	.align		4
.L_119:
        /*00b8*/ 	.byte	0x04, 0x17
        /*00ba*/ 	.short	(.L_121 - .L_120)
.L_120:
        /*00bc*/ 	.word	0x00000000
        /*00c0*/ 	.short	0x0000
        /*00c2*/ 	.short	0x0000
        /*00c4*/ 	.byte	0x00, 0xf0, 0x21, 0x00


	//----- nvinfo : EIATTR_SPARSE_MMA_MASK
	.align		4
.L_121:
        /*00c8*/ 	.byte	0x03, 0x50
        /*00ca*/ 	.short	0x0000


	//----- nvinfo : EIATTR_MAXREG_COUNT
	.align		4
        /*00cc*/ 	.byte	0x03, 0x1b
        /*00ce*/ 	.short	0x00a8


	//----- nvinfo : EIATTR_NUM_BARRIERS
	.align		4
        /*00d0*/ 	.byte	0x02, 0x4c
        /*00d2*/ 	.byte	0x01
	.zero		1


	//----- nvinfo : EIATTR_MERCURY_ISA_VERSION
	.align		4
        /*00d4*/ 	.byte	0x03, 0x5f
        /*00d6*/ 	.short	0x0101


	//----- nvinfo : EIATTR_COOP_GROUP_MASK_REGIDS
	.align		4
        /*00d8*/ 	.byte	0x04, 0x29
        /*00da*/ 	.short	(.L_123 - .L_122)


	//   ....[0]....
.L_122:
        /*00dc*/ 	.word	0xffffffff


	//   ....[1]....
        /*00e0*/ 	.word	0xffffffff


	//   ....[2]....
        /*00e4*/ 	.word	0xffffffff


	//   ....[3]....
        /*00e8*/ 	.word	0xffffffff


	//   ....[4]....
        /*00ec*/ 	.word	0xffffffff


	//   ....[5]....
        /*00f0*/ 	.word	0xffffffff


	//   ....[6]....
        /*00f4*/ 	.word	0xffffffff


	//   ....[7]....
        /*00f8*/ 	.word	0xffffffff


	//   ....[8]....
        /*00fc*/ 	.word	0xffffffff


	//   ....[9]....
        /*0100*/ 	.word	0xffffffff


	//   ....[10]....
        /*0104*/ 	.word	0xffffffff


	//   ....[11]....
        /*0108*/ 	.word	0xffffffff


	//   ....[12]....
        /*010c*/ 	.word	0xffffffff


	//   ....[13]....
        /*0110*/ 	.word	0xffffffff


	//   ....[14]....
        /*0114*/ 	.word	0xffffffff


	//   ....[15]....
        /*0118*/ 	.word	0xffffffff


	//   ....[16]....
        /*011c*/ 	.word	0xffffffff


	//   ....[17]....
        /*0120*/ 	.word	0xffffffff


	//   ....[18]....
        /*0124*/ 	.word	0x05000013


	//   ....[19]....
        /*0128*/ 	.word	0x0500000e


	//   ....[20]....
        /*012c*/ 	.word	0x05000016


	//   ....[21]....
        /*0130*/ 	.word	0x0500001d


	//   ....[22]....
        /*0134*/ 	.word	0x0500001f


	//   ....[23]....
        /*0138*/ 	.word	0x05000018


	//   ....[24]....
        /*013c*/ 	.word	0x0500001a


	//   ....[25]....
        /*0140*/ 	.word	0x05000003


	//   ....[26]....
        /*0144*/ 	.word	0x0500003d


	//   ....[27]....
        /*0148*/ 	.word	0x0500003d


	//   ....[28]....
        /*014c*/ 	.word	0x0500003d


	//   ....[29]....
        /*0150*/ 	.word	0x0500003d


	//   ....[30]....
        /*0154*/ 	.word	0x0500003d


	//   ....[31]....
        /*0158*/ 	.word	0x0500003d


	//   ....[32]....
        /*015c*/ 	.word	0x0500003d


	//   ....[33]....
        /*0160*/ 	.word	0x0500003d


	//   ....[34]....
        /*0164*/ 	.word	0x0500003d


	//   ....[35]....
        /*0168*/ 	.word	0x0500003d


	//   ....[36]....
        /*016c*/ 	.word	0x0500003d


	//   ....[37]....
        /*0170*/ 	.word	0x0500003d


	//   ....[38]....
        /*0174*/ 	.word	0x0500003d


	//   ....[39]....
        /*0178*/ 	.word	0x0500003d


	//   ....[40]....
        /*017c*/ 	.word	0x0500003d


	//   ....[41]....
        /*0180*/ 	.word	0x0500003d


	//----- nvinfo : EIATTR_COOP_GROUP_INSTR_OFFSETS
	.align		4
.L_123:
        /*0184*/ 	.byte	0x04, 0x28
        /*0186*/ 	.short	(.L_125 - .L_124)


	//   ....[0]....
.L_124:
        /*0188*/ 	.word	0x000015b0


	//   ....[1]....
        /*018c*/ 	.word	0x000015c0


	//   ....[2]....
        /*0190*/ 	.word	0x000015f0


	//   ....[3]....
        /*0194*/ 	.word	0x00001600


	//   ....[4]....
        /*0198*/ 	.word	0x00001630


	//   ....[5]....
        /*019c*/ 	.word	0x00001640


	//   ....[6]....
        /*01a0*/ 	.word	0x00001670


	//   ....[7]....
        /*01a4*/ 	.word	0x00001680


	//   ....[8]....
        /*01a8*/ 	.word	0x000016c0


	//   ....[9]....
        /*01ac*/ 	.word	0x000016d0


	//   ....[10]....
        /*01b0*/ 	.word	0x00002300


	//   ....[11]....
        /*01b4*/ 	.word	0x00002310


	//   ....[12]....
        /*01b8*/ 	.word	0x00002340


	//   ....[13]....
        /*01bc*/ 	.word	0x00002350


	//   ....[14]....
        /*01c0*/ 	.word	0x00002380


	//   ....[15]....
        /*01c4*/ 	.word	0x00002390


	//   ....[16]....
        /*01c8*/ 	.word	0x000023c0


	//   ....[17]....
        /*01cc*/ 	.word	0x000023d0


	//   ....[18]....
        /*01d0*/ 	.word	0x00002f10


	//   ....[19]....
        /*01d4*/ 	.word	0x00002f40


	//   ....[20]....
        /*01d8*/ 	.word	0x00002f70


	//   ....[21]....
        /*01dc*/ 	.word	0x00002f90


	//   ....[22]....
        /*01e0*/ 	.word	0x00002fc0


	//   ....[23]....
        /*01e4*/ 	.word	0x00002fd0


	//   ....[24]....
        /*01e8*/ 	.word	0x00003000


	//   ....[25]....
        /*01ec*/ 	.word	0x00003010


	//   ....[26]....
        /*01f0*/ 	.word	0x00003230


	//   ....[27]....
        /*01f4*/ 	.word	0x000032c0


	//   ....[28]....
        /*01f8*/ 	.word	0x00003330


	//   ....[29]....
        /*01fc*/ 	.word	0x00003390


	//   ....[30]....
        /*0200*/ 	.word	0x00003400


	//   ....[31]....
        /*0204*/ 	.word	0x00003460


	//   ....[32]....
        /*0208*/ 	.word	0x000034d0


	//   ....[33]....
        /*020c*/ 	.word	0x00003530


	//   ....[34]....
        /*0210*/ 	.word	0x000035d0


	//   ....[35]....
        /*0214*/ 	.word	0x00003660


	//   ....[36]....
        /*0218*/ 	.word	0x000036d0


	//   ....[37]....
        /*021c*/ 	.word	0x00003730


	//   ....[38]....
        /*0220*/ 	.word	0x000037a0


	//   ....[39]....
        /*0224*/ 	.word	0x00003800


	//   ....[40]....
        /*0228*/ 	.word	0x00003870


	//   ....[41]....
        /*022c*/ 	.word	0x000038d0


	//----- nvinfo : EIATTR_EXIT_INSTR_OFFSETS
	.align		4
.L_125:
        /*0230*/ 	.byte	0x04, 0x1c
        /*0232*/ 	.short	(.L_127 - .L_126)


	//   ....[0]....
.L_126:
        /*0234*/ 	.word	0x00002ac0


	//   ....[1]....
        /*0238*/ 	.word	0x000031c0


	//----- nvinfo : EIATTR_MAX_THREADS
	.align		4
.L_127:
        /*023c*/ 	.byte	0x04, 0x05
        /*023e*/ 	.short	(.L_129 - .L_128)
.L_128:
        /*0240*/ 	.word	0x00000140
        /*0244*/ 	.word	0x00000001
        /*0248*/ 	.word	0x00000001


	//----- nvinfo : EIATTR_CRS_STACK_SIZE
	.align		4
.L_129:
        /*024c*/ 	.byte	0x04, 0x1e
        /*024e*/ 	.short	(.L_131 - .L_130)
.L_130:
        /*0250*/ 	.word	0x00000000


	//----- nvinfo : EIATTR_CBANK_PARAM_SIZE
	.align		4
.L_131:
        /*0254*/ 	.byte	0x03, 0x19
        /*0256*/ 	.short	0x0060


	//----- nvinfo : EIATTR_PARAM_CBANK
	.align		4
        /*0258*/ 	.byte	0x04, 0x0a
        /*025a*/ 	.short	(.L_133 - .L_132)
	.align		4
.L_132:
        /*025c*/ 	.word	index@(.nv.constant0._ZN13group_norm_v218gn_bwd_cuda_kernelI13__nv_bfloat16Li320ELi1ELi32ELi40ELi64ELb0ELb1ELi64ELi40ELi40ELi4ELb1ELi96ELb0ELb0ELNS_15WgradSyncMethodE3ENS_16CompileConditionILi900EEEEEvPT_S6_S6_PKS5_S8_S8_S8_PKfflPfPj)
        /*0260*/ 	.short	0x0210
        /*0262*/ 	.short	0x0060


	//----- nvinfo : EIATTR_SW_WAR
	.align		4
.L_133:
        /*0264*/ 	.byte	0x04, 0x36
        /*0266*/ 	.short	(.L_135 - .L_134)
.L_134:
        /*0268*/ 	.word	0x00000008
.L_135:


//--------------------- .nv.info._ZN13group_norm_v218gn_bwd_cuda_kernelI13__nv_bfloat16Li320ELi1ELi32ELi40ELi64ELb0ELb1ELi64ELi40ELi40ELi4ELb1ELi128ELb0ELb0ELNS_15WgradSyncMethodE3ENS_16CompileConditionILi900EEEEEvPT_S6_S6_PKS5_S8_S8_S8_PKfflPfPj --------------------------
	.section	.nv.info._ZN13group_norm_v218gn_bwd_cuda_kernelI13__nv_bfloat16Li320ELi1ELi32ELi40ELi64ELb0ELb1ELi64ELi40ELi40ELi4ELb1ELi128ELb0ELb0ELNS_15WgradSyncMethodE3ENS_16CompileConditionILi900EEEEEvPT_S6_S6_PKS5_S8_S8_S8_PKfflPfPj,"",@"SHT_CUDA_INFO"
	.sectionflags	@""
	.align	4


	//----- nvinfo : EIATTR_CUDA_API_VERSION
	.align		4
        /*0000*/ 	.byte	0x04, 0x37
        /*0002*/ 	.short	(.L_137 - .L_136)
.L_136:
        /*0004*/ 	.word	0x00000082


	//----- nvinfo : EIATTR_KPARAM_INFO
	.align		4
.L_137:
        /*0008*/ 	.byte	0x04, 0x17
        /*000a*/ 	.short	(.L_139 - .L_138)
.L_138:
        /*000c*/ 	.word	0x00000000
        /*0010*/ 	.short	0x000b
        /*0012*/ 	.short	0x0058
        /*0014*/ 	.byte	0x00, 0xf0, 0x21, 0x00


	//----- nvinfo : EIATTR_KPARAM_INFO
	.align		4
.L_139:
        /*0018*/ 	.byte	0x04, 0x17
        /*001a*/ 	.short	(.L_141 - .L_140)
.L_140:
        /*001c*/ 	.word	0x00000000
        /*0020*/ 	.short	0x000a
        /*0022*/ 	.short	0x0050
        /*0024*/ 	.byte	0x00, 0xf0, 0x21, 0x00


	//----- nvinfo : EIATTR_KPARAM_INFO
	.align		4
.L_141:
        /*0028*/ 	.byte	0x04, 0x17
        /*002a*/ 	.short	(.L_143 - .L_142)
.L_142:
        /*002c*/ 	.word	0x00000000
        /*0030*/ 	.short	0x0009
        /*0032*/ 	.short	0x0048
        /*0034*/ 	.byte	0x00, 0xf0, 0x21, 0x00


	//----- nvinfo : EIATTR_KPARAM_INFO
	.align		4
.L_143:
        /*0038*/ 	.byte	0x04, 0x17
        /*003a*/ 	.short	(.L_145 - .L_144)
.L_144:
        /*003c*/ 	.word	0x00000000
        /*0040*/ 	.short	0x0008
        /*0042*/ 	.short	0x0040
        /*0044*/ 	.byte	0x00, 0xf0, 0x11, 0x00


	//----- nvinfo : EIATTR_KPARAM_INFO
	.align		4
.L_145:
        /*0048*/ 	.byte	0x04, 0x17
        /*004a*/ 	.short	(.L_147 - .L_146)
.L_146:
        /*004c*/ 	.word	0x00000000
        /*0050*/ 	.short	0x0007
        /*0052*/ 	.short	0x0038
        /*0054*/ 	.byte	0x00, 0xf0, 0x21, 0x00


	//----- nvinfo : EIATTR_KPARAM_INFO
	.align		4
.L_147:
        /*0058*/ 	.byte	0x04, 0x17
        /*005a*/ 	.short	(.L_149 - .L_148)
.L_148:
        /*005c*/ 	.word	0x00000000
        /*0060*/ 	.short	0x0006
        /*0062*/ 	.short	0x0030
        /*0064*/ 	.byte	0x00, 0xf0, 0x21, 0x00


	//----- nvinfo : EIATTR_KPARAM_INFO
	.align		4
.L_149:
        /*0068*/ 	.byte	0x04, 0x17
        /*006a*/ 	.short	(.L_151 - .L_150)
.L_150:
        /*006c*/ 	.word	0x00000000
        /*0070*/ 	.short	0x0005
        /*0072*/ 	.short	0x0028
        /*0074*/ 	.byte	0x00, 0xf0, 0x21, 0x00


	//----- nvinfo : EIATTR_KPARAM_INFO
	.align		4
.L_151:
        /*0078*/ 	.byte	0x04, 0x17
        /*007a*/ 	.short	(.L_153 - .L_152)
.L_152:
        /*007c*/ 	.word	0x00000000
        /*0080*/ 	.short	0x0004
        /*0082*/ 	.short	0x0020
        /*0084*/ 	.byte	0x00, 0xf0, 0x21, 0x00


	//----- nvinfo : EIATTR_KPARAM_INFO
	.align		4
.L_153:
        /*0088*/ 	.byte	0x04, 0x17
        /*008a*/ 	.short	(.L_155 - .L_154)
.L_154:
        /*008c*/ 	.word	0x00000000
        /*0090*/ 	.short	0x0003
        /*0092*/ 	.short	0x0018
        /*0094*/ 	.byte	0x00, 0xf0, 0x21, 0x00


	//----- nvinfo : EIATTR_KPARAM_INFO
	.align		4
.L_155:
        /*0098*/ 	.byte	0x04, 0x17
        /*009a*/ 	.short	(.L_157 - .L_156)
.L_156:
        /*009c*/ 	.word	0x00000000
        /*00a0*/ 	.short	0x0002
        /*00a2*/ 	.short	0x0010
        /*00a4*/ 	.byte	0x00, 0xf0, 0x21, 0x00


	//----- nvinfo : EIATTR_KPARAM_INFO
	.align		4
.L_157:
        /*00a8*/ 	.byte	0x04, 0x17
        /*00aa*/ 	.short	(.L_159 - .L_158)
.L_158:
        /*00ac*/ 	.word	0x00000000
        /*00b0*/ 	.short	0x0001
        /*00b2*/ 	.short	0x0008
        /*00b4*/ 	.byte	0x00, 0xf0, 0x21, 0x00


	//----- nvinfo : EIATTR_KPARAM_INFO
	.align		4
.L_159:
        /*00b8*/ 	.byte	0x04, 0x17
        /*00ba*/ 	.short	(.L_161 - .L_160)
.L_160:
        /*00bc*/ 	.word	0x00000000
        /*00c0*/ 	.short	0x0000
        /*00c2*/ 	.short	0x0000
        /*00c4*/ 	.byte	0x00, 0xf0, 0x21, 0x00


	//----- nvinfo : EIATTR_SPARSE_MMA_MASK
	.align		4
.L_161:
        /*00c8*/ 	.byte	0x03, 0x50
        /*00ca*/ 	.short	0x0000


	//----- nvinfo : EIATTR_MAXREG_COUNT
	.align		4
        /*00cc*/ 	.byte	0x03, 0x1b
        /*00ce*/ 	.short	0x00a8


	//----- nvinfo : EIATTR_NUM_BARRIERS
	.align		4
        /*00d0*/ 	.byte	0x02, 0x4c
        /*00d2*/ 	.byte	0x01
	.zero		1


	//----- nvinfo : EIATTR_MERCURY_ISA_VERSION
	.align		4
        /*00d4*/ 	.byte	0x03, 0x5f
        /*00d6*/ 	.short	0x0101


	//----- nvinfo : EIATTR_COOP_GROUP_MASK_REGIDS
	.align		4
        /*00d8*/ 	.byte	0x04, 0x29
        /*00da*/ 	.short	(.L_163 - .L_162)


	//   ....[0]....
.L_162:
        /*00dc*/ 	.word	0xffffffff


	//   ....[1]....
        /*00e0*/ 	.word	0xffffffff


	//   ....[2]....
        /*00e4*/ 	.word	0xffffffff


	//   ....[3]....
        /*00e8*/ 	.word	0xffffffff


	//   ....[4]....
        /*00ec*/ 	.word	0xffffffff


	//   ....[5]....
        /*00f0*/ 	.word	0xffffffff


	//   ....[6]....
        /*00f4*/ 	.word	0xffffffff


	//   ....[7]....
        /*00f8*/ 	.word	0xffffffff


	//   ....[8]....
        /*00fc*/ 	.word	0xffffffff


	//   ....[9]....
        /*0100*/ 	.word	0xffffffff


	//   ....[10]....
        /*0104*/ 	.word	0xffffffff


	//   ....[11]....
        /*0108*/ 	.word	0xffffffff


	//   ....[12]....
        /*010c*/ 	.word	0xffffffff


	//   ....[13]....
        /*0110*/ 	.word	0xffffffff


	//   ....[14]....
        /*0114*/ 	.word	0xffffffff


	//   ....[15]....
        /*0118*/ 	.word	0xffffffff


	//   ....[16]....
        /*011c*/ 	.word	0xffffffff


	//   ....[17]....
        /*0120*/ 	.word	0xffffffff


	//   ....[18]....
        /*0124*/ 	.word	0x05000013


	//   ....[19]....
        /*0128*/ 	.word	0x0500000e


	//   ....[20]....
        /*012c*/ 	.word	0x05000016


	//   ....[21]....
        /*0130*/ 	.word	0x0500001d


	//   ....[22]....
        /*0134*/ 	.word	0x0500001f


	//   ....[23]....
        /*0138*/ 	.word	0x05000018


	//   ....[24]....
        /*013c*/ 	.word	0x0500001a


	//   ....[25]....
        /*0140*/ 	.word	0x05000003


	//   ....[26]....
        /*0144*/ 	.word	0x0500003d


	//   ....[27]....
        /*0148*/ 	.word	0x0500003d


	//   ....[28]....
        /*014c*/ 	.word	0x0500003d


	//   ....[29]....
        /*0150*/ 	.word	0x0500003d


	//   ....[30]....
        /*0154*/ 	.word	0x0500003d


	//   ....[31]....
        /*0158*/ 	.word	0x0500003d


	//   ....[32]....
        /*015c*/ 	.word	0x0500003d


	//   ....[33]....
        /*0160*/ 	.word	0x0500003d


	//   ....[34]....
        /*0164*/ 	.word	0x0500003d


	//   ....[35]....
        /*0168*/ 	.word	0x0500003d


	//   ....[36]....
        /*016c*/ 	.word	0x0500003d


	//   ....[37]....
        /*0170*/ 	.word	0x0500003d


	//   ....[38]....
        /*0174*/ 	.word	0x0500003d


	//   ....[39]....
        /*0178*/ 	.word	0x0500003d


	//   ....[40]....
        /*017c*/ 	.word	0x0500003d


	//   ....[41]....
        /*0180*/ 	.word	0x0500003d


	//----- nvinfo : EIATTR_COOP_GROUP_INSTR_OFFSETS
	.align		4
.L_163:
        /*0184*/ 	.byte	0x04, 0x28
        /*0186*/ 	.short	(.L_165 - .L_164)


	//   ....[0]....
.L_164:
        /*0188*/ 	.word	0x000015b0


	//   ....[1]....
        /*018c*/ 	.word	0x000015c0


	//   ....[2]....
        /*0190*/ 	.word	0x000015f0


	//   ....[3]....
        /*0194*/ 	.word	0x00001600


	//   ....[4]....
        /*0198*/ 	.word	0x00001630


	//   ....[5]....
        /*019c*/ 	.word	0x00001640


	//   ....[6]....
        /*01a0*/ 	.word	0x00001670


	//   ....[7]....
        /*01a4*/ 	.word	0x00001680


	//   ....[8]....
        /*01a8*/ 	.word	0x000016c0


	//   ....[9]....
        /*01ac*/ 	.word	0x000016d0


	//   ....[10]....
        /*01b0*/ 	.word	0x00002300


	//   ....[11]....
        /*01b4*/ 	.word	0x00002310


	//   ....[12]....
        /*01b8*/ 	.word	0x00002340


	//   ....[13]....
        /*01bc*/ 	.word	0x00002350


	//   ....[14]....
        /*01c0*/ 	.word	0x00002380


	//   ....[15]....
        /*01c4*/ 	.word	0x00002390


	//   ....[16]....
        /*01c8*/ 	.word	0x000023c0


	//   ....[17]....
        /*01cc*/ 	.word	0x000023d0


	//   ....[18]....
        /*01d0*/ 	.word	0x00002f10


	//   ....[19]....
        /*01d4*/ 	.word	0x00002f40


	//   ....[20]....
        /*01d8*/ 	.word	0x00002f70


	//   ....[21]....
        /*01dc*/ 	.word	0x00002f90


	//   ....[22]....
        /*01e0*/ 	.word	0x00002fc0


	//   ....[23]....
        /*01e4*/ 	.word	0x00002fd0


	//   ....[24]....
        /*01e8*/ 	.word	0x00003000


	//   ....[25]....
        /*01ec*/ 	.word	0x00003010


	//   ....[26]....
        /*01f0*/ 	.word	0x00003230


	//   ....[27]....
        /*01f4*/ 	.word	0x000032c0


	//   ....[28]....
        /*01f8*/ 	.word	0x00003330


	//   ....[29]....
        /*01fc*/ 	.word	0x00003390


	//   ....[30]....
        /*0200*/ 	.word	0x00003400


	//   ....[31]....
        /*0204*/ 	.word	0x00003460


	//   ....[32]....
        /*0208*/ 	.word	0x000034d0


	//   ....[33]....
        /*020c*/ 	.word	0x00003530


	//   ....[34]....
        /*0210*/ 	.word	0x000035d0


	//   ....[35]....
        /*0214*/ 	.word	0x00003660


	//   ....[36]....
        /*0218*/ 	.word	0x000036d0


	//   ....[37]....
        /*021c*/ 	.word	0x00003730


	//   ....[38]....
        /*0220*/ 	.word	0x000037a0


	//   ....[39]....
        /*0224*/ 	.word	0x00003800


	//   ....[40]....
        /*0228*/ 	.word	0x00003870


	//   ....[41]....
        /*022c*/ 	.word	0x000038d0


	//----- nvinfo : EIATTR_EXIT_INSTR_OFFSETS
	.align		4
.L_165:
        /*0230*/ 	.byte	0x04, 0x1c
        /*0232*/ 	.short	(.L_167 - .L_166)


	//   ....[0]....
.L_166:
        /*0234*/ 	.word	0x00002ac0


	//   ....[1]....
        /*0238*/ 	.word	0x000031c0


	//----- nvinfo : EIATTR_MAX_THREADS
	.align		4
.L_167:
        /*023c*/ 	.byte	0x04, 0x05
        /*023e*/ 	.short	(.L_169 - .L_168)
.L_168:
        /*0240*/ 	.word	0x00000140
        /*0244*/ 	.word	0x00000001
        /*0248*/ 	.word	0x00000001


	//----- nvinfo : EIATTR_CRS_STACK_SIZE
	.align		4
.L_169:
        /*024c*/ 	.byte	0x04, 0x1e
        /*024e*/ 	.short	(.L_171 - .L_170)
.L_170:
        /*0250*/ 	.word	0x00000000


	//----- nvinfo : EIATTR_CBANK_PARAM_SIZE
	.align		4
.L_171:
        /*0254*/ 	.byte	0x03, 0x19
        /*0256*/ 	.short	0x0060


	//----- nvinfo : EIATTR_PARAM_CBANK
	.align		4
        /*0258*/ 	.byte	0x04, 0x0a
        /*025a*/ 	.short	(.L_173 - .L_172)
	.align		4
.L_172:
        /*025c*/ 	.word	index@(.nv.constant0._ZN13group_norm_v218gn_bwd_cuda_kernelI13__nv_bfloat16Li320ELi1ELi32ELi40ELi64ELb0ELb1ELi64ELi40ELi40ELi4ELb1ELi128ELb0ELb0ELNS_15WgradSyncMethodE3ENS_16CompileConditionILi900EEEEEvPT_S6_S6_PKS5_S8_S8_S8_PKfflPfPj)
        /*0260*/ 	.short	0x0210
        /*0262*/ 	.short	0x0060


	//----- nvinfo : EIATTR_SW_WAR
	.align		4
.L_173:
        /*0264*/ 	.byte	0x04, 0x36
        /*0266*/ 	.short	(.L_175 - .L_174)
.L_174:
        /*0268*/ 	.word	0x00000008
.L_175:


//--------------------- .nv.info._ZN13group_norm_v218gn_bwd_cuda_kernelI13__nv_bfloat16Li320ELi1ELi16ELi80ELi64ELb1ELb1ELi64ELi80ELi80ELi4ELb1ELi112ELb0ELb0ELNS_15WgradSyncMethodE3ENS_16CompileConditionILi900EEEEEvPT_S6_S6_PKS5_S8_S8_S8_PKfflPfPj --------------------------
	.section	.nv.info._ZN13group_norm_v218gn_bwd_cuda_kernelI13__nv_bfloat16Li320ELi1ELi16ELi80ELi64ELb1ELb1ELi64ELi80ELi80ELi4ELb1ELi112ELb0ELb0ELNS_15WgradSyncMethodE3ENS_16CompileConditionILi900EEEEEvPT_S6_S6_PKS5_S8_S8_S8_PKfflPfPj,"",@"SHT_CUDA_INFO"
	.sectionflags	@""
	.align	4


	//----- nvinfo : EIATTR_CUDA_API_VERSION
	.align		4
        /*0000*/ 	.byte	0x04, 0x37
        /*0002*/ 	.short	(.L_177 - .L_176)
.L_176:
        /*0004*/ 	.word	0x00000082


	//----- nvinfo : EIATTR_KPARAM_INFO
	.align		4
.L_177:
        /*0008*/ 	.byte	0x04, 0x17
        /*000a*/ 	.short	(.L_179 - .L_178)
.L_178:
        /*000c*/ 	.word	0x00000000
        /*0010*/ 	.short	0x000b
        /*0012*/ 	.short	0x0058
        /*0014*/ 	.byte	0x00, 0xf0, 0x21, 0x00


	//----- nvinfo : EIATTR_KPARAM_INFO
	.align		4
.L_179:
        /*0018*/ 	.byte	0x04, 0x17
        /*001a*/ 	.short	(.L_181 - .L_180)
.L_180:
        /*001c*/ 	.word	0x00000000
        /*0020*/ 	.short	0x000a
        /*0022*/ 	.short	0x0050
        /*0024*/ 	.byte	0x00, 0xf0, 0x21, 0x00


	//----- nvinfo : EIATTR_KPARAM_INFO
	.align		4
.L_181:
        /*0028*/ 	.byte	0x04, 0x17
        /*002a*/ 	.short	(.L_183 - .L_182)
.L_182:
        /*002c*/ 	.word	0x00000000
        /*0030*/ 	.short	0x0009
        /*0032*/ 	.short	0x0048
        /*0034*/ 	.byte	0x00, 0xf0, 0x21, 0x00


	//----- nvinfo : EIATTR_KPARAM_INFO
	.align		4
.L_183:
        /*0038*/ 	.byte	0x04, 0x17
        /*003a*/ 	.short	(.L_185 - .L_184)
.L_184:
        /*003c*/ 	.word	0x00000000
        /*0040*/ 	.short	0x0008
        /*0042*/ 	.short	0x0040
        /*0044*/ 	.byte	0x00, 0xf0, 0x11, 0x00


	//----- nvinfo : EIATTR_KPARAM_INFO
	.align		4
.L_185:
        /*0048*/ 	.byte	0x04, 0x17
        /*004a*/ 	.short	(.L_187 - .L_186)
.L_186:
        /*004c*/ 	.word	0x00000000
        /*0050*/ 	.short	0x0007
        /*0052*/ 	.short	0x0038
        /*0054*/ 	.byte	0x00, 0xf0, 0x21, 0x00


	//----- nvinfo : EIATTR_KPARAM_INFO
	.align		4
.L_187:
        /*0058*/ 	.byte	0x04, 0x17
        /*005a*/ 	.short	(.L_189 - .L_188)
.L_188:
        /*005c*/ 	.word	0x00000000
        /*0060*/ 	.short	0x0006
        /*0062*/ 	.short	0x0030
        /*0064*/ 	.byte	0x00, 0xf0, 0x21, 0x00


	//----- nvinfo : EIATTR_KPARAM_INFO
	.align		4
.L_189:
        /*0068*/ 	.byte	0x04, 0x17
        /*006a*/ 	.short	(.L_191 - .L_190)
.L_190:
        /*006c*/ 	.word	0x00000000
        /*0070*/ 	.short	0x0005
        /*0072*/ 	.short	0x0028
        /*0074*/ 	.byte	0x00, 0xf0, 0x21, 0x00


	//----- nvinfo : EIATTR_KPARAM_INFO
	.align		4
.L_191:
        /*0078*/ 	.byte	0x04, 0x17
        /*007a*/ 	.short	(.L_193 - .L_192)
.L_192:
        /*007c*/ 	.word	0x00000000
        /*0080*/ 	.short	0x0004
        /*0082*/ 	.short	0x0020
        /*0084*/ 	.byte	0x00, 0xf0, 0x21, 0x00


	//----- nvinfo : EIATTR_KPARAM_INFO
	.align		4
.L_193:
        /*0088*/ 	.byte	0x04, 0x17
        /*008a*/ 	.short	(.L_195 - .L_194)
.L_194:
        /*008c*/ 	.word	0x00000000
        /*0090*/ 	.short	0x0003
        /*0092*/ 	.short	0x0018
        /*0094*/ 	.byte	0x00, 0xf0, 0x21, 0x00


	//----- nvinfo : EIATTR_KPARAM_INFO
	.align		4
.L_195:
        /*0098*/ 	.byte	0x04, 0x17
        /*009a*/ 	.short	(.L_197 - .L_196)
.L_196:
        /*009c*/ 	.word	0x00000000
        /*00a0*/ 	.short	0x0002
        /*00a2*/ 	.short	0x0010
        /*00a4*/ 	.byte	0x00, 0xf0, 0x21, 0x00


	//----- nvinfo : EIATTR_KPARAM_INFO
	.align		4
.L_197:
        /*00a8*/ 	.byte	0x04, 0x17
        /*00aa*/ 	.short	(.L_199 - .L_198)
.L_198:
        /*00ac*/ 	.word	0x00000000
        /*00b0*/ 	.short	0x0001
        /*00b2*/ 	.short	0x0008
        /*00b4*/ 	.byte	0x00, 0xf0, 0x21, 0x00


	//----- nvinfo : EIATTR_KPARAM_INFO
	.align		4
.L_199:
        /*00b8*/ 	.byte	0x04, 0x17
        /*00ba*/ 	.short	(.L_201 - .L_200)
.L_200:
        /*00bc*/ 	.word	0x00000000
        /*00c0*/ 	.short	0x0000
        /*00c2*/ 	.short	0x0000
        /*00c4*/ 	.byte	0x00, 0xf0, 0x21, 0x00


	//----- nvinfo : EIATTR_SPARSE_MMA_MASK
	.align		4
.L_201:
        /*00c8*/ 	.byte	0x03, 0x50
        /*00ca*/ 	.short	0x0000


	//----- nvinfo : EIATTR_MAXREG_COUNT
	.align		4
        /*00cc*/ 	.byte	0x03, 0x1b
        /*00ce*/ 	.short	0x00a8


	//----- nvinfo : EIATTR_NUM_BARRIERS
	.align		4
        /*00d0*/ 	.byte	0x02, 0x4c
        /*00d2*/ 	.byte	0x01
	.zero		1


	//----- nvinfo : EIATTR_MERCURY_ISA_VERSION
	.align		4
        /*00d4*/ 	.byte	0x03, 0x5f
        /*00d6*/ 	.short	0x0101


	//----- nvinfo : EIATTR_COOP_GROUP_MASK_REGIDS
	.align		4
        /*00d8*/ 	.byte	0x04, 0x29
        /*00da*/ 	.short	(.L_203 - .L_202)


	//   ....[0]....
.L_202:
        /*00dc*/ 	.word	0xffffffff


	//   ....[1]....
        /*00e0*/ 	.word	0xffffffff


	//   ....[2]....
        /*00e4*/ 	.word	0xffffffff


	//   ....[3]....
        /*00e8*/ 	.word	0xffffffff


	//   ....[4]....
        /*00ec*/ 	.word	0xffffffff


	//   ....[5]....
        /*00f0*/ 	.word	0xffffffff


	//   ....[6]....
        /*00f4*/ 	.word	0xffffffff


	//   ....[7]....
        /*00f8*/ 	.word	0xffffffff


	//   ....[8]....
        /*00fc*/ 	.word	0xffffffff


	//   ....[9]....
        /*0100*/ 	.word	0xffffffff


	//   ....[10]....
        /*0104*/ 	.word	0xffffffff


	//   ....[11]....
        /*0108*/ 	.word	0xffffffff


	//   ....[12]....
        /*010c*/ 	.word	0xffffffff


	//   ....[13]....
        /*0110*/ 	.word	0xffffffff


	//   ....[14]....
        /*0114*/ 	.word	0xffffffff


	//   ....[15]....
        /*0118*/ 	.word	0xffffffff


	//   ....[16]....
        /*011c*/ 	.word	0xffffffff


	//   ....[17]....
        /*0120*/ 	.word	0xffffffff


	//   ....[18]....
        /*0124*/ 	.word	0x05000011


	//   ....[19]....
        /*0128*/ 	.word	0x05000010


	//   ....[20]....
        /*012c*/ 	.word	0x05000014


	//   ....[21]....
        /*0130*/ 	.word	0x05000015


	//   ....[22]....
        /*0134*/ 	.word	0x05000017


	//   ....[23]....
        /*0138*/ 	.word	0x05000016


	//   ....[24]....
        /*013c*/ 	.word	0x0500001e


	//   ....[25]....
        /*0140*/ 	.word	0x05000003


	//   ....[26]....
        /*0144*/ 	.word	0x05000014


	//   ....[27]....
        /*0148*/ 	.word	0x05000014


	//   ....[28]....
        /*014c*/ 	.word	0x05000014


	//   ....[29]....
        /*0150*/ 	.word	0x05000014


	//   ....[30]....
        /*0154*/ 	.word	0x05000014


	//   ....[31]....
        /*0158*/ 	.word	0x05000014


	//   ....[32]....
        /*015c*/ 	.word	0x05000014


	//   ....[33]....
        /*0160*/ 	.word	0x05000014


	//   ....[34]....
        /*0164*/ 	.word	0x05000014


	//   ....[35]....
        /*0168*/ 	.word	0x05000014


	//   ....[36]....
        /*016c*/ 	.word	0x05000014


	//   ....[37]....
        /*0170*/ 	.word	0x05000014


	//   ....[38]....
        /*0174*/ 	.word	0x05000014


	//   ....[39]....
        /*0178*/ 	.word	0x05000014


	//   ....[40]....
        /*017c*/ 	.word	0x05000014


	//   ....[41]....
        /*0180*/ 	.word	0x05000014


	//----- nvinfo : EIATTR_COOP_GROUP_INSTR_OFFSETS
	.align		4
.L_203:
        /*0184*/ 	.byte	0x04, 0x28
        /*0186*/ 	.short	(.L_205 - .L_204)


	//   ....[0]....
.L_204:
        /*0188*/ 	.word	0x00001e00


	//   ....[1]....
        /*018c*/ 	.word	0x00001e10


	//   ....[2]....
        /*0190*/ 	.word	0x00001e40


	//   ....[3]....
        /*0194*/ 	.word	0x00001e50


	//   ....[4]....
        /*0198*/ 	.word	0x00001e80


	//   ....[5]....
        /*019c*/ 	.word	0x00001e90


	//   ....[6]....
        /*01a0*/ 	.word	0x00001ed0


	//   ....[7]....
        /*01a4*/ 	.word	0x00001ee0


	//   ....[8]....
        /*01a8*/ 	.word	0x00001f30


	//   ....[9]....
        /*01ac*/ 	.word	0x00001f40


	//   ....[10]....
        /*01b0*/ 	.word	0x00002970


	//   ....[11]....
        /*01b4*/ 	.word	0x00002980


	//   ....[12]....
        /*01b8*/ 	.word	0x000029b0


	//   ....[13]....
        /*01bc*/ 	.word	0x000029c0


	//   ....[14]....
        /*01c0*/ 	.word	0x000029f0


	//   ....[15]....
        /*01c4*/ 	.word	0x00002a00


	//   ....[16]....
        /*01c8*/ 	.word	0x00002a30


	//   ....[17]....
        /*01cc*/ 	.word	0x00002a40


	//   ....[18]....
        /*01d0*/ 	.word	0x00003d80


	//   ....[19]....
        /*01d4*/ 	.word	0x00003db0


	//   ....[20]....
        /*01d8*/ 	.word	0x00003e00


	//   ....[21]....
        /*01dc*/ 	.word	0x00003e20


	//   ....[22]....
        /*01e0*/ 	.word	0x00003e50


	//   ....[23]....
        /*01e4*/ 	.word	0x00003e60


	//   ....[24]....
        /*01e8*/ 	.word	0x00003e90


	//   ....[25]....
        /*01ec*/ 	.word	0x00003ea0


	//   ....[26]....
        /*01f0*/ 	.word	0x000040c0


	//   ....[27]....
        /*01f4*/ 	.word	0x00004150


	//   ....[28]....
        /*01f8*/ 	.word	0x000041c0


	//   ....[29]....
        /*01fc*/ 	.word	0x00004220


	//   ....[30]....
        /*0200*/ 	.word	0x00004290


	//   ....[31]....
        /*0204*/ 	.word	0x000042f0


	//   ....[32]....
        /*0208*/ 	.word	0x00004360


	//   ....[33]....
        /*020c*/ 	.word	0x000043c0


	//   ....[34]....
        /*0210*/ 	.word	0x00004460


	//   ....[35]....
        /*0214*/ 	.word	0x000044f0


	//   ....[36]....
        /*0218*/ 	.word	0x00004560


	//   ....[37]....
        /*021c*/ 	.word	0x000045c0


	//   ....[38]....
        /*0220*/ 	.word	0x00004630


	//   ....[39]....
        /*0224*/ 	.word	0x00004690


	//   ....[40]....
        /*0228*/ 	.word	0x00004700


	//   ....[41]....
        /*022c*/ 	.word	0x00004760


	//----- nvinfo : EIATTR_EXIT_INSTR_OFFSETS
	.align		4
.L_205:
        /*0230*/ 	.byte	0x04, 0x1c
        /*0232*/ 	.short	(.L_207 - .L_206)


	//   ....[0]....
.L_206:
        /*0234*/ 	.word	0x00003940


	//   ....[1]....
        /*0238*/ 	.word	0x00004050


	//----- nvinfo : EIATTR_MAX_THREADS
	.align		4
.L_207:
        /*023c*/ 	.byte	0x04, 0x05
        /*023e*/ 	.short	(.L_209 - .L_208)
.L_208:
        /*0240*/ 	.word	0x00000140
        /*0244*/ 	.word	0x00000001
        /*0248*/ 	.word	0x00000001


	//----- nvinfo : EIATTR_CRS_STACK_SIZE
	.align		4
.L_209:
        /*024c*/ 	.byte	0x04, 0x1e
        /*024e*/ 	.short	(.L_211 - .L_210)
.L_210:
        /*0250*/ 	.word	0x00000000


	//----- nvinfo : EIATTR_CBANK_PARAM_SIZE
	.align		4
.L_211:
        /*0254*/ 	.byte	0x03, 0x19
        /*0256*/ 	.short	0x0060


	//----- nvinfo : EIATTR_PARAM_CBANK
	.align		4
        /*0258*/ 	.byte	0x04, 0x0a
        /*025a*/ 	.short	(.L_213 - .L_212)
	.align		4
.L_212:
        /*025c*/ 	.word	index@(.nv.constant0._ZN13group_norm_v218gn_bwd_cuda_kernelI13__nv_bfloat16Li320ELi1ELi16ELi80ELi64ELb1ELb1ELi64ELi80ELi80ELi4ELb1ELi112ELb0ELb0ELNS_15WgradSyncMethodE3ENS_16CompileConditionILi900EEEEEvPT_S6_S6_PKS5_S8_S8_S8_PKfflPfPj)
        /*0260*/ 	.short	0x0210
        /*0262*/ 	.short	0x0060


	//----- nvinfo : EIATTR_SW_WAR
	.align		4
.L_213:
        /*0264*/ 	.byte	0x04, 0x36
        /*0266*/ 	.short	(.L_215 - .L_214)
.L_214:
        /*0268*/ 	.word	0x00000008
.L_215:


//--------------------- .nv.info._ZN13group_norm_v218gn_bwd_cuda_kernelI13__nv_bfloat16Li320ELi1ELi16ELi80ELi64ELb1ELb1ELi64ELi80ELi80ELi4ELb1ELi144ELb0ELb0ELNS_15WgradSyncMethodE3ENS_16CompileConditionILi900EEEEEvPT_S6_S6_PKS5_S8_S8_S8_PKfflPfPj --------------------------
	.section	.nv.info._ZN13group_norm_v218gn_bwd_cuda_kernelI13__nv_bfloat16Li320ELi1ELi16ELi80ELi64ELb1ELb1ELi64ELi80ELi80ELi4ELb1ELi144ELb0ELb0ELNS_15WgradSyncMethodE3ENS_16CompileConditionILi900EEEEEvPT_S6_S6_PKS5_S8_S8_S8_PKfflPfPj,"",@"SHT_CUDA_INFO"
	.sectionflags	@""
	.align	4


	//----- nvinfo : EIATTR_CUDA_API_VERSION
	.align		4
        /*0000*/ 	.byte	0x04, 0x37
        /*0002*/ 	.short	(.L_217 - .L_216)
.L_216:
        /*0004*/ 	.word	0x00000082


	//----- nvinfo : EIATTR_KPARAM_INFO
	.align		4
.L_217:
        /*0008*/ 	.byte	0x04, 0x17
        /*000a*/ 	.short	(.L_219 - .L_218)
.L_218:
        /*000c*/ 	.word	0x00000000
        /*0010*/ 	.short	0x000b
        /*0012*/ 	.short	0x0058
        /*0014*/ 	.byte	0x00, 0xf0, 0x21, 0x00


	//----- nvinfo : EIATTR_KPARAM_INFO
	.align		4
.L_219:
        /*0018*/ 	.byte	0x04, 0x17
        /*001a*/ 	.short	(.L_221 - .L_220)
.L_220:
        /*001c*/ 	.word	0x00000000
        /*0020*/ 	.short	0x000a
        /*0022*/ 	.short	0x0050
        /*0024*/ 	.byte	0x00, 0xf0, 0x21, 0x00


	//----- nvinfo : EIATTR_KPARAM_INFO
	.align		4
.L_221:
        /*0028*/ 	.byte	0x04, 0x17
        /*002a*/ 	.short	(.L_223 - .L_222)
.L_222:
        /*002c*/ 	.word	0x00000000
        /*0030*/ 	.short	0x0009
        /*0032*/ 	.short	0x0048
        /*0034*/ 	.byte	0x00, 0xf0, 0x21, 0x00


	//----- nvinfo : EIATTR_KPARAM_INFO
	.align		4
.L_223:
        /*0038*/ 	.byte	0x04, 0x17
        /*003a*/ 	.short	(.L_225 - .L_224)
.L_224:
        /*003c*/ 	.word	0x00000000
        /*0040*/ 	.short	0x0008
        /*0042*/ 	.short	0x0040
        /*0044*/ 	.byte	0x00, 0xf0, 0x11, 0x00


	//----- nvinfo : EIATTR_KPARAM_INFO
	.align		4
.L_225:
        /*0048*/ 	.byte	0x04, 0x17
        /*004a*/ 	.short	(.L_227 - .L_226)
.L_226:
        /*004c*/ 	.word	0x00000000
        /*0050*/ 	.short	0x0007
        /*0052*/ 	.short	0x0038
        /*0054*/ 	.byte	0x00, 0xf0, 0x21, 0x00


	//----- nvinfo : EIATTR_KPARAM_INFO
	.align		4
.L_227:
        /*0058*/ 	.byte	0x04, 0x17
        /*005a*/ 	.short	(.L_229 - .L_228)
.L_228:
        /*005c*/ 	.word	0x00000000
        /*0060*/ 	.short	0x0006
        /*0062*/ 	.short	0x0030
        /*0064*/ 	.byte	0x00, 0xf0, 0x21, 0x00


	//----- nvinfo : EIATTR_KPARAM_INFO
	.align		4
.L_229:
        /*0068*/ 	.byte	0x04, 0x17
        /*006a*/ 	.short	(.L_231 - .L_230)
.L_230:
        /*006c*/ 	.word	0x00000000
        /*0070*/ 	.short	0x0005
        /*0072*/ 	.short	0x0028
        /*0074*/ 	.byte	0x00, 0xf0, 0x21, 0x00


	//----- nvinfo : EIATTR_KPARAM_INFO
	.align		4
.L_231:
        /*0078*/ 	.byte	0x04, 0x17
        /*007a*/ 	.short	(.L_233 - .L_232)
.L_232:
        /*007c*/ 	.word	0x00000000
        /*0080*/ 	.short	0x0004
        /*0082*/ 	.short	0x0020
        /*0084*/ 	.byte	0x00, 0xf0, 0x21, 0x00


	//----- nvinfo : EIATTR_KPARAM_INFO
	.align		4
.L_233:
        /*0088*/ 	.byte	0x04, 0x17
        /*008a*/ 	.short	(.L_235 - .L_234)
.L_234:
        /*008c*/ 	.word	0x00000000
        /*0090*/ 	.short	0x0003
        /*0092*/ 	.short	0x0018
        /*0094*/ 	.byte	0x00, 0xf0, 0x21, 0x00


	//----- nvinfo : EIATTR_KPARAM_INFO
	.align		4
.L_235:
        /*0098*/ 	.byte	0x04, 0x17
        /*009a*/ 	.short	(.L_237 - .L_236)
.L_236:
        /*009c*/ 	.word	0x00000000
        /*00a0*/ 	.short	0x0002
        /*00a2*/ 	.short	0x0010
        /*00a4*/ 	.byte	0x00, 0xf0, 0x21, 0x00


	//----- nvinfo : EIATTR_KPARAM_INFO
	.align		4
.L_237:
        /*00a8*/ 	.byte	0x04, 0x17
        /*00aa*/ 	.short	(.L_239 - .L_238)
.L_238:
        /*00ac*/ 	.word	0x00000000
        /*00b0*/ 	.short	0x0001
        /*00b2*/ 	.short	0x0008
        /*00b4*/ 	.byte	0x00, 0xf0, 0x21, 0x00


	//----- nvinfo : EIATTR_KPARAM_INFO
	.align		4
.L_239:
        /*00b8*/ 	.byte	0x04, 0x17
        /*00ba*/ 	.short	(.L_241 - .L_240)
.L_240:
        /*00bc*/ 	.word	0x00000000
        /*00c0*/ 	.short	0x0000
        /*00c2*/ 	.short	0x0000
        /*00c4*/ 	.byte	0x00, 0xf0, 0x21, 0x00


	//----- nvinfo : EIATTR_SPARSE_MMA_MASK
	.align		4
.L_241:
        /*00c8*/ 	.byte	0x03, 0x50
        /*00ca*/ 	.short	0x0000


	//----- nvinfo : EIATTR_MAXREG_COUNT
	.align		4
        /*00cc*/ 	.byte	0x03, 0x1b
        /*00ce*/ 	.short	0x00a8


	//----- nvinfo : EIATTR_NUM_BARRIERS
	.align		4
        /*00d0*/ 	.byte	0x02, 0x4c
        /*00d2*/ 	.byte	0x01
	.zero		1


	//----- nvinfo : EIATTR_MERCURY_ISA_VERSION
	.align		4
        /*00d4*/ 	.byte	0x03, 0x5f
        /*00d6*/ 	.short	0x0101


	//----- nvinfo : EIATTR_COOP_GROUP_MASK_REGIDS
	.align		4
        /*00d8*/ 	.byte	0x04, 0x29
        /*00da*/ 	.short	(.L_243 - .L_242)


	//   ....[0]....
.L_242:
        /*00dc*/ 	.word	0xffffffff


	//   ....[1]....
        /*00e0*/ 	.word	0xffffffff


	//   ....[2]....
        /*00e4*/ 	.word	0xffffffff


	//   ....[3]....
        /*00e8*/ 	.word	0xffffffff


	//   ....[4]....
        /*00ec*/ 	.word	0xffffffff


	//   ....[5]....
        /*00f0*/ 	.word	0xffffffff


	//   ....[6]....
        /*00f4*/ 	.word	0xffffffff


	//   ....[7]....
        /*00f8*/ 	.word	0xffffffff


	//   ....[8]....
        /*00fc*/ 	.word	0xffffffff


	//   ....[9]....
        /*0100*/ 	.word	0xffffffff


	//   ....[10]....
        /*0104*/ 	.word	0xffffffff


	//   ....[11]....
        /*0108*/ 	.word	0xffffffff


	//   ....[12]....
        /*010c*/ 	.word	0xffffffff


	//   ....[13]....
        /*0110*/ 	.word	0xffffffff


	//   ....[14]....
        /*0114*/ 	.word	0xffffffff


	//   ....[15]....
        /*0118*/ 	.word	0xffffffff


	//   ....[16]....
        /*011c*/ 	.word	0xffffffff


	//   ....[17]....
        /*0120*/ 	.word	0xffffffff


	//   ....[18]....
        /*0124*/ 	.word	0x05000011


	//   ....[19]....
        /*0128*/ 	.word	0x05000010


	//   ....[20]....
        /*012c*/ 	.word	0x05000014


	//   ....[21]....
        /*0130*/ 	.word	0x05000015


	//   ....[22]....
        /*0134*/ 	.word	0x05000017


	//   ....[23]....
        /*0138*/ 	.word	0x05000016


	//   ....[24]....
        /*013c*/ 	.word	0x0500001e


	//   ....[25]....
        /*0140*/ 	.word	0x05000003


	//   ....[26]....
        /*0144*/ 	.word	0x05000014


	//   ....[27]....
        /*0148*/ 	.word	0x05000014


	//   ....[28]....
        /*014c*/ 	.word	0x05000014


	//   ....[29]....
        /*0150*/ 	.word	0x05000014


	//   ....[30]....
        /*0154*/ 	.word	0x05000014


	//   ....[31]....
        /*0158*/ 	.word	0x05000014


	//   ....[32]....
        /*015c*/ 	.word	0x05000014


	//   ....[33]....
        /*0160*/ 	.word	0x05000014


	//   ....[34]....
        /*0164*/ 	.word	0x05000014


	//   ....[35]....
        /*0168*/ 	.word	0x05000014


	//   ....[36]....
        /*016c*/ 	.word	0x05000014


	//   ....[37]....
        /*0170*/ 	.word	0x05000014


	//   ....[38]....
        /*0174*/ 	.word	0x05000014


	//   ....[39]....
        /*0178*/ 	.word	0x05000014


	//   ....[40]....
        /*017c*/ 	.word	0x05000014


	//   ....[41]....
        /*0180*/ 	.word	0x05000014


	//----- nvinfo : EIATTR_COOP_GROUP_INSTR_OFFSETS
	.align		4
.L_243:
        /*0184*/ 	.byte	0x04, 0x28
        /*0186*/ 	.short	(.L_245 - .L_244)


	//   ....[0]....
.L_244:
        /*0188*/ 	.word	0x00001e00


	//   ....[1]....
        /*018c*/ 	.word	0x00001e10


	//   ....[2]....
        /*0190*/ 	.word	0x00001e40


	//   ....[3]....
        /*0194*/ 	.word	0x00001e50


	//   ....[4]....
        /*0198*/ 	.word	0x00001e80


	//   ....[5]....
        /*019c*/ 	.word	0x00001e90


	//   ....[6]....
        /*01a0*/ 	.word	0x00001ed0


	//   ....[7]....
        /*01a4*/ 	.word	0x00001ee0


	//   ....[8]....
        /*01a8*/ 	.word	0x00001f30


	//   ....[9]....
        /*01ac*/ 	.word	0x00001f40


	//   ....[10]....
        /*01b0*/ 	.word	0x00002970


	//   ....[11]....
        /*01b4*/ 	.word	0x00002980


	//   ....[12]....
        /*01b8*/ 	.word	0x000029b0


	//   ....[13]....
        /*01bc*/ 	.word	0x000029c0


	//   ....[14]....
        /*01c0*/ 	.word	0x000029f0


	//   ....[15]....
        /*01c4*/ 	.word	0x00002a00


	//   ....[16]....
        /*01c8*/ 	.word	0x00002a30


	//   ....[17]....
        /*01cc*/ 	.word	0x00002a40


	//   ....[18]....
        /*01d0*/ 	.word	0x00003d80


	//   ....[19]....
        /*01d4*/ 	.word	0x00003db0


	//   ....[20]....
        /*01d8*/ 	.word	0x00003e00


	//   ....[21]....
        /*01dc*/ 	.word	0x00003e20


	//   ....[22]....
        /*01e0*/ 	.word	0x00003e50


	//   ....[23]....
        /*01e4*/ 	.word	0x00003e60


	//   ....[24]....
        /*01e8*/ 	.word	0x00003e90


	//   ....[25]....
        /*01ec*/ 	.word	0x00003ea0


	//   ....[26]....
        /*01f0*/ 	.word	0x000040c0


	//   ....[27]....
        /*01f4*/ 	.word	0x00004150


	//   ....[28]....
        /*01f8*/ 	.word	0x000041c0


	//   ....[29]....
        /*01fc*/ 	.word	0x00004220


	//   ....[30]....
        /*0200*/ 	.word	0x00004290


	//   ....[31]....
        /*0204*/ 	.word	0x000042f0


	//   ....[32]....
        /*0208*/ 	.word	0x00004360


	//   ....[33]....
        /*020c*/ 	.word	0x000043c0


	//   ....[34]....
        /*0210*/ 	.word	0x00004460


	//   ....[35]....
        /*0214*/ 	.word	0x000044f0


	//   ....[36]....
        /*0218*/ 	.word	0x00004560


	//   ....[37]....
        /*021c*/ 	.word	0x000045c0


	//   ....[38]....
        /*0220*/ 	.word	0x00004630


	//   ....[39]....
        /*0224*/ 	.word	0x00004690


	//   ....[40]....
        /*0228*/ 	.word	0x00004700


	//   ....[41]....
        /*022c*/ 	.word	0x00004760


	//----- nvinfo : EIATTR_EXIT_INSTR_OFFSETS
	.align		4
.L_245:
        /*0230*/ 	.byte	0x04, 0x1c
        /*0232*/ 	.short	(.L_247 - .L_246)


	//   ....[0]....
.L_246:
        /*0234*/ 	.word	0x00003940


	//   ....[1]....
        /*0238*/ 	.word	0x00004050


	//----- nvinfo : EIATTR_MAX_THREADS
	.align		4
.L_247:
        /*023c*/ 	.byte	0x04, 0x05
        /*023e*/ 	.short	(.L_249 - .L_248)
.L_248:
        /*0240*/ 	.word	0x00000140
        /*0244*/ 	.word	0x00000001
        /*0248*/ 	.word	0x00000001


	//----- nvinfo : EIATTR_CRS_STACK_SIZE
	.align		4
.L_249:
        /*024c*/ 	.byte	0x04, 0x1e
        /*024e*/ 	.short	(.L_251 - .L_250)
.L_250:
        /*0250*/ 	.word	0x00000000


	//----- nvinfo : EIATTR_CBANK_PARAM_SIZE
	.align		4
.L_251:
        /*0254*/ 	.byte	0x03, 0x19
        /*0256*/ 	.short	0x0060


	//----- nvinfo : EIATTR_PARAM_CBANK
	.align		4
        /*0258*/ 	.byte	0x04, 0x0a
        /*025a*/ 	.short	(.L_253 - .L_252)
	.align		4
.L_252:
        /*025c*/ 	.word	index@(.nv.constant0._ZN13group_norm_v218gn_bwd_cuda_kernelI13__nv_bfloat16Li320ELi1ELi16ELi80ELi64ELb1ELb1ELi64ELi80ELi80ELi4ELb1ELi144ELb0ELb0ELNS_15WgradSyncMethodE3ENS_16CompileConditionILi900EEEEEvPT_S6_S6_PKS5_S8_S8_S8_PKfflPfPj)
        /*0260*/ 	.short	0x0210
        /*0262*/ 	.short	0x0060


	//----- nvinfo : EIATTR_SW_WAR
	.align		4
.L_253:
        /*0264*/ 	.byte	0x04, 0x36
        /*0266*/ 	.short	(.L_255 - .L_254)
.L_254:
        /*0268*/ 	.word	0x00000008
.L_255:


//--------------------- .nv.info._ZN13group_norm_v214gn_cuda_kernelI13__nv_bfloat16Li320ELi1ELi32ELi40ELi64ELb0ELi64ELi40ELi40ELi4ELb0ELi116ELb0ELb0ENS_16CompileConditionILi900EEEEEvPT_PKS4_S7_S7_flPfS8_Pj --------------------------
	.section	.nv.info._ZN13group_norm_v214gn_cuda_kernelI13__nv_bfloat16Li320ELi1ELi32ELi40ELi64ELb0ELi64ELi40ELi40ELi4ELb0ELi116ELb0ELb0ENS_16CompileConditionILi900EEEEEvPT_PKS4_S7_S7_flPfS8_Pj,"",@"SHT_CUDA_INFO"
	.sectionflags	@""
	.align	4


	//----- nvinfo : EIATTR_CUDA_API_VERSION
	.align		4
        /*0000*/ 	.byte	0x04, 0x37
        /*0002*/ 	.short	(.L_257 - .L_256)
.L_256:
        /*0004*/ 	.word	0x00000082


	//----- nvinfo : EIATTR_KPARAM_INFO
	.align		4
.L_257:
        /*0008*/ 	.byte	0x04, 0x17
        /*000a*/ 	.short	(.L_259 - .L_258)
.L_258:
        /*000c*/ 	.word	0x00000000
        /*0010*/ 	.short	0x0008
        /*0012*/ 	.short	0x0040
        /*0014*/ 	.byte	0x00, 0xf0, 0x21, 0x00


	//----- nvinfo : EIATTR_KPARAM_INFO
	.align		4
.L_259:
        /*0018*/ 	.byte	0x04, 0x17
        /*001a*/ 	.short	(.L_261 - .L_260)
.L_260:
        /*001c*/ 	.word	0x00000000
        /*0020*/ 	.short	0x0007
        /*0022*/ 	.short	0x0038
        /*0024*/ 	.byte	0x00, 0xf0, 0x21, 0x00


	//----- nvinfo : EIATTR_KPARAM_INFO
	.align		4
.L_261:
        /*0028*/ 	.byte	0x04, 0x17
        /*002a*/ 	.short	(.L_263 - .L_262)
.L_262:
        /*002c*/ 	.word	0x00000000
        /*0030*/ 	.short	0x0006
        /*0032*/ 	.short	0x0030
        /*0034*/ 	.byte	0x00, 0xf0, 0x21, 0x00


	//----- nvinfo : EIATTR_KPARAM_INFO
	.align		4
.L_263:
        /*0038*/ 	.byte	0x04, 0x17
        /*003a*/ 	.short	(.L_265 - .L_264)
.L_264:
        /*003c*/ 	.word	0x00000000
        /*0040*/ 	.short	0x0005
        /*0042*/ 	.short	0x0028
        /*0044*/ 	.byte	0x00, 0xf0, 0x21, 0x00


	//----- nvinfo : EIATTR_KPARAM_INFO
	.align		4
.L_265:
        /*0048*/ 	.byte	0x04, 0x17
        /*004a*/ 	.short	(.L_267 - .L_266)
.L_266:
        /*004c*/ 	.word	0x00000000
        /*0050*/ 	.short	0x0004
        /*0052*/ 	.short	0x0020
        /*0054*/ 	.byte	0x00, 0xf0, 0x11, 0x00


	//----- nvinfo : EIATTR_KPARAM_INFO
	.align		4
.L_267:
        /*0058*/ 	.byte	0x04, 0x17
        /*005a*/ 	.short	(.L_269 - .L_268)
.L_268:
        /*005c*/ 	.word	0x00000000
        /*0060*/ 	.short	0x0003
        /*0062*/ 	.short	0x0018
        /*0064*/ 	.byte	0x00, 0xf0, 0x21, 0x00


	//----- nvinfo : EIATTR_KPARAM_INFO
	.align		4
.L_269:
        /*0068*/ 	.byte	0x04, 0x17
        /*006a*/ 	.short	(.L_271 - .L_270)
.L_270:
        /*006c*/ 	.word	0x00000000
        /*0070*/ 	.short	0x0002
        /*0072*/ 	.short	0x0010
        /*0074*/ 	.byte	0x00, 0xf0, 0x21, 0x00


	//----- nvinfo : EIATTR_KPARAM_INFO
	.align		4
.L_271:
        /*0078*/ 	.byte	0x04, 0x17
        /*007a*/ 	.short	(.L_273 - .L_272)
.L_272:
        /*007c*/ 	.word	0x00000000
        /*0080*/ 	.short	0x0001
        /*0082*/ 	.short	0x0008
        /*0084*/ 	.byte	0x00, 0xf0, 0x21, 0x00


	//----- nvinfo : EIATTR_KPARAM_INFO
	.align		4
.L_273:
        /*0088*/ 	.byte	0x04, 0x17
        /*008a*/ 	.short	(.L_275 - .L_274)
.L_274:
        /*008c*/ 	.word	0x00000000
        /*0090*/ 	.short	0x0000
        /*0092*/ 	.short	0x0000
        /*0094*/ 	.byte	0x00, 0xf0, 0x21, 0x00


	//----- nvinfo : EIATTR_SPARSE_MMA_MASK
	.align		4
.L_275:
        /*0098*/ 	.byte	0x03, 0x50
        /*009a*/ 	.short	0x0000


	//----- nvinfo : EIATTR_MAXREG_COUNT
	.align		4
        /*009c*/ 	.byte	0x03, 0x1b
        /*009e*/ 	.short	0x00a8


	//----- nvinfo : EIATTR_NUM_BARRIERS
	.align		4
        /*00a0*/ 	.byte	0x02, 0x4c
        /*00a2*/ 	.byte	0x01
	.zero		1


	//----- nvinfo : EIATTR_MERCURY_ISA_VERSION
	.align		4
        /*00a4*/ 	.byte	0x03, 0x5f
        /*00a6*/ 	.short	0x0101


	//----- nvinfo : EIATTR_COOP_GROUP_MASK_REGIDS
	.align		4
        /*00a8*/ 	.byte	0x04, 0x29
        /*00aa*/ 	.short	(.L_277 - .L_276)


	//   ....[0]....
.L_276:
        /*00ac*/ 	.word	0xffffffff


	//   ....[1]....
        /*00b0*/ 	.word	0xffffffff


	//   ....[2]....
        /*00b4*/ 	.word	0xffffffff


	//   ....[3]....
        /*00b8*/ 	.word	0xffffffff


	//   ....[4]....
        /*00bc*/ 	.word	0xffffffff


	//   ....[5]....
        /*00c0*/ 	.word	0xffffffff


	//   ....[6]....
        /*00c4*/ 	.word	0xffffffff


	//   ....[7]....
        /*00c8*/ 	.word	0xffffffff


	//   ....[8]....
        /*00cc*/ 	.word	0xffffffff


	//   ....[9]....
        /*00d0*/ 	.word	0xffffffff


	//   ....[10]....
        /*00d4*/ 	.word	0xffffffff


	//   ....[11]....
        /*00d8*/ 	.word	0xffffffff


	//   ....[12]....
        /*00dc*/ 	.word	0xffffffff


	//   ....[13]....
        /*00e0*/ 	.word	0xffffffff


	//   ....[14]....
        /*00e4*/ 	.word	0xffffffff


	//   ....[15]....
        /*00e8*/ 	.word	0xffffffff


	//   ....[16]....
        /*00ec*/ 	.word	0xffffffff


	//   ....[17]....
        /*00f0*/ 	.word	0xffffffff


	//   ....[18]....
        /*00f4*/ 	.word	0x0500000b


	//   ....[19]....
        /*00f8*/ 	.word	0x0500000b


	//   ....[20]....
        /*00fc*/ 	.word	0x0500000b


	//   ....[21]....
        /*0100*/ 	.word	0x0500000b


	//   ....[22]....
        /*0104*/ 	.word	0x0500000b


	//   ....[23]....
        /*0108*/ 	.word	0x0500000b


	//   ....[24]....
        /*010c*/ 	.word	0x0500000b


	//   ....[25]....
        /*0110*/ 	.word	0x0500000b


	//----- nvinfo : EIATTR_COOP_GROUP_INSTR_OFFSETS
	.align		4
.L_277:
        /*0114*/ 	.byte	0x04, 0x28
        /*0116*/ 	.short	(.L_279 - .L_278)


	//   ....[0]....
.L_278:
        /*0118*/ 	.word	0x000003f0


	//   ....[1]....
        /*011c*/ 	.word	0x00000400


	//   ....[2]....
        /*0120*/ 	.word	0x00000430


	//   ....[3]....
        /*0124*/ 	.word	0x00000440


	//   ....[4]....
        /*0128*/ 	.word	0x00000470


	//   ....[5]....
        /*012c*/ 	.word	0x00000480


	//   ....[6]....
        /*0130*/ 	.word	0x000004c0


	//   ....[7]....
        /*0134*/ 	.word	0x000004f0


	//   ....[8]....
        /*0138*/ 	.word	0x00000540


	//   ....[9]....
        /*013c*/ 	.word	0x00000550


	//   ....[10]....
        /*0140*/ 	.word	0x00000650


	//   ....[11]....
        /*0144*/ 	.word	0x00000660


	//   ....[12]....
        /*0148*/ 	.word	0x00000690


	//   ....[13]....
        /*014c*/ 	.word	0x000006a0


	//   ....[14]....
        /*0150*/ 	.word	0x000006d0


	//   ....[15]....
        /*0154*/ 	.word	0x000006e0


	//   ....[16]....
        /*0158*/ 	.word	0x00000710


	//   ....[17]....
        /*015c*/ 	.word	0x00000720


	//   ....[18]....
        /*0160*/ 	.word	0x00000da0


	//   ....[19]....
        /*0164*/ 	.word	0x00000df0


	//   ....[20]....
        /*0168*/ 	.word	0x00000e60


	//   ....[21]....
        /*016c*/ 	.word	0x00000ec0


	//   ....[22]....
        /*0170*/ 	.word	0x00000f30


	//   ....[23]....
        /*0174*/ 	.word	0x00000f90


	//   ....[24]....
        /*0178*/ 	.word	0x00001000


	//   ....[25]....
        /*017c*/ 	.word	0x00001060


	//----- nvinfo : EIATTR_EXIT_INSTR_OFFSETS
	.align		4
.L_279:
        /*0180*/ 	.byte	0x04, 0x1c
        /*0182*/ 	.short	(.L_281 - .L_280)


	//   ....[0]....
.L_280:
        /*0184*/ 	.word	0x00000d40


	//----- nvinfo : EIATTR_MAX_THREADS
	.align		4
.L_281:
        /*0188*/ 	.byte	0x04, 0x05
        /*018a*/ 	.short	(.L_283 - .L_282)
.L_282:
        /*018c*/ 	.word	0x00000140
        /*0190*/ 	.word	0x00000001
        /*0194*/ 	.word	0x00000001


	//----- nvinfo : EIATTR_CRS_STACK_SIZE
	.align		4
.L_283:
        /*0198*/ 	.byte	0x04, 0x1e
        /*019a*/ 	.short	(.L_285 - .L_284)
.L_284:
        /*019c*/ 	.word	0x00000000


	//----- nvinfo : EIATTR_CBANK_PARAM_SIZE
	.align		4
.L_285:
        /*01a0*/ 	.byte	0x03, 0x19
        /*01a2*/ 	.short	0x0048


	//----- nvinfo : EIATTR_PARAM_CBANK
	.align		4
        /*01a4*/ 	.byte	0x04, 0x0a
        /*01a6*/ 	.short	(.L_287 - .L_286)
	.align		4
.L_286:
        /*01a8*/ 	.word	index@(.nv.constant0._ZN13group_norm_v214gn_cuda_kernelI13__nv_bfloat16Li320ELi1ELi32ELi40ELi64ELb0ELi64ELi40ELi40ELi4ELb0ELi116ELb0ELb0ENS_16CompileConditionILi900EEEEEvPT_PKS4_S7_S7_flPfS8_Pj)
        /*01ac*/ 	.short	0x0210
        /*01ae*/ 	.short	0x0048


	//----- nvinfo : EIATTR_SW_WAR
	.align		4
.L_287:
        /*01b0*/ 	.byte	0x04, 0x36
        /*01b2*/ 	.short	(.L_289 - .L_288)
.L_288:
        /*01b4*/ 	.word	0x00000008
.L_289:


//--------------------- .nv.info._ZN13group_norm_v214gn_cuda_kernelI13__nv_bfloat16Li320ELi1ELi32ELi40ELi64ELb0ELi64ELi40ELi40ELi4ELb0ELi148ELb0ELb0ENS_16CompileConditionILi900EEEEEvPT_PKS4_S7_S7_flPfS8_Pj --------------------------
	.section	.nv.info._ZN13group_norm_v214gn_cuda_kernelI13__nv_bfloat16Li320ELi1ELi32ELi40ELi64ELb0ELi64ELi40ELi40ELi4ELb0ELi148ELb0ELb0ENS_16CompileConditionILi900EEEEEvPT_PKS4_S7_S7_flPfS8_Pj,"",@"SHT_CUDA_INFO"
	.sectionflags	@""
	.align	4


	//----- nvinfo : EIATTR_CUDA_API_VERSION
	.align		4
        /*0000*/ 	.byte	0x04, 0x37
        /*0002*/ 	.short	(.L_291 - .L_290)
.L_290:
        /*0004*/ 	.word	0x00000082


	//----- nvinfo : EIATTR_KPARAM_INFO
	.align		4
.L_291:
        /*0008*/ 	.byte	0x04, 0x17
        /*000a*/ 	.short	(.L_293 - .L_292)
.L_292:
        /*000c*/ 	.word	0x00000000
        /*0010*/ 	.short	0x0008
        /*0012*/ 	.short	0x0040
        /*0014*/ 	.byte	0x00, 0xf0, 0x21, 0x00


	//----- nvinfo : EIATTR_KPARAM_INFO
	.align		4
.L_293:
        /*0018*/ 	.byte	0x04, 0x17
        /*001a*/ 	.short	(.L_295 - .L_294)
.L_294:
        /*001c*/ 	.word	0x00000000
        /*0020*/ 	.short	0x0007
        /*0022*/ 	.short	0x0038
        /*0024*/ 	.byte	0x00, 0xf0, 0x21, 0x00


	//----- nvinfo : EIATTR_KPARAM_INFO
	.align		4
.L_295:
        /*0028*/ 	.byte	0x04, 0x17
        /*002a*/ 	.short	(.L_297 - .L_296)
.L_296:
        /*002c*/ 	.word	0x00000000
        /*0030*/ 	.short	0x0006
        /*0032*/ 	.short	0x0030
        /*0034*/ 	.byte	0x00, 0xf0, 0x21, 0x00


	//----- nvinfo : EIATTR_KPARAM_INFO
	.align		4
.L_297:
        /*0038*/ 	.byte	0x04, 0x17
        /*003a*/ 	.short	(.L_299 - .L_298)
.L_298:
        /*003c*/ 	.word	0x00000000
        /*0040*/ 	.short	0x0005
        /*0042*/ 	.short	0x0028
        /*0044*/ 	.byte	0x00, 0xf0, 0x21, 0x00


	//----- nvinfo : EIATTR_KPARAM_INFO
	.align		4
.L_299:
        /*0048*/ 	.byte	0x04, 0x17
        /*004a*/ 	.short	(.L_301 - .L_300)
.L_300:
        /*004c*/ 	.word	0x00000000
        /*0050*/ 	.short	0x0004
        /*0052*/ 	.short	0x0020
        /*0054*/ 	.byte	0x00, 0xf0, 0x11, 0x00


	//----- nvinfo : EIATTR_KPARAM_INFO
	.align		4
.L_301:
        /*0058*/ 	.byte	0x04, 0x17
        /*005a*/ 	.short	(.L_303 - .L_302)
.L_302:
        /*005c*/ 	.word	0x00000000
        /*0060*/ 	.short	0x0003
        /*0062*/ 	.short	0x0018
        /*0064*/ 	.byte	0x00, 0xf0, 0x21, 0x00


	//----- nvinfo : EIATTR_KPARAM_INFO
	.align		4
.L_303:
        /*0068*/ 	.byte	0x04, 0x17
        /*006a*/ 	.short	(.L_305 - .L_304)
.L_304:
        /*006c*/ 	.word	0x00000000
        /*0070*/ 	.short	0x0002
        /*0072*/ 	.short	0x0010
        /*0074*/ 	.byte	0x00, 0xf0, 0x21, 0x00


	//----- nvinfo : EIATTR_KPARAM_INFO
	.align		4
.L_305:
        /*0078*/ 	.byte	0x04, 0x17
        /*007a*/ 	.short	(.L_307 - .L_306)
.L_306:
        /*007c*/ 	.word	0x00000000
        /*0080*/ 	.short	0x0001
        /*0082*/ 	.short	0x0008
        /*0084*/ 	.byte	0x00, 0xf0, 0x21, 0x00


	//----- nvinfo : EIATTR_KPARAM_INFO
	.align		4
.L_307:
        /*0088*/ 	.byte	0x04, 0x17
        /*008a*/ 	.short	(.L_309 - .L_308)
.L_308:
        /*008c*/ 	.word	0x00000000
        /*0090*/ 	.short	0x0000
        /*0092*/ 	.short	0x0000
        /*0094*/ 	.byte	0x00, 0xf0, 0x21, 0x00


	//----- nvinfo : EIATTR_SPARSE_MMA_MASK
	.align		4
.L_309:
        /*0098*/ 	.byte	0x03, 0x50
        /*009a*/ 	.short	0x0000


	//----- nvinfo : EIATTR_MAXREG_COUNT
	.align		4
        /*009c*/ 	.byte	0x03, 0x1b
        /*009e*/ 	.short	0x00a8


	//----- nvinfo : EIATTR_NUM_BARRIERS
	.align		4
        /*00a0*/ 	.byte	0x02, 0x4c
        /*00a2*/ 	.byte	0x01
	.zero		1


	//----- nvinfo : EIATTR_MERCURY_ISA_VERSION
	.align		4
        /*00a4*/ 	.byte	0x03, 0x5f
        /*00a6*/ 	.short	0x0101


	//----- nvinfo : EIATTR_COOP_GROUP_MASK_REGIDS
	.align		4
        /*00a8*/ 	.byte	0x04, 0x29
        /*00aa*/ 	.short	(.L_311 - .L_310)


	//   ....[0]....
.L_310:
        /*00ac*/ 	.word	0xffffffff


	//   ....[1]....
        /*00b0*/ 	.word	0xffffffff


	//   ....[2]....
        /*00b4*/ 	.word	0xffffffff


	//   ....[3]....
        /*00b8*/ 	.word	0xffffffff


	//   ....[4]....
        /*00bc*/ 	.word	0xffffffff


	//   ....[5]....
        /*00c0*/ 	.word	0xffffffff


	//   ....[6]....
        /*00c4*/ 	.word	0xffffffff


	//   ....[7]....
        /*00c8*/ 	.word	0xffffffff


	//   ....[8]....
        /*00cc*/ 	.word	0xffffffff


	//   ....[9]....
        /*00d0*/ 	.word	0xffffffff


	//   ....[10]....
        /*00d4*/ 	.word	0xffffffff


	//   ....[11]....
        /*00d8*/ 	.word	0xffffffff


	//   ....[12]....
        /*00dc*/ 	.word	0xffffffff


	//   ....[13]....
        /*00e0*/ 	.word	0xffffffff


	//   ....[14]....
        /*00e4*/ 	.word	0xffffffff


	//   ....[15]....
        /*00e8*/ 	.word	0xffffffff


	//   ....[16]....
        /*00ec*/ 	.word	0xffffffff


	//   ....[17]....
        /*00f0*/ 	.word	0xffffffff


	//   ....[18]....
        /*00f4*/ 	.word	0x0500000b


	//   ....[19]....
        /*00f8*/ 	.word	0x0500000b


	//   ....[20]....
        /*00fc*/ 	.word	0x0500000b


	//   ....[21]....
        /*0100*/ 	.word	0x0500000b


	//   ....[22]....
        /*0104*/ 	.word	0x0500000b


	//   ....[23]....
        /*0108*/ 	.word	0x0500000b


	//   ....[24]....
        /*010c*/ 	.word	0x0500000b


	//   ....[25]....
        /*0110*/ 	.word	0x0500000b


	//----- nvinfo : EIATTR_COOP_GROUP_INSTR_OFFSETS
	.align		4
.L_311:
        /*0114*/ 	.byte	0x04, 0x28
        /*0116*/ 	.short	(.L_313 - .L_312)


	//   ....[0]....
.L_312:
        /*0118*/ 	.word	0x000003f0


	//   ....[1]....
        /*011c*/ 	.word	0x00000400


	//   ....[2]....
        /*0120*/ 	.word	0x00000430


	//   ....[3]....
        /*0124*/ 	.word	0x00000440


	//   ....[4]....
        /*0128*/ 	.word	0x00000470


	//   ....[5]....
        /*012c*/ 	.word	0x00000480


	//   ....[6]....
        /*0130*/ 	.word	0x000004c0


	//   ....[7]....
        /*0134*/ 	.word	0x000004f0


	//   ....[8]....
        /*0138*/ 	.word	0x00000540


	//   ....[9]....
        /*013c*/ 	.word	0x00000550


	//   ....[10]....
        /*0140*/ 	.word	0x00000650


	//   ....[11]....
        /*0144*/ 	.word	0x00000660


	//   ....[12]....
        /*0148*/ 	.word	0x00000690


	//   ....[13]....
        /*014c*/ 	.word	0x000006a0


	//   ....[14]....
        /*0150*/ 	.word	0x000006d0


	//   ....[15]....
        /*0154*/ 	.word	0x000006e0


	//   ....[16]....
        /*0158*/ 	.word	0x00000710


	//   ....[17]....
        /*015c*/ 	.word	0x00000720


	//   ....[18]....
        /*0160*/ 	.word	0x00000da0


	//   ....[19]....
        /*0164*/ 	.word	0x00000df0


	//   ....[20]....
        /*0168*/ 	.word	0x00000e60


	//   ....[21]....
        /*016c*/ 	.word	0x00000ec0


	//   ....[22]....
        /*0170*/ 	.word	0x00000f30


	//   ....[23]....
        /*0174*/ 	.word	0x00000f90


	//   ....[24]....
        /*0178*/ 	.word	0x00001000


	//   ....[25]....
        /*017c*/ 	.word	0x00001060


	//----- nvinfo : EIATTR_EXIT_INSTR_OFFSETS
	.align		4
.L_313:
        /*0180*/ 	.byte	0x04, 0x1c
        /*0182*/ 	.short	(.L_315 - .L_314)


	//   ....[0]....
.L_314:
        /*0184*/ 	.word	0x00000d40


	//----- nvinfo : EIATTR_MAX_THREADS
	.align		4
.L_315:
        /*0188*/ 	.byte	0x04, 0x05
        /*018a*/ 	.short	(.L_317 - .L_316)
.L_316:
        /*018c*/ 	.word	0x00000140
        /*0190*/ 	.word	0x00000001
        /*0194*/ 	.word	0x00000001


	//----- nvinfo : EIATTR_CRS_STACK_SIZE
	.align		4
.L_317:
        /*0198*/ 	.byte	0x04, 0x1e
        /*019a*/ 	.short	(.L_319 - .L_318)
.L_318:
        /*019c*/ 	.word	0x00000000


	//----- nvinfo : EIATTR_CBANK_PARAM_SIZE
	.align		4
.L_319:
        /*01a0*/ 	.byte	0x03, 0x19
        /*01a2*/ 	.short	0x0048


	//----- nvinfo : EIATTR_PARAM_CBANK
	.align		4
        /*01a4*/ 	.byte	0x04, 0x0a
        /*01a6*/ 	.short	(.L_321 - .L_320)
	.align		4
.L_320:
        /*01a8*/ 	.word	index@(.nv.constant0._ZN13group_norm_v214gn_cuda_kernelI13__nv_bfloat16Li320ELi1ELi32ELi40ELi64ELb0ELi64ELi40ELi40ELi4ELb0ELi148ELb0ELb0ENS_16CompileConditionILi900EEEEEvPT_PKS4_S7_S7_flPfS8_Pj)
        /*01ac*/ 	.short	0x0210
        /*01ae*/ 	.short	0x0048


	//----- nvinfo : EIATTR_SW_WAR
	.align		4
.L_321:
        /*01b0*/ 	.byte	0x04, 0x36
        /*01b2*/ 	.short	(.L_323 - .L_322)
.L_322:
        /*01b4*/ 	.word	0x00000008
.L_323:


//--------------------- .nv.info._ZN13group_norm_v214gn_cuda_kernelI13__nv_bfloat16Li320ELi1ELi16ELi80ELi64ELb1ELi64ELi80ELi80ELi4ELb0ELi116ELb0ELb0ENS_16CompileConditionILi900EEEEEvPT_PKS4_S7_S7_flPfS8_Pj --------------------------
	.section	.nv.info._ZN13group_norm_v214gn_cuda_kernelI13__nv_bfloat16Li320ELi1ELi16ELi80ELi64ELb1ELi64ELi80ELi80ELi4ELb0ELi116ELb0ELb0ENS_16CompileConditionILi900EEEEEvPT_PKS4_S7_S7_flPfS8_Pj,"",@"SHT_CUDA_INFO"
	.sectionflags	@""
	.align	4


	//----- nvinfo : EIATTR_CUDA_API_VERSION
	.align		4
        /*0000*/ 	.byte	0x04, 0x37
        /*0002*/ 	.short	(.L_325 - .L_324)
.L_324:
        /*0004*/ 	.word	0x00000082


	//----- nvinfo : EIATTR_KPARAM_INFO
	.align		4
.L_325:
        /*0008*/ 	.byte	0x04, 0x17
        /*000a*/ 	.short	(.L_327 - .L_326)
.L_326:
        /*000c*/ 	.word	0x00000000
        /*0010*/ 	.short	0x0008
        /*0012*/ 	.short	0x0040
        /*0014*/ 	.byte	0x00, 0xf0, 0x21, 0x00


	//----- nvinfo : EIATTR_KPARAM_INFO
	.align		4
.L_327:
        /*0018*/ 	.byte	0x04, 0x17
        /*001a*/ 	.short	(.L_329 - .L_328)
.L_328:
        /*001c*/ 	.word	0x00000000
        /*0020*/ 	.short	0x0007
        /*0022*/ 	.short	0x0038
        /*0024*/ 	.byte	0x00, 0xf0, 0x21, 0x00


	//----- nvinfo : EIATTR_KPARAM_INFO
	.align		4
.L_329:
        /*0028*/ 	.byte	0x04, 0x17
        /*002a*/ 	.short	(.L_331 - .L_330)
.L_330:
        /*002c*/ 	.word	0x00000000
        /*0030*/ 	.short	0x0006
        /*0032*/ 	.short	0x0030
        /*0034*/ 	.byte	0x00, 0xf0, 0x21, 0x00


	//----- nvinfo : EIATTR_KPARAM_INFO
	.align		4
.L_331:
        /*0038*/ 	.byte	0x04, 0x17
        /*003a*/ 	.short	(.L_333 - .L_332)
.L_332:
        /*003c*/ 	.word	0x00000000
        /*0040*/ 	.short	0x0005
        /*0042*/ 	.short	0x0028
        /*0044*/ 	.byte	0x00, 0xf0, 0x21, 0x00


	//----- nvinfo : EIATTR_KPARAM_INFO
	.align		4
.L_333:
        /*0048*/ 	.byte	0x04, 0x17
        /*004a*/ 	.short	(.L_335 - .L_334)
.L_334:
        /*004c*/ 	.word	0x00000000
        /*0050*/ 	.short	0x0004
        /*0052*/ 	.short	0x0020
        /*0054*/ 	.byte	0x00, 0xf0, 0x11, 0x00


	//----- nvinfo : EIATTR_KPARAM_INFO
	.align		4
.L_335:
        /*0058*/ 	.byte	0x04, 0x17
        /*005a*/ 	.short	(.L_337 - .L_336)
.L_336:
        /*005c*/ 	.word	0x00000000
        /*0060*/ 	.short	0x0003
        /*0062*/ 	.short	0x0018
        /*0064*/ 	.byte	0x00, 0xf0, 0x21, 0x00


	//----- nvinfo : EIATTR_KPARAM_INFO
	.align		4
.L_337:
        /*0068*/ 	.byte	0x04, 0x17
        /*006a*/ 	.short	(.L_339 - .L_338)
.L_338:
        /*006c*/ 	.word	0x00000000
        /*0070*/ 	.short	0x0002
        /*0072*/ 	.short	0x0010
        /*0074*/ 	.byte	0x00, 0xf0, 0x21, 0x00


	//----- nvinfo : EIATTR_KPARAM_INFO
	.align		4
.L_339:
        /*0078*/ 	.byte	0x04, 0x17
        /*007a*/ 	.short	(.L_341 - .L_340)
.L_340:
        /*007c*/ 	.word	0x00000000
        /*0080*/ 	.short	0x0001
        /*0082*/ 	.short	0x0008
        /*0084*/ 	.byte	0x00, 0xf0, 0x21, 0x00


	//----- nvinfo : EIATTR_KPARAM_INFO
	.align		4
.L_341:
        /*0088*/ 	.byte	0x04, 0x17
        /*008a*/ 	.short	(.L_343 - .L_342)
.L_342:
        /*008c*/ 	.word	0x00000000
        /*0090*/ 	.short	0x0000
        /*0092*/ 	.short	0x0000
        /*0094*/ 	.byte	0x00, 0xf0, 0x21, 0x00


	//----- nvinfo : EIATTR_SPARSE_MMA_MASK
	.align		4
.L_343:
        /*0098*/ 	.byte	0x03, 0x50
        /*009a*/ 	.short	0x0000


	//----- nvinfo : EIATTR_MAXREG_COUNT
	.align		4
        /*009c*/ 	.byte	0x03, 0x1b
        /*009e*/ 	.short	0x00a8


	//----- nvinfo : EIATTR_NUM_BARRIERS
	.align		4
        /*00a0*/ 	.byte	0x02, 0x4c
        /*00a2*/ 	.byte	0x01
	.zero		1


	//----- nvinfo : EIATTR_MERCURY_ISA_VERSION
	.align		4
        /*00a4*/ 	.byte	0x03, 0x5f
        /*00a6*/ 	.short	0x0101


	//----- nvinfo : EIATTR_COOP_GROUP_MASK_REGIDS
	.align		4
        /*00a8*/ 	.byte	0x04, 0x29
        /*00aa*/ 	.short	(.L_345 - .L_344)


	//   ....[0]....
.L_344:
        /*00ac*/ 	.word	0xffffffff


	//   ....[1]....
        /*00b0*/ 	.word	0xffffffff


	//   ....[2]....
        /*00b4*/ 	.word	0xffffffff


	//   ....[3]....
        /*00b8*/ 	.word	0xffffffff


	//   ....[4]....
        /*00bc*/ 	.word	0xffffffff


	//   ....[5]....
        /*00c0*/ 	.word	0xffffffff


	//   ....[6]....
        /*00c4*/ 	.word	0xffffffff


	//   ....[7]....
        /*00c8*/ 	.word	0xffffffff


	//   ....[8]....
        /*00cc*/ 	.word	0xffffffff


	//   ....[9]....
        /*00d0*/ 	.word	0xffffffff


	//   ....[10]....
        /*00d4*/ 	.word	0xffffffff


	//   ....[11]....
        /*00d8*/ 	.word	0xffffffff


	//   ....[12]....
        /*00dc*/ 	.word	0xffffffff


	//   ....[13]....
        /*00e0*/ 	.word	0xffffffff


	//   ....[14]....
        /*00e4*/ 	.word	0xffffffff


	//   ....[15]....
        /*00e8*/ 	.word	0xffffffff


	//   ....[16]....
        /*00ec*/ 	.word	0xffffffff


	//   ....[17]....
        /*00f0*/ 	.word	0xffffffff


	//   ....[18]....
        /*00f4*/ 	.word	0x05000018


	//   ....[19]....
        /*00f8*/ 	.word	0x05000018


	//   ....[20]....
        /*00fc*/ 	.word	0x05000018


	//   ....[21]....
        /*0100*/ 	.word	0x05000018


	//   ....[22]....
        /*0104*/ 	.word	0x05000018


	//   ....[23]....
        /*0108*/ 	.word	0x05000018


	//   ....[24]....
        /*010c*/ 	.word	0x05000018


	//   ....[25]....
        /*0110*/ 	.word	0x05000018


	//----- nvinfo : EIATTR_COOP_GROUP_INSTR_OFFSETS
	.align		4
.L_345:
        /*0114*/ 	.byte	0x04, 0x28
        /*0116*/ 	.short	(.L_347 - .L_346)


	//   ....[0]....
.L_346:
        /*0118*/ 	.word	0x000005d0


	//   ....[1]....
        /*011c*/ 	.word	0x000005e0


	//   ....[2]....
        /*0120*/ 	.word	0x00000610


	//   ....[3]....
        /*0124*/ 	.word	0x00000620


	//   ....[4]....
        /*0128*/ 	.word	0x00000650


	//   ....[5]....
        /*012c*/ 	.word	0x00000660


	//   ....[6]....
        /*0130*/ 	.word	0x000006a0


	//   ....[7]....
        /*0134*/ 	.word	0x000006d0


	//   ....[8]....
        /*0138*/ 	.word	0x00000720


	//   ....[9]....
        /*013c*/ 	.word	0x00000730


	//   ....[10]....
        /*0140*/ 	.word	0x00000830


	//   ....[11]....
        /*0144*/ 	.word	0x00000840


	//   ....[12]....
        /*0148*/ 	.word	0x00000870


	//   ....[13]....
        /*014c*/ 	.word	0x00000880


	//   ....[14]....
        /*0150*/ 	.word	0x000008b0


	//   ....[15]....
        /*0154*/ 	.word	0x000008c0


	//   ....[16]....
        /*0158*/ 	.word	0x000008f0


	//   ....[17]....
        /*015c*/ 	.word	0x00000900


	//   ....[18]....
        /*0160*/ 	.word	0x00001700


	//   ....[19]....
        /*0164*/ 	.word	0x00001750


	//   ....[20]....
        /*0168*/ 	.word	0x000017c0


	//   ....[21]....
        /*016c*/ 	.word	0x00001820


	//   ....[22]....
        /*0170*/ 	.word	0x00001890


	//   ....[23]....
        /*0174*/ 	.word	0x000018f0


	//   ....[24]....
        /*0178*/ 	.word	0x00001960


	//   ....[25]....
        /*017c*/ 	.word	0x000019c0


	//----- nvinfo : EIATTR_EXIT_INSTR_OFFSETS
	.align		4
.L_347:
        /*0180*/ 	.byte	0x04, 0x1c
        /*0182*/ 	.short	(.L_349 - .L_348)


	//   ....[0]....
.L_348:
        /*0184*/ 	.word	0x000016a0


	//----- nvinfo : EIATTR_MAX_THREADS
	.align		4
.L_349:
        /*0188*/ 	.byte	0x04, 0x05
        /*018a*/ 	.short	(.L_351 - .L_350)
.L_350:
        /*018c*/ 	.word	0x00000140
        /*0190*/ 	.word	0x00000001
        /*0194*/ 	.word	0x00000001


	//----- nvinfo : EIATTR_CRS_STACK_SIZE
	.align		4
.L_351:
        /*0198*/ 	.byte	0x04, 0x1e
        /*019a*/ 	.short	(.L_353 - .L_352)
.L_352:
        /*019c*/ 	.word	0x00000000


	//----- nvinfo : EIATTR_CBANK_PARAM_SIZE
	.align		4
.L_353:
        /*01a0*/ 	.byte	0x03, 0x19
        /*01a2*/ 	.short	0x0048


	//----- nvinfo : EIATTR_PARAM_CBANK
	.align		4
        /*01a4*/ 	.byte	0x04, 0x0a
        /*01a6*/ 	.short	(.L_355 - .L_354)
	.align		4
.L_354:
        /*01a8*/ 	.word	index@(.nv.constant0._ZN13group_norm_v214gn_cuda_kernelI13__nv_bfloat16Li320ELi1ELi16ELi80ELi64ELb1ELi64ELi80ELi80ELi4ELb0ELi116ELb0ELb0ENS_16CompileConditionILi900EEEEEvPT_PKS4_S7_S7_flPfS8_Pj)
        /*01ac*/ 	.short	0x0210
        /*01ae*/ 	.short	0x0048


	//----- nvinfo : EIATTR_SW_WAR
	.align		4
.L_355:
        /*01b0*/ 	.byte	0x04, 0x36
        /*01b2*/ 	.short	(.L_357 - .L_356)
.L_356:
        /*01b4*/ 	.word	0x00000008
.L_357:


//--------------------- .nv.info._ZN13group_norm_v214gn_cuda_kernelI13__nv_bfloat16Li320ELi1ELi16ELi80ELi64ELb1ELi64ELi80ELi80ELi4ELb0ELi148ELb0ELb0ENS_16CompileConditionILi900EEEEEvPT_PKS4_S7_S7_flPfS8_Pj --------------------------
	.section	.nv.info._ZN13group_norm_v214gn_cuda_kernelI13__nv_bfloat16Li320ELi1ELi16ELi80ELi64ELb1ELi64ELi80ELi80ELi4ELb0ELi148ELb0ELb0ENS_16CompileConditionILi900EEEEEvPT_PKS4_S7_S7_flPfS8_Pj,"",@"SHT_CUDA_INFO"
	.sectionflags	@""
	.align	4


	//----- nvinfo : EIATTR_CUDA_API_VERSION
	.align		4
        /*0000*/ 	.byte	0x04, 0x37
        /*0002*/ 	.short	(.L_359 - .L_358)
.L_358:
        /*0004*/ 	.word	0x00000082


	//----- nvinfo : EIATTR_KPARAM_INFO
	.align		4
.L_359:
        /*0008*/ 	.byte	0x04, 0x17
        /*000a*/ 	.short	(.L_361 - .L_360)
.L_360:
        /*000c*/ 	.word	0x00000000
        /*0010*/ 	.short	0x0008
        /*0012*/ 	.short	0x0040
        /*0014*/ 	.byte	0x00, 0xf0, 0x21, 0x00


	//----- nvinfo : EIATTR_KPARAM_INFO
	.align		4
.L_361:
        /*0018*/ 	.byte	0x04, 0x17
        /*001a*/ 	.short	(.L_363 - .L_362)
.L_362:
        /*001c*/ 	.word	0x00000000
        /*0020*/ 	.short	0x0007
        /*0022*/ 	.short	0x0038
        /*0024*/ 	.byte	0x00, 0xf0, 0x21, 0x00


	//----- nvinfo : EIATTR_KPARAM_INFO
	.align		4
.L_363:
        /*0028*/ 	.byte	0x04, 0x17
        /*002a*/ 	.short	(.L_365 - .L_364)
.L_364:
        /*002c*/ 	.word	0x00000000
        /*0030*/ 	.short	0x0006
        /*0032*/ 	.short	0x0030
        /*0034*/ 	.byte	0x00, 0xf0, 0x21, 0x00


	//----- nvinfo : EIATTR_KPARAM_INFO
	.align		4
.L_365:
        /*0038*/ 	.byte	0x04, 0x17
        /*003a*/ 	.short	(.L_367 - .L_366)
.L_366:
        /*003c*/ 	.word	0x00000000
        /*0040*/ 	.short	0x0005
        /*0042*/ 	.short	0x0028
        /*0044*/ 	.byte	0x00, 0xf0, 0x21, 0x00


	//----- nvinfo : EIATTR_KPARAM_INFO
	.align		4
.L_367:
        /*0048*/ 	.byte	0x04, 0x17
        /*004a*/ 	.short	(.L_369 - .L_368)
.L_368:
        /*004c*/ 	.word	0x00000000
        /*0050*/ 	.short	0x0004
        /*0052*/ 	.short	0x0020
        /*0054*/ 	.byte	0x00, 0xf0, 0x11, 0x00


	//----- nvinfo : EIATTR_KPARAM_INFO
	.align		4
.L_369:
        /*0058*/ 	.byte	0x04, 0x17
        /*005a*/ 	.short	(.L_371 - .L_370)
.L_370:
        /*005c*/ 	.word	0x00000000
        /*0060*/ 	.short	0x0003
        /*0062*/ 	.short	0x0018
        /*0064*/ 	.byte	0x00, 0xf0, 0x21, 0x00


	//----- nvinfo : EIATTR_KPARAM_INFO
	.align		4
.L_371:
        /*0068*/ 	.byte	0x04, 0x17
        /*006a*/ 	.short	(.L_373 - .L_372)
.L_372:
        /*006c*/ 	.word	0x00000000
        /*0070*/ 	.short	0x0002
        /*0072*/ 	.short	0x0010
        /*0074*/ 	.byte	0x00, 0xf0, 0x21, 0x00


	//----- nvinfo : EIATTR_KPARAM_INFO
	.align		4
.L_373:
        /*0078*/ 	.byte	0x04, 0x17
        /*007a*/ 	.short	(.L_375 - .L_374)
.L_374:
        /*007c*/ 	.word	0x00000000
        /*0080*/ 	.short	0x0001
        /*0082*/ 	.short	0x0008
        /*0084*/ 	.byte	0x00, 0xf0, 0x21, 0x00


	//----- nvinfo : EIATTR_KPARAM_INFO
	.align		4
.L_375:
        /*0088*/ 	.byte	0x04, 0x17
        /*008a*/ 	.short	(.L_377 - .L_376)
.L_376:
        /*008c*/ 	.word	0x00000000
        /*0090*/ 	.short	0x0000
        /*0092*/ 	.short	0x0000
        /*0094*/ 	.byte	0x00, 0xf0, 0x21, 0x00


	//----- nvinfo : EIATTR_SPARSE_MMA_MASK
	.align		4
.L_377:
        /*0098*/ 	.byte	0x03, 0x50
        /*009a*/ 	.short	0x0000


	//----- nvinfo : EIATTR_MAXREG_COUNT
	.align		4
        /*009c*/ 	.byte	0x03, 0x1b
        /*009e*/ 	.short	0x00a8


	//----- nvinfo : EIATTR_NUM_BARRIERS
	.align		4
        /*00a0*/ 	.byte	0x02, 0x4c
        /*00a2*/ 	.byte	0x01
	.zero		1


	//----- nvinfo : EIATTR_MERCURY_ISA_VERSION
	.align		4
        /*00a4*/ 	.byte	0x03, 0x5f
        /*00a6*/ 	.short	0x0101


	//----- nvinfo : EIATTR_COOP_GROUP_MASK_REGIDS
	.align		4
        /*00a8*/ 	.byte	0x04, 0x29
        /*00aa*/ 	.short	(.L_379 - .L_378)


	//   ....[0]....
.L_378:
        /*00ac*/ 	.word	0xffffffff


	//   ....[1]....
        /*00b0*/ 	.word	0xffffffff


	//   ....[2]....
        /*00b4*/ 	.word	0xffffffff


	//   ....[3]....
        /*00b8*/ 	.word	0xffffffff


	//   ....[4]....
        /*00bc*/ 	.word	0xffffffff


	//   ....[5]....
        /*00c0*/ 	.word	0xffffffff


	//   ....[6]....
        /*00c4*/ 	.word	0xffffffff


	//   ....[7]....
        /*00c8*/ 	.word	0xffffffff


	//   ....[8]....
        /*00cc*/ 	.word	0xffffffff


	//   ....[9]....
        /*00d0*/ 	.word	0xffffffff


	//   ....[10]....
        /*00d4*/ 	.word	0xffffffff


	//   ....[11]....
        /*00d8*/ 	.word	0xffffffff


	//   ....[12]....
        /*00dc*/ 	.word	0xffffffff


	//   ....[13]....
        /*00e0*/ 	.word	0xffffffff


	//   ....[14]....
        /*00e4*/ 	.word	0xffffffff


	//   ....[15]....
        /*00e8*/ 	.word	0xffffffff


	//   ....[16]....
        /*00ec*/ 	.word	0xffffffff


	//   ....[17]....
        /*00f0*/ 	.word	0xffffffff


	//   ....[18]....
        /*00f4*/ 	.word	0x05000018


	//   ....[19]....
        /*00f8*/ 	.word	0x05000018


	//   ....[20]....
        /*00fc*/ 	.word	0x05000018


	//   ....[21]....
        /*0100*/ 	.word	0x05000018


	//   ....[22]....
        /*0104*/ 	.word	0x05000018


	//   ....[23]....
        /*0108*/ 	.word	0x05000018


	//   ....[24]....
        /*010c*/ 	.word	0x05000018


	//   ....[25]....
        /*0110*/ 	.word	0x05000018


	//----- nvinfo : EIATTR_COOP_GROUP_INSTR_OFFSETS
	.align		4
.L_379:
        /*0114*/ 	.byte	0x04, 0x28
        /*0116*/ 	.short	(.L_381 - .L_380)


	//   ....[0]....
.L_380:
        /*0118*/ 	.word	0x000005d0


	//   ....[1]....
        /*011c*/ 	.word	0x000005e0


	//   ....[2]....
        /*0120*/ 	.word	0x00000610


	//   ....[3]....
        /*0124*/ 	.word	0x00000620


	//   ....[4]....
        /*0128*/ 	.word	0x00000650


	//   ....[5]....
        /*012c*/ 	.word	0x00000660


	//   ....[6]....
        /*0130*/ 	.word	0x000006a0


	//   ....[7]....
        /*0134*/ 	.word	0x000006d0


	//   ....[8]....
        /*0138*/ 	.word	0x00000720


	//   ....[9]....
        /*013c*/ 	.word	0x00000730


	//   ....[10]....
        /*0140*/ 	.word	0x00000830


	//   ....[11]....
        /*0144*/ 	.word	0x00000840


	//   ....[12]....
        /*0148*/ 	.word	0x00000870


	//   ....[13]....
        /*014c*/ 	.word	0x00000880


	//   ....[14]....
        /*0150*/ 	.word	0x000008b0


	//   ....[15]....
        /*0154*/ 	.word	0x000008c0


	//   ....[16]....
        /*0158*/ 	.word	0x000008f0


	//   ....[17]....
        /*015c*/ 	.word	0x00000900


	//   ....[18]....
        /*0160*/ 	.word	0x00001700


	//   ....[19]....
        /*0164*/ 	.word	0x00001750


	//   ....[20]....
        /*0168*/ 	.word	0x000017c0


	//   ....[21]....
        /*016c*/ 	.word	0x00001820


	//   ....[22]....
        /*0170*/ 	.word	0x00001890


	//   ....[23]....
        /*0174*/ 	.word	0x000018f0


	//   ....[24]....
        /*0178*/ 	.word	0x00001960


	//   ....[25]....
        /*017c*/ 	.word	0x000019c0


	//----- nvinfo : EIATTR_EXIT_INSTR_OFFSETS
	.align		4
.L_381:
        /*0180*/ 	.byte	0x04, 0x1c
        /*0182*/ 	.short	(.L_383 - .L_382)


	//   ....[0]....
.L_382:
        /*0184*/ 	.word	0x000016a0


	//----- nvinfo : EIATTR_MAX_THREADS
	.align		4
.L_383:
        /*0188*/ 	.byte	0x04, 0x05
        /*018a*/ 	.short	(.L_385 - .L_384)
.L_384:
        /*018c*/ 	.word	0x00000140
        /*0190*/ 	.word	0x00000001
        /*0194*/ 	.word	0x00000001


	//----- nvinfo : EIATTR_CRS_STACK_SIZE
	.align		4
.L_385:
        /*0198*/ 	.byte	0x04, 0x1e
        /*019a*/ 	.short	(.L_387 - .L_386)
.L_386:
        /*019c*/ 	.word	0x00000000


	//----- nvinfo : EIATTR_CBANK_PARAM_SIZE
	.align		4
.L_387:
        /*01a0*/ 	.byte	0x03, 0x19
        /*01a2*/ 	.short	0x0048


	//----- nvinfo : EIATTR_PARAM_CBANK
	.align		4
        /*01a4*/ 	.byte	0x04, 0x0a
        /*01a6*/ 	.short	(.L_389 - .L_388)
	.align		4
.L_388:
        /*01a8*/ 	.word	index@(.nv.constant0._ZN13group_norm_v214gn_cuda_kernelI13__nv_bfloat16Li320ELi1ELi16ELi80ELi64ELb1ELi64ELi80ELi80ELi4ELb0ELi148ELb0ELb0ENS_16CompileConditionILi900EEEEEvPT_PKS4_S7_S7_flPfS8_Pj)
        /*01ac*/ 	.short	0x0210
        /*01ae*/ 	.short	0x0048


	//----- nvinfo : EIATTR_SW_WAR
	.align		4
.L_389:
        /*01b0*/ 	.byte	0x04, 0x36
        /*01b2*/ 	.short	(.L_391 - .L_390)
.L_390:
        /*01b4*/ 	.word	0x00000008
.L_391:


//--------------------- .nv.info._ZN13group_norm_v218gn_bwd_cuda_kernelI6__halfLi320ELi1ELi32ELi40ELi64ELb0ELb1ELi64ELi40ELi40ELi4ELb1ELi96ELb0ELb0ELNS_15WgradSyncMethodE3ENS_16CompileConditionILi900EEEEEvPT_S6_S6_PKS5_S8_S8_S8_PKfflPfPj --------------------------
	.section	.nv.info._ZN13group_norm_v218gn_bwd_cuda_kernelI6__halfLi320ELi1ELi32ELi40ELi64ELb0ELb1ELi64ELi40ELi40ELi4ELb1ELi96ELb0ELb0ELNS_15WgradSyncMethodE3ENS_16CompileConditionILi900EEEEEvPT_S6_S6_PKS5_S8_S8_S8_PKfflPfPj,"",@"SHT_CUDA_INFO"
	.sectionflags	@""
	.align	4


	//----- nvinfo : EIATTR_CUDA_API_VERSION
	.align		4
        /*0000*/ 	.byte	0x04, 0x37
        /*0002*/ 	.short	(.L_393 - .L_392)
.L_392:
        /*0004*/ 	.word	0x00000082


	//----- nvinfo : EIATTR_KPARAM_INFO
	.align		4
.L_393:
        /*0008*/ 	.byte	0x04, 0x17
        /*000a*/ 	.short	(.L_395 - .L_394)
.L_394:
        /*000c*/ 	.word	0x00000000
        /*0010*/ 	.short	0x000b
        /*0012*/ 	.short	0x0058
        /*0014*/ 	.byte	0x00, 0xf0, 0x21, 0x00


	//----- nvinfo : EIATTR_KPARAM_INFO
	.align		4
.L_395:
        /*0018*/ 	.byte	0x04, 0x17
        /*001a*/ 	.short	(.L_397 - .L_396)
.L_396:
        /*001c*/ 	.word	0x00000000
        /*0020*/ 	.short	0x000a
        /*0022*/ 	.short	0x0050
        /*0024*/ 	.byte	0x00, 0xf0, 0x21, 0x00


	//----- nvinfo : EIATTR_KPARAM_INFO
	.align		4
.L_397:
        /*0028*/ 	.byte	0x04, 0x17
        /*002a*/ 	.short	(.L_399 - .L_398)
.L_398:
        /*002c*/ 	.word	0x00000000
        /*0030*/ 	.short	0x0009
        /*0032*/ 	.short	0x0048
        /*0034*/ 	.byte	0x00, 0xf0, 0x21, 0x00


	//----- nvinfo : EIATTR_KPARAM_INFO
	.align		4
.L_399:
        /*0038*/ 	.byte	0x04, 0x17
        /*003a*/ 	.short	(.L_401 - .L_400)
.L_400:
        /*003c*/ 	.word	0x00000000
        /*0040*/ 	.short	0x0008
        /*0042*/ 	.short	0x0040
        /*0044*/ 	.byte	0x00, 0xf0, 0x11, 0x00


	//----- nvinfo : EIATTR_KPARAM_INFO
	.align		4
.L_401:
        /*0048*/ 	.byte	0x04, 0x17
        /*004a*/ 	.short	(.L_403 - .L_402)
.L_402:
        /*004c*/ 	.word	0x00000000
        /*0050*/ 	.short	0x0007
        /*0052*/ 	.short	0x0038
        /*0054*/ 	.byte	0x00, 0xf0, 0x21, 0x00


	//----- nvinfo : EIATTR_KPARAM_INFO
	.align		4
.L_403:
        /*0058*/ 	.byte	0x04, 0x17
        /*005a*/ 	.short	(.L_405 - .L_404)
.L_404:
        /*005c*/ 	.word	0x00000000
        /*0060*/ 	.short	0x0006
        /*0062*/ 	.short	0x0030
        /*0064*/ 	.byte	0x00, 0xf0, 0x21, 0x00


	//----- nvinfo : EIATTR_KPARAM_INFO
	.align		4
.L_405:
        /*0068*/ 	.byte	0x04, 0x17
        /*006a*/ 	.short	(.L_407 - .L_406)
.L_406:
        /*006c*/ 	.word	0x00000000
        /*0070*/ 	.short	0x0005
        /*0072*/ 	.short	0x0028
        /*0074*/ 	.byte	0x00, 0xf0, 0x21, 0x00


	//----- nvinfo : EIATTR_KPARAM_INFO
	.align		4
.L_407:
        /*0078*/ 	.byte	0x04, 0x17
        /*007a*/ 	.short	(.L_409 - .L_408)
.L_408:
        /*007c*/ 	.word	0x00000000
        /*0080*/ 	.short	0x0004
        /*0082*/ 	.short	0x0020
        /*0084*/ 	.byte	0x00, 0xf0, 0x21, 0x00


	//----- nvinfo : EIATTR_KPARAM_INFO
	.align		4
.L_409:
        /*0088*/ 	.byte	0x04, 0x17
        /*008a*/ 	.short	(.L_411 - .L_410)
.L_410:
        /*008c*/ 	.word	0x00000000
        /*0090*/ 	.short	0x0003
        /*0092*/ 	.short	0x0018
        /*0094*/ 	.byte	0x00, 0xf0, 0x21, 0x00


	//----- nvinfo : EIATTR_KPARAM_INFO
	.align		4
.L_411:
        /*0098*/ 	.byte	0x04, 0x17
        /*009a*/ 	.short	(.L_413 - .L_412)
.L_412:
        /*009c*/ 	.word	0x00000000
        /*00a0*/ 	.short	0x0002
        /*00a2*/ 	.short	0x0010
        /*00a4*/ 	.byte	0x00, 0xf0, 0x21, 0x00


	//----- nvinfo : EIATTR_KPARAM_INFO
	.align		4
.L_413:
        /*00a8*/ 	.byte	0x04, 0x17
        /*00aa*/ 	.short	(.L_415 - .L_414)
.L_414:
        /*00ac*/ 	.word	0x00000000
        /*00b0*/ 	.short	0x0001
        /*00b2*/ 	.short	0x0008
        /*00b4*/ 	.byte	0x00, 0xf0, 0x21, 0x00


	//----- nvinfo : EIATTR_KPARAM_INFO
	.align		4
.L_415:
        /*00b8*/ 	.byte	0x04, 0x17
        /*00ba*/ 	.short	(.L_417 - .L_416)
.L_416:
        /*00bc*/ 	.word	0x00000000
        /*00c0*/ 	.short	0x0000
        /*00c2*/ 	.short	0x0000
        /*00c4*/ 	.byte	0x00, 0xf0, 0x21, 0x00


	//----- nvinfo : EIATTR_SPARSE_MMA_MASK
	.align		4
.L_417:
        /*00c8*/ 	.byte	0x03, 0x50
        /*00ca*/ 	.short	0x0000


	//----- nvinfo : EIATTR_MAXREG_COUNT
	.align		4
        /*00cc*/ 	.byte	0x03, 0x1b
        /*00ce*/ 	.short	0x00a8


	//----- nvinfo : EIATTR_NUM_BARRIERS
	.align		4
        /*00d0*/ 	.byte	0x02, 0x4c
        /*00d2*/ 	.byte	0x01
	.zero		1


	//----- nvinfo : EIATTR_MERCURY_ISA_VERSION
	.align		4
        /*00d4*/ 	.byte	0x03, 0x5f
        /*00d6*/ 	.short	0x0101


	//----- nvinfo : EIATTR_COOP_GROUP_MASK_REGIDS
	.align		4
        /*00d8*/ 	.byte	0x04, 0x29
        /*00da*/ 	.short	(.L_419 - .L_418)


	//   ....[0]....
.L_418:
        /*00dc*/ 	.word	0xffffffff


	//   ....[1]....
        /*00e0*/ 	.word	0xffffffff


	//   ....[2]....
        /*00e4*/ 	.word	0xffffffff


	//   ....[3]....
        /*00e8*/ 	.word	0xffffffff


	//   ....[4]....
        /*00ec*/ 	.word	0xffffffff


	//   ....[5]....
        /*00f0*/ 	.word	0xffffffff


	//   ....[6]....
        /*00f4*/ 	.word	0xffffffff


	//   ....[7]....
        /*00f8*/ 	.word	0xffffffff


	//   ....[8]....
        /*00fc*/ 	.word	0xffffffff


	//   ....[9]....
        /*0100*/ 	.word	0xffffffff


	//   ....[10]....
        /*0104*/ 	.word	0xffffffff


	//   ....[11]....
        /*0108*/ 	.word	0xffffffff


	//   ....[12]....
        /*010c*/ 	.word	0xffffffff


	//   ....[13]....
        /*0110*/ 	.word	0xffffffff


	//   ....[14]....
        /*0114*/ 	.word	0xffffffff


	//   ....[15]....
        /*0118*/ 	.word	0xffffffff


	//   ....[16]....
        /*011c*/ 	.word	0xffffffff


	//   ....[17]....
        /*0120*/ 	.word	0xffffffff


	//   ....[18]....
        /*0124*/ 	.word	0x05000013


	//   ....[19]....
        /*0128*/ 	.word	0x0500000e


	//   ....[20]....
        /*012c*/ 	.word	0x05000016


	//   ....[21]....
        /*0130*/ 	.word	0x0500001d


	//   ....[22]....
        /*0134*/ 	.word	0x0500001f


	//   ....[23]....
        /*0138*/ 	.word	0x05000018


	//   ....[24]....
        /*013c*/ 	.word	0x0500001a


	//   ....[25]....
        /*0140*/ 	.word	0x05000003


	//   ....[26]....
        /*0144*/ 	.word	0x0500003c


	//   ....[27]....
        /*0148*/ 	.word	0x0500003c


	//   ....[28]....
        /*014c*/ 	.word	0x0500003c


	//   ....[29]....
        /*0150*/ 	.word	0x0500003c


	//   ....[30]....
        /*0154*/ 	.word	0x0500003c


	//   ....[31]....
        /*0158*/ 	.word	0x0500003c


	//   ....[32]....
        /*015c*/ 	.word	0x0500003c


	//   ....[33]....
        /*0160*/ 	.word	0x0500003c


	//   ....[34]....
        /*0164*/ 	.word	0x0500003c


	//   ....[35]....
        /*0168*/ 	.word	0x0500003c


	//   ....[36]....
        /*016c*/ 	.word	0x0500003c


	//   ....[37]....
        /*0170*/ 	.word	0x0500003c


	//   ....[38]....
        /*0174*/ 	.word	0x0500003c


	//   ....[39]....
        /*0178*/ 	.word	0x0500003c


	//   ....[40]....
        /*017c*/ 	.word	0x0500003c


	//   ....[41]....
        /*0180*/ 	.word	0x0500003c


	//----- nvinfo : EIATTR_COOP_GROUP_INSTR_OFFSETS
	.align		4
.L_419:
        /*0184*/ 	.byte	0x04, 0x28
        /*0186*/ 	.short	(.L_421 - .L_420)


	//   ....[0]....
.L_420:
        /*0188*/ 	.word	0x00001540


	//   ....[1]....
        /*018c*/ 	.word	0x00001550


	//   ....[2]....
        /*0190*/ 	.word	0x00001580


	//   ....[3]....
        /*0194*/ 	.word	0x00001590


	//   ....[4]....
        /*0198*/ 	.word	0x000015c0


	//   ....[5]....
        /*019c*/ 	.word	0x000015d0


	//   ....[6]....
        /*01a0*/ 	.word	0x00001600


	//   ....[7]....
        /*01a4*/ 	.word	0x00001610


	//   ....[8]....
        /*01a8*/ 	.word	0x00001660


	//   ....[9]....
        /*01ac*/ 	.word	0x00001670


	//   ....[10]....
        /*01b0*/ 	.word	0x000021c0


	//   ....[11]....
        /*01b4*/ 	.word	0x000021d0


	//   ....[12]....
        /*01b8*/ 	.word	0x00002200


	//   ....[13]....
        /*01bc*/ 	.word	0x00002210


	//   ....[14]....
        /*01c0*/ 	.word	0x00002240


	//   ....[15]....
        /*01c4*/ 	.word	0x00002250


	//   ....[16]....
        /*01c8*/ 	.word	0x00002280


	//   ....[17]....
        /*01cc*/ 	.word	0x00002290


	//   ....[18]....
        /*01d0*/ 	.word	0x00002cb0


	//   ....[19]....
        /*01d4*/ 	.word	0x00002ce0


	//   ....[20]....
        /*01d8*/ 	.word	0x00002d10


	//   ....[21]....
        /*01dc*/ 	.word	0x00002d30


	//   ....[22]....
        /*01e0*/ 	.word	0x00002d60


	//   ....[23]....
        /*01e4*/ 	.word	0x00002d70


	//   ....[24]....
        /*01e8*/ 	.word	0x00002da0


	//   ....[25]....
        /*01ec*/ 	.word	0x00002db0


	//   ....[26]....
        /*01f0*/ 	.word	0x00002fd0


	//   ....[27]....
        /*01f4*/ 	.word	0x00003060


	//   ....[28]....
        /*01f8*/ 	.word	0x000030d0


	//   ....[29]....
        /*01fc*/ 	.word	0x00003130


	//   ....[30]....
        /*0200*/ 	.word	0x000031a0


	//   ....[31]....
        /*0204*/ 	.word	0x00003200


	//   ....[32]....
        /*0208*/ 	.word	0x00003270


	//   ....[33]....
        /*020c*/ 	.word	0x000032d0


	//   ....[34]....
        /*0210*/ 	.word	0x00003370


	//   ....[35]....
        /*0214*/ 	.word	0x00003400


	//   ....[36]....
        /*0218*/ 	.word	0x00003470


	//   ....[37]....
        /*021c*/ 	.word	0x000034d0


	//   ....[38]....
        /*0220*/ 	.word	0x00003540


	//   ....[39]....
        /*0224*/ 	.word	0x000035a0


	//   ....[40]....
        /*0228*/ 	.word	0x00003610


	//   ....[41]....
        /*022c*/ 	.word	0x00003670


	//----- nvinfo : EIATTR_EXIT_INSTR_OFFSETS
	.align		4
.L_421:
        /*0230*/ 	.byte	0x04, 0x1c
        /*0232*/ 	.short	(.L_423 - .L_422)


	//   ....[0]....
.L_422:
        /*0234*/ 	.word	0x00002860


	//   ....[1]....
        /*0238*/ 	.word	0x00002f60


	//----- nvinfo : EIATTR_MAX_THREADS
	.align		4
.L_423:
        /*023c*/ 	.byte	0x04, 0x05
        /*023e*/ 	.short	(.L_425 - .L_424)
.L_424:
        /*0240*/ 	.word	0x00000140
        /*0244*/ 	.word	0x00000001
        /*0248*/ 	.word	0x00000001


	//----- nvinfo : EIATTR_CRS_STACK_SIZE
	.align		4
.L_425:
        /*024c*/ 	.byte	0x04, 0x1e
        /*024e*/ 	.short	(.L_427 - .L_426)
.L_426:
        /*0250*/ 	.word	0x00000000


	//----- nvinfo : EIATTR_CBANK_PARAM_SIZE
	.align		4
.L_427:
        /*0254*/ 	.byte	0x03, 0x19
        /*0256*/ 	.short	0x0060


	//----- nvinfo : EIATTR_PARAM_CBANK
	.align		4
        /*0258*/ 	.byte	0x04, 0x0a
        /*025a*/ 	.short	(.L_429 - .L_428)
	.align		4
.L_428:
        /*025c*/ 	.word	index@(.nv.constant0._ZN13group_norm_v218gn_bwd_cuda_kernelI6__halfLi320ELi1ELi32ELi40ELi64ELb0ELb1ELi64ELi40ELi40ELi4ELb1ELi96ELb0ELb0ELNS_15WgradSyncMethodE3ENS_16CompileConditionILi900EEEEEvPT_S6_S6_PKS5_S8_S8_S8_PKfflPfPj)
        /*0260*/ 	.short	0x0210
        /*0262*/ 	.short	0x0060


	//----- nvinfo : EIATTR_SW_WAR
	.align		4
.L_429:
        /*0264*/ 	.byte	0x04, 0x36
        /*0266*/ 	.short	(.L_431 - .L_430)
.L_430:
        /*0268*/ 	.word	0x00000008
.L_431:


//--------------------- .nv.info._ZN13group_norm_v218gn_bwd_cuda_kernelI6__halfLi320ELi1ELi32ELi40ELi64ELb0ELb1ELi64ELi40ELi40ELi4ELb1ELi128ELb0ELb0ELNS_15WgradSyncMethodE3ENS_16CompileConditionILi900EEEEEvPT_S6_S6_PKS5_S8_S8_S8_PKfflPfPj --------------------------
	.section	.nv.info._ZN13group_norm_v218gn_bwd_cuda_kernelI6__halfLi320ELi1ELi32ELi40ELi64ELb0ELb1ELi64ELi40ELi40ELi4ELb1ELi128ELb0ELb0ELNS_15WgradSyncMethodE3ENS_16CompileConditionILi900EEEEEvPT_S6_S6_PKS5_S8_S8_S8_PKfflPfPj,"",@"SHT_CUDA_INFO"
	.sectionflags	@""
	.align	4


	//----- nvinfo : EIATTR_CUDA_API_VERSION
	.align		4
        /*0000*/ 	.byte	0x04, 0x37
        /*0002*/ 	.short	(.L_433 - .L_432)
.L_432:
        /*0004*/ 	.word	0x00000082


	//----- nvinfo : EIATTR_KPARAM_INFO
	.align		4
.L_433:
        /*0008*/ 	.byte	0x04, 0x17
        /*000a*/ 	.short	(.L_435 - .L_434)
.L_434:
        /*000c*/ 	.word	0x00000000
        /*0010*/ 	.short	0x000b
        /*0012*/ 	.short	0x0058
        /*0014*/ 	.byte	0x00, 0xf0, 0x21, 0x00


	//----- nvinfo : EIATTR_KPARAM_INFO
	.align		4
.L_435:
        /*0018*/ 	.byte	0x04, 0x17
        /*001a*/ 	.short	(.L_437 - .L_436)
.L_436:
        /*001c*/ 	.word	0x00000000
        /*0020*/ 	.short	0x000a
        /*0022*/ 	.short	0x0050
        /*0024*/ 	.byte	0x00, 0xf0, 0x21, 0x00


	//----- nvinfo : EIATTR_KPARAM_INFO
	.align		4
.L_437:
        /*0028*/ 	.byte	0x04, 0x17
        /*002a*/ 	.short	(.L_439 - .L_438)
.L_438:
        /*002c*/ 	.word	0x00000000
        /*0030*/ 	.short	0x0009
        /*0032*/ 	.short	0x0048
        /*0034*/ 	.byte	0x00, 0xf0, 0x21, 0x00


	//----- nvinfo : EIATTR_KPARAM_INFO
	.align		4
.L_439:
        /*0038*/ 	.byte	0x04, 0x17
        /*003a*/ 	.short	(.L_441 - .L_440)
.L_440:
        /*003c*/ 	.word	0x00000000
        /*0040*/ 	.short	0x0008
        /*0042*/ 	.short	0x0040
        /*0044*/ 	.byte	0x00, 0xf0, 0x11, 0x00


	//----- nvinfo : EIATTR_KPARAM_INFO
	.align		4
.L_441:
        /*0048*/ 	.byte	0x04, 0x17
        /*004a*/ 	.short	(.L_443 - .L_442)
.L_442:
        /*004c*/ 	.word	0x00000000
        /*0050*/ 	.short	0x0007
        /*0052*/ 	.short	0x0038
        /*0054*/ 	.byte	0x00, 0xf0, 0x21, 0x00


	//----- nvinfo : EIATTR_KPARAM_INFO
	.align		4
.L_443:
        /*0058*/ 	.byte	0x04, 0x17
        /*005a*/ 	.short	(.L_445 - .L_444)
.L_444:
        /*005c*/ 	.word	0x00000000
        /*0060*/ 	.short	0x0006
        /*0062*/ 	.short	0x0030
        /*0064*/ 	.byte	0x00, 0xf0, 0x21, 0x00


	//----- nvinfo : EIATTR_KPARAM_INFO
	.align		4
.L_445:
        /*0068*/ 	.byte	0x04, 0x17
        /*006a*/ 	.short	(.L_447 - .L_446)
.L_446:
        /*006c*/ 	.word	0x00000000
        /*0070*/ 	.short	0x0005
        /*0072*/ 	.short	0x0028
        /*0074*/ 	.byte	0x00, 0xf0, 0x21, 0x00


	//----- nvinfo : EIATTR_KPARAM_INFO
	.align		4
.L_447:
        /*0078*/ 	.byte	0x04, 0x17
        /*007a*/ 	.short	(.L_449 - .L_448)
.L_448:
        /*007c*/ 	.word	0x00000000
        /*0080*/ 	.short	0x0004
        /*0082*/ 	.short	0x0020
        /*0084*/ 	.byte	0x00, 0xf0, 0x21, 0x00


	//----- nvinfo : EIATTR_KPARAM_INFO
	.align		4
.L_449:
        /*0088*/ 	.byte	0x04, 0x17
        /*008a*/ 	.short	(.L_451 - .L_450)
.L_450:
        /*008c*/ 	.word	0x00000000
        /*0090*/ 	.short	0x0003
        /*0092*/ 	.short	0x0018
        /*0094*/ 	.byte	0x00, 0xf0, 0x21, 0x00


	//----- nvinfo : EIATTR_KPARAM_INFO
	.align		4
.L_451:
        /*0098*/ 	.byte	0x04, 0x17
        /*009a*/ 	.short	(.L_453 - .L_452)
.L_452:
        /*009c*/ 	.word	0x00000000
        /*00a0*/ 	.short	0x0002
        /*00a2*/ 	.short	0x0010
        /*00a4*/ 	.byte	0x00, 0xf0, 0x21, 0x00


	//----- nvinfo : EIATTR_KPARAM_INFO
	.align		4
.L_453:
        /*00a8*/ 	.byte	0x04, 0x17
        /*00aa*/ 	.short	(.L_455 - .L_454)
.L_454:
        /*00ac*/ 	.word	0x00000000
        /*00b0*/ 	.short	0x0001
        /*00b2*/ 	.short	0x0008
        /*00b4*/ 	.byte	0x00, 0xf0, 0x21, 0x00


	//----- nvinfo : EIATTR_KPARAM_INFO
	.align		4
.L_455:
        /*00b8*/ 	.byte	0x04, 0x17
        /*00ba*/ 	.short	(.L_457 - .L_456)
.L_456:
        /*00bc*/ 	.word	0x00000000
        /*00c0*/ 	.short	0x0000
        /*00c2*/ 	.short	0x0000
        /*00c4*/ 	.byte	0x00, 0xf0, 0x21, 0x00


	//----- nvinfo : EIATTR_SPARSE_MMA_MASK
	.align		4
.L_457:
        /*00c8*/ 	.byte	0x03, 0x50
        /*00ca*/ 	.short	0x0000


	//----- nvinfo : EIATTR_MAXREG_COUNT
	.align		4
        /*00cc*/ 	.byte	0x03, 0x1b
        /*00ce*/ 	.short	0x00a8


	//----- nvinfo : EIATTR_NUM_BARRIERS
	.align		4
        /*00d0*/ 	.byte	0x02, 0x4c
        /*00d2*/ 	.byte	0x01
	.zero		1


	//----- nvinfo : EIATTR_MERCURY_ISA_VERSION
	.align		4
        /*00d4*/ 	.byte	0x03, 0x5f
        /*00d6*/ 	.short	0x0101


	//----- nvinfo : EIATTR_COOP_GROUP_MASK_REGIDS
	.align		4
        /*00d8*/ 	.byte	0x04, 0x29
        /*00da*/ 	.short	(.L_459 - .L_458)


	//   ....[0]....
.L_458:
        /*00dc*/ 	.word	0xffffffff


	//   ....[1]....
        /*00e0*/ 	.word	0xffffffff


	//   ....[2]....
        /*00e4*/ 	.word	0xffffffff


	//   ....[3]....
        /*00e8*/ 	.word	0xffffffff


	//   ....[4]....
        /*00ec*/ 	.word	0xffffffff


	//   ....[5]....
        /*00f0*/ 	.word	0xffffffff


	//   ....[6]....
        /*00f4*/ 	.word	0xffffffff


	//   ....[7]....
        /*00f8*/ 	.word	0xffffffff


	//   ....[8]....
        /*00fc*/ 	.word	0xffffffff


	//   ....[9]....
        /*0100*/ 	.word	0xffffffff


	//   ....[10]....
        /*0104*/ 	.word	0xffffffff


	//   ....[11]....
        /*0108*/ 	.word	0xffffffff


	//   ....[12]....
        /*010c*/ 	.word	0xffffffff


	//   ....[13]....
        /*0110*/ 	.word	0xffffffff


	//   ....[14]....
        /*0114*/ 	.word	0xffffffff


	//   ....[15]....
        /*0118*/ 	.word	0xffffffff


	//   ....[16]....
        /*011c*/ 	.word	0xffffffff


	//   ....[17]....
        /*0120*/ 	.word	0xffffffff


	//   ....[18]....
        /*0124*/ 	.word	0x05000013


	//   ....[19]....
        /*0128*/ 	.word	0x0500000e


	//   ....[20]....
        /*012c*/ 	.word	0x05000016


	//   ....[21]....
        /*0130*/ 	.word	0x0500001d


	//   ....[22]....
        /*0134*/ 	.word	0x0500001f


	//   ....[23]....
        /*0138*/ 	.word	0x05000018


	//   ....[24]....
        /*013c*/ 	.word	0x0500001a


	//   ....[25]....
        /*0140*/ 	.word	0x05000003


	//   ....[26]....
        /*0144*/ 	.word	0x0500003c


	//   ....[27]....
        /*0148*/ 	.word	0x0500003c


	//   ....[28]....
        /*014c*/ 	.word	0x0500003c


	//   ....[29]....
        /*0150*/ 	.word	0x0500003c


	//   ....[30]....
        /*0154*/ 	.word	0x0500003c


	//   ....[31]....
        /*0158*/ 	.word	0x0500003c


	//   ....[32]....
        /*015c*/ 	.word	0x0500003c


	//   ....[33]....
        /*0160*/ 	.word	0x0500003c


	//   ....[34]....
        /*0164*/ 	.word	0x0500003c


	//   ....[35]....
        /*0168*/ 	.word	0x0500003c


	//   ....[36]....
        /*016c*/ 	.word	0x0500003c


	//   ....[37]....
        /*0170*/ 	.word	0x0500003c


	//   ....[38]....
        /*0174*/ 	.word	0x0500003c


	//   ....[39]....
        /*0178*/ 	.word	0x0500003c


	//   ....[40]....
        /*017c*/ 	.word	0x0500003c


	//   ....[41]....
        /*0180*/ 	.word	0x0500003c


	//----- nvinfo : EIATTR_COOP_GROUP_INSTR_OFFSETS
	.align		4
.L_459:
        /*0184*/ 	.byte	0x04, 0x28
        /*0186*/ 	.short	(.L_461 - .L_460)


	//   ....[0]....
.L_460:
        /*0188*/ 	.word	0x00001540


	//   ....[1]....
        /*018c*/ 	.word	0x00001550


	//   ....[2]....
        /*0190*/ 	.word	0x00001580


	//   ....[3]....
        /*0194*/ 	.word	0x00001590


	//   ....[4]....
        /*0198*/ 	.word	0x000015c0


	//   ....[5]....
        /*019c*/ 	.word	0x000015d0


	//   ....[6]....
        /*01a0*/ 	.word	0x00001600


	//   ....[7]....
        /*01a4*/ 	.word	0x00001610


	//   ....[8]....
        /*01a8*/ 	.word	0x00001660


	//   ....[9]....
        /*01ac*/ 	.word	0x00001670


	//   ....[10]....
        /*01b0*/ 	.word	0x000021c0


	//   ....[11]....
        /*01b4*/ 	.word	0x000021d0


	//   ....[12]....
        /*01b8*/ 	.word	0x00002200


	//   ....[13]....
        /*01bc*/ 	.word	0x00002210


	//   ....[14]....
        /*01c0*/ 	.word	0x00002240


	//   ....[15]....
        /*01c4*/ 	.word	0x00002250


	//   ....[16]....
        /*01c8*/ 	.word	0x00002280


	//   ....[17]....
        /*01cc*/ 	.word	0x00002290


	//   ....[18]....
        /*01d0*/ 	.word	0x00002cb0


	//   ....[19]....
        /*01d4*/ 	.word	0x00002ce0


	//   ....[20]....
        /*01d8*/ 	.word	0x00002d10


	//   ....[21]....
        /*01dc*/ 	.word	0x00002d30


	//   ....[22]....
        /*01e0*/ 	.word	0x00002d60


	//   ....[23]....
        /*01e4*/ 	.word	0x00002d70


	//   ....[24]....
        /*01e8*/ 	.word	0x00002da0


	//   ....[25]....
        /*01ec*/ 	.word	0x00002db0


	//   ....[26]....
        /*01f0*/ 	.word	0x00002fd0


	//   ....[27]....
        /*01f4*/ 	.word	0x00003060


	//   ....[28]....
        /*01f8*/ 	.word	0x000030d0


	//   ....[29]....
        /*01fc*/ 	.word	0x00003130


	//   ....[30]....
        /*0200*/ 	.word	0x000031a0


	//   ....[31]....
        /*0204*/ 	.word	0x00003200


	//   ....[32]....
        /*0208*/ 	.word	0x00003270


	//   ....[33]....
        /*020c*/ 	.word	0x000032d0


	//   ....[34]....
        /*0210*/ 	.word	0x00003370


	//   ....[35]....
        /*0214*/ 	.word	0x00003400


	//   ....[36]....
        /*0218*/ 	.word	0x00003470


	//   ....[37]....
        /*021c*/ 	.word	0x000034d0


	//   ....[38]....
        /*0220*/ 	.word	0x00003540


	//   ....[39]....
        /*0224*/ 	.word	0x000035a0


	//   ....[40]....
        /*0228*/ 	.word	0x00003610


	//   ....[41]....
        /*022c*/ 	.word	0x00003670


	//----- nvinfo : EIATTR_EXIT_INSTR_OFFSETS
	.align		4
.L_461:
        /*0230*/ 	.byte	0x04, 0x1c
        /*0232*/ 	.short	(.L_463 - .L_462)


	//   ....[0]....
.L_462:
        /*0234*/ 	.word	0x00002860


	//   ....[1]....
        /*0238*/ 	.word	0x00002f60


	//----- nvinfo : EIATTR_MAX_THREADS
	.align		4
.L_463:
        /*023c*/ 	.byte	0x04, 0x05
        /*023e*/ 	.short	(.L_465 - .L_464)
.L_464:
        /*0240*/ 	.word	0x00000140
        /*0244*/ 	.word	0x00000001
        /*0248*/ 	.word	0x00000001


	//----- nvinfo : EIATTR_CRS_STACK_SIZE
	.align		4
.L_465:
        /*024c*/ 	.byte	0x04, 0x1e
        /*024e*/ 	.short	(.L_467 - .L_466)
.L_466:
        /*0250*/ 	.word	0x00000000


	//----- nvinfo : EIATTR_CBANK_PARAM_SIZE
	.align		4
.L_467:
        /*0254*/ 	.byte	0x03, 0x19
        /*0256*/ 	.short	0x0060


	//----- nvinfo : EIATTR_PARAM_CBANK
	.align		4
        /*0258*/ 	.byte	0x04, 0x0a
        /*025a*/ 	.short	(.L_469 - .L_468)
	.align		4
.L_468:
        /*025c*/ 	.word	index@(.nv.constant0._ZN13group_norm_v218gn_bwd_cuda_kernelI6__halfLi320ELi1ELi32ELi40ELi64ELb0ELb1ELi64ELi40ELi40ELi4ELb1ELi128ELb0ELb0ELNS_15WgradSyncMethodE3ENS_16CompileConditionILi900EEEEEvPT_S6_S6_PKS5_S8_S8_S8_PKfflPfPj)
        /*0260*/ 	.short	0x0210
        /*0262*/ 	.short	0x0060


	//----- nvinfo : EIATTR_SW_WAR
	.align		4
.L_469:
        /*0264*/ 	.byte	0x04, 0x36
        /*0266*/ 	.short	(.L_471 - .L_470)
.L_470:
        /*0268*/ 	.word	0x00000008
.L_471:


//--------------------- .nv.info._ZN13group_norm_v218gn_bwd_cuda_kernelI6__halfLi320ELi1ELi16ELi80ELi64ELb1ELb1ELi64ELi80ELi80ELi4ELb1ELi112ELb0ELb0ELNS_15WgradSyncMethodE3ENS_16CompileConditionILi900EEEEEvPT_S6_S6_PKS5_S8_S8_S8_PKfflPfPj --------------------------
	.section	.nv.info._ZN13group_norm_v218gn_bwd_cuda_kernelI6__halfLi320ELi1ELi16ELi80ELi64ELb1ELb1ELi64ELi80ELi80ELi4ELb1ELi112ELb0ELb0ELNS_15WgradSyncMethodE3ENS_16CompileConditionILi900EEEEEvPT_S6_S6_PKS5_S8_S8_S8_PKfflPfPj,"",@"SHT_CUDA_INFO"
	.sectionflags	@""
	.align	4


	//----- nvinfo : EIATTR_CUDA_API_VERSION
	.align		4
        /*0000*/ 	.byte	0x04, 0x37
        /*0002*/ 	.short	(.L_473 - .L_472)
.L_472:
        /*0004*/ 	.word	0x00000082


	//----- nvinfo : EIATTR_KPARAM_INFO
	.align		4
.L_473:
        /*0008*/ 	.byte	0x04, 0x17
        /*000a*/ 	.short	(.L_475 - .L_474)
.L_474:
        /*000c*/ 	.word	0x00000000
        /*0010*/ 	.short	0x000b
        /*0012*/ 	.short	0x0058
        /*0014*/ 	.byte	0x00, 0xf0, 0x21, 0x00


	//----- nvinfo : EIATTR_KPARAM_INFO
	.align		4
.L_475:
        /*0018*/ 	.byte	0x04, 0x17
        /*001a*/ 	.short	(.L_477 - .L_476)
.L_476:
        /*001c*/ 	.word	0x00000000
        /*0020*/ 	.short	0x000a
        /*0022*/ 	.short	0x0050
        /*0024*/ 	.byte	0x00, 0xf0, 0x21, 0x00


	//----- nvinfo : EIATTR_KPARAM_INFO
	.align		4
.L_477:
        /*0028*/ 	.byte	0x04, 0x17
        /*002a*/ 	.short	(.L_479 - .L_478)
.L_478:
        /*002c*/ 	.word	0x00000000
        /*0030*/ 	.short	0x0009
        /*0032*/ 	.short	0x0048
        /*0034*/ 	.byte	0x00, 0xf0, 0x21, 0x00


	//----- nvinfo : EIATTR_KPARAM_INFO
	.align		4
.L_479:
        /*0038*/ 	.byte	0x04, 0x17
        /*003a*/ 	.short	(.L_481 - .L_480)
.L_480:
        /*003c*/ 	.word	0x00000000
        /*0040*/ 	.short	0x0008
        /*0042*/ 	.short	0x0040
        /*0044*/ 	.byte	0x00, 0xf0, 0x11, 0x00


	//----- nvinfo : EIATTR_KPARAM_INFO
	.align		4
.L_481:
        /*0048*/ 	.byte	0x04, 0x17
        /*004a*/ 	.short	(.L_483 - .L_482)
.L_482:
        /*004c*/ 	.word	0x00000000
        /*0050*/ 	.short	0x0007
        /*0052*/ 	.short	0x0038
        /*0054*/ 	.byte	0x00, 0xf0, 0x21, 0x00


	//----- nvinfo : EIATTR_KPARAM_INFO
	.align		4
.L_483:
        /*0058*/ 	.byte	0x04, 0x17
        /*005a*/ 	.short	(.L_485 - .L_484)
.L_484:
        /*005c*/ 	.word	0x00000000
        /*0060*/ 	.short	0x0006
        /*0062*/ 	.short	0x0030
        /*0064*/ 	.byte	0x00, 0xf0, 0x21, 0x00


	//----- nvinfo : EIATTR_KPARAM_INFO
	.align		4
.L_485:
        /*0068*/ 	.byte	0x04, 0x17
        /*006a*/ 	.short	(.L_487 - .L_486)
.L_486:
        /*006c*/ 	.word	0x00000000
        /*0070*/ 	.short	0x0005
        /*0072*/ 	.short	0x0028
        /*0074*/ 	.byte	0x00, 0xf0, 0x21, 0x00


	//----- nvinfo : EIATTR_KPARAM_INFO
	.align		4
.L_487:
        /*0078*/ 	.byte	0x04, 0x17
        /*007a*/ 	.short	(.L_489 - .L_488)
.L_488:
        /*007c*/ 	.word	0x00000000
        /*0080*/ 	.short	0x0004
        /*0082*/ 	.short	0x0020
        /*0084*/ 	.byte	0x00, 0xf0, 0x21, 0x00


	//----- nvinfo : EIATTR_KPARAM_INFO
	.align		4
.L_489:
        /*0088*/ 	.byte	0x04, 0x17
        /*008a*/ 	.short	(.L_491 - .L_490)
.L_490:
        /*008c*/ 	.word	0x00000000
        /*0090*/ 	.short	0x0003
        /*0092*/ 	.short	0x0018
        /*0094*/ 	.byte	0x00, 0xf0, 0x21, 0x00


	//----- nvinfo : EIATTR_KPARAM_INFO
	.align		4
.L_491:
        /*0098*/ 	.byte	0x04, 0x17
        /*009a*/ 	.short	(.L_493 - .L_492)
.L_492:
        /*009c*/ 	.word	0x00000000
        /*00a0*/ 	.short	0x0002
        /*00a2*/ 	.short	0x0010
        /*00a4*/ 	.byte	0x00, 0xf0, 0x21, 0x00


	//----- nvinfo : EIATTR_KPARAM_INFO
	.align		4
.L_493:
        /*00a8*/ 	.byte	0x04, 0x17
        /*00aa*/ 	.short	(.L_495 - .L_494)
.L_494:
        /*00ac*/ 	.word	0x00000000
        /*00b0*/ 	.short	0x0001
        /*00b2*/ 	.short	0x0008
        /*00b4*/ 	.byte	0x00, 0xf0, 0x21, 0x00


	//----- nvinfo : EIATTR_KPARAM_INFO
	.align		4
.L_495:
        /*00b8*/ 	.byte	0x04, 0x17
        /*00ba*/ 	.short	(.L_497 - .L_496)
.L_496:
        /*00bc*/ 	.word	0x00000000
        /*00c0*/ 	.short	0x0000
        /*00c2*/ 	.short	0x0000
        /*00c4*/ 	.byte	0x00, 0xf0, 0x21, 0x00


	//----- nvinfo : EIATTR_SPARSE_MMA_MASK
	.align		4
.L_497:
        /*00c8*/ 	.byte	0x03, 0x50
        /*00ca*/ 	.short	0x0000


	//----- nvinfo : EIATTR_MAXREG_COUNT
	.align		4
        /*00cc*/ 	.byte	0x03, 0x1b
        /*00ce*/ 	.short	0x00a8


	//----- nvinfo : EIATTR_NUM_BARRIERS
	.align		4
        /*00d0*/ 	.byte	0x02, 0x4c
        /*00d2*/ 	.byte	0x01
	.zero		1


	//----- nvinfo : EIATTR_MERCURY_ISA_VERSION
	.align		4
        /*00d4*/ 	.byte	0x03, 0x5f
        /*00d6*/ 	.short	0x0101


	//----- nvinfo : EIATTR_COOP_GROUP_MASK_REGIDS
	.align		4
        /*00d8*/ 	.byte	0x04, 0x29
        /*00da*/ 	.short	(.L_499 - .L_498)


	//   ....[0]....
.L_498:
        /*00dc*/ 	.word	0xffffffff


	//   ....[1]....
        /*00e0*/ 	.word	0xffffffff


	//   ....[2]....
        /*00e4*/ 	.word	0xffffffff


	//   ....[3]....
        /*00e8*/ 	.word	0xffffffff


	//   ....[4]....
        /*00ec*/ 	.word	0xffffffff


	//   ....[5]....
        /*00f0*/ 	.word	0xffffffff


	//   ....[6]....
        /*00f4*/ 	.word	0xffffffff


	//   ....[7]....
        /*00f8*/ 	.word	0xffffffff


	//   ....[8]....
        /*00fc*/ 	.word	0xffffffff


	//   ....[9]....
        /*0100*/ 	.word	0xffffffff


	//   ....[10]....
        /*0104*/ 	.word	0xffffffff


	//   ....[11]....
        /*0108*/ 	.word	0xffffffff


	//   ....[12]....
        /*010c*/ 	.word	0xffffffff


	//   ....[13]....
        /*0110*/ 	.word	0xffffffff


	//   ....[14]....
        /*0114*/ 	.word	0xffffffff


	//   ....[15]....
        /*0118*/ 	.word	0xffffffff


	//   ....[16]....
        /*011c*/ 	.word	0xffffffff


	//   ....[17]....
        /*0120*/ 	.word	0xffffffff


	//   ....[18]....
        /*0124*/ 	.word	0x05000011


	//   ....[19]....
        /*0128*/ 	.word	0x05000010


	//   ....[20]....
        /*012c*/ 	.word	0x05000012


	//   ....[21]....
        /*0130*/ 	.word	0x05000013


	//   ....[22]....
        /*0134*/ 	.word	0x05000015


	//   ....[23]....
        /*0138*/ 	.word	0x05000014


	//   ....[24]....
        /*013c*/ 	.word	0x0500001e


	//   ....[25]....
        /*0140*/ 	.word	0x05000003


	//   ....[26]....
        /*0144*/ 	.word	0x05000012


	//   ....[27]....
        /*0148*/ 	.word	0x05000012


	//   ....[28]....
        /*014c*/ 	.word	0x05000012


	//   ....[29]....
        /*0150*/ 	.word	0x05000012


	//   ....[30]....
        /*0154*/ 	.word	0x05000012


	//   ....[31]....
        /*0158*/ 	.word	0x05000012


	//   ....[32]....
        /*015c*/ 	.word	0x05000012


	//   ....[33]....
        /*0160*/ 	.word	0x05000012


	//   ....[34]....
        /*0164*/ 	.word	0x05000012


	//   ....[35]....
        /*0168*/ 	.word	0x05000012


	//   ....[36]....
        /*016c*/ 	.word	0x05000012


	//   ....[37]....
        /*0170*/ 	.word	0x05000012


	//   ....[38]....
        /*0174*/ 	.word	0x05000012


	//   ....[39]....
        /*0178*/ 	.word	0x05000012


	//   ....[40]....
        /*017c*/ 	.word	0x05000012


	//   ....[41]....
        /*0180*/ 	.word	0x05000012


	//----- nvinfo : EIATTR_COOP_GROUP_INSTR_OFFSETS
	.align		4
.L_499:
        /*0184*/ 	.byte	0x04, 0x28
        /*0186*/ 	.short	(.L_501 - .L_500)


	//   ....[0]....
.L_500:
        /*0188*/ 	.word	0x00001d00


	//   ....[1]....
        /*018c*/ 	.word	0x00001d10


	//   ....[2]....
        /*0190*/ 	.word	0x00001d40


	//   ....[3]....
        /*0194*/ 	.word	0x00001d50


	//   ....[4]....
        /*0198*/ 	.word	0x00001d80


	//   ....[5]....
        /*019c*/ 	.word	0x00001da0


	//   ....[6]....
        /*01a0*/ 	.word	0x00001df0


	//   ....[7]....
        /*01a4*/ 	.word	0x00001e10


	//   ....[8]....
        /*01a8*/ 	.word	0x00001e60


	//   ....[9]....
        /*01ac*/ 	.word	0x00001e70


	//   ....[10]....
        /*01b0*/ 	.word	0x000026f0


	//   ....[11]....
        /*01b4*/ 	.word	0x00002700


	//   ....[12]....
        /*01b8*/ 	.word	0x00002730


	//   ....[13]....
        /*01bc*/ 	.word	0x00002740


	//   ....[14]....
        /*01c0*/ 	.word	0x00002770


	//   ....[15]....
        /*01c4*/ 	.word	0x00002780


	//   ....[16]....
        /*01c8*/ 	.word	0x000027b0


	//   ....[17]....
        /*01cc*/ 	.word	0x000027c0


	//   ....[18]....
        /*01d0*/ 	.word	0x00003460


	//   ....[19]....
        /*01d4*/ 	.word	0x00003490


	//   ....[20]....
        /*01d8*/ 	.word	0x000034e0


	//   ....[21]....
        /*01dc*/ 	.word	0x00003500


	//   ....[22]....
        /*01e0*/ 	.word	0x00003530


	//   ....[23]....
        /*01e4*/ 	.word	0x00003540


	//   ....[24]....
        /*01e8*/ 	.word	0x00003570


	//   ....[25]....
        /*01ec*/ 	.word	0x00003580


	//   ....[26]....
        /*01f0*/ 	.word	0x000037a0


	//   ....[27]....
        /*01f4*/ 	.word	0x00003830


	//   ....[28]....
        /*01f8*/ 	.word	0x000038a0


	//   ....[29]....
        /*01fc*/ 	.word	0x00003900


	//   ....[30]....
        /*0200*/ 	.word	0x00003970


	//   ....[31]....
        /*0204*/ 	.word	0x000039d0


	//   ....[32]....
        /*0208*/ 	.word	0x00003a40


	//   ....[33]....
        /*020c*/ 	.word	0x00003aa0


	//   ....[34]....
        /*0210*/ 	.word	0x00003b40


	//   ....[35]....
        /*0214*/ 	.word	0x00003bd0


	//   ....[36]....
        /*0218*/ 	.word	0x00003c40


	//   ....[37]....
        /*021c*/ 	.word	0x00003ca0


	//   ....[38]....
        /*0220*/ 	.word	0x00003d10


	//   ....[39]....
        /*0224*/ 	.word	0x00003d70


	//   ....[40]....
        /*0228*/ 	.word	0x00003de0


	//   ....[41]....
        /*022c*/ 	.word	0x00003e40


	//----- nvinfo : EIATTR_EXIT_INSTR_OFFSETS
	.align		4
.L_501:
        /*0230*/ 	.byte	0x04, 0x1c
        /*0232*/ 	.short	(.L_503 - .L_502)


	//   ....[0]....
.L_502:
        /*0234*/ 	.word	0x00003020


	//   ....[1]....
        /*0238*/ 	.word	0x00003730


	//----- nvinfo : EIATTR_MAX_THREADS
	.align		4
.L_503:
        /*023c*/ 	.byte	0x04, 0x05
        /*023e*/ 	.short	(.L_505 - .L_504)
.L_504:
        /*0240*/ 	.word	0x00000140
        /*0244*/ 	.word	0x00000001
        /*0248*/ 	.word	0x00000001


	//----- nvinfo : EIATTR_CRS_STACK_SIZE
	.align		4
.L_505:
        /*024c*/ 	.byte	0x04, 0x1e
        /*024e*/ 	.short	(.L_507 - .L_506)
.L_506:
        /*0250*/ 	.word	0x00000000


	//----- nvinfo : EIATTR_CBANK_PARAM_SIZE
	.align		4
.L_507:
        /*0254*/ 	.byte	0x03, 0x19
        /*0256*/ 	.short	0x0060


	//----- nvinfo : EIATTR_PARAM_CBANK
	.align		4
        /*0258*/ 	.byte	0x04, 0x0a
        /*025a*/ 	.short	(.L_509 - .L_508)
	.align		4
.L_508:
        /*025c*/ 	.word	index@(.nv.constant0._ZN13group_norm_v218gn_bwd_cuda_kernelI6__halfLi320ELi1ELi16ELi80ELi64ELb1ELb1ELi64ELi80ELi80ELi4ELb1ELi112ELb0ELb0ELNS_15WgradSyncMethodE3ENS_16CompileConditionILi900EEEEEvPT_S6_S6_PKS5_S8_S8_S8_PKfflPfPj)
        /*0260*/ 	.short	0x0210
        /*0262*/ 	.short	0x0060


	//----- nvinfo : EIATTR_SW_WAR
	.align		4
.L_509:
        /*0264*/ 	.byte	0x04, 0x36
        /*0266*/ 	.short	(.L_511 - .L_510)
.L_510:
        /*0268*/ 	.word	0x00000008
.L_511:


//--------------------- .nv.info._ZN13group_norm_v218gn_bwd_cuda_kernelI6__halfLi320ELi1ELi16ELi80ELi64ELb1ELb1ELi64ELi80ELi80ELi4ELb1ELi144ELb0ELb0ELNS_15WgradSyncMethodE3ENS_16CompileConditionILi900EEEEEvPT_S6_S6_PKS5_S8_S8_S8_PKfflPfPj --------------------------
	.section	.nv.info._ZN13group_norm_v218gn_bwd_cuda_kernelI6__halfLi320ELi1ELi16ELi80ELi64ELb1ELb1ELi64ELi80ELi80ELi4ELb1ELi144ELb0ELb0ELNS_15WgradSyncMethodE3ENS_16CompileConditionILi900EEEEEvPT_S6_S6_PKS5_S8_S8_S8_PKfflPfPj,"",@"SHT_CUDA_INFO"
	.sectionflags	@""
	.align	4


	//----- nvinfo : EIATTR_CUDA_API_VERSION
	.align		4
        /*0000*/ 	.byte	0x04, 0x37
        /*0002*/ 	.short	(.L_513 - .L_512)
.L_512:
        /*0004*/ 	.word	0x00000082


	//----- nvinfo : EIATTR_KPARAM_INFO
	.align		4
.L_513:
        /*0008*/ 	.byte	0x04, 0x17
        /*000a*/ 	.short	(.L_515 - .L_514)
.L_514:
        /*000c*/ 	.word	0x00000000
        /*0010*/ 	.short	0x000b
        /*0012*/ 	.short	0x0058
        /*0014*/ 	.byte	0x00, 0xf0, 0x21, 0x00


	//----- nvinfo : EIATTR_KPARAM_INFO
	.align		4
.L_515:
        /*0018*/ 	.byte	0x04, 0x17
        /*001a*/ 	.short	(.L_517 - .L_516)
.L_516:
        /*001c*/ 	.word	0x00000000
        /*0020*/ 	.short	0x000a
        /*0022*/ 	.short	0x0050
        /*0024*/ 	.byte	0x00, 0xf0, 0x21, 0x00


	//----- nvinfo : EIATTR_KPARAM_INFO
	.align		4
.L_517:
        /*0028*/ 	.byte	0x04, 0x17
        /*002a*/ 	.short	(.L_519 - .L_518)
.L_518:
        /*002c*/ 	.word	0x00000000
        /*0030*/ 	.short	0x0009
        /*0032*/ 	.short	0x0048
        /*0034*/ 	.byte	0x00, 0xf0, 0x21, 0x00


	//----- nvinfo : EIATTR_KPARAM_INFO
	.align		4
.L_519:
        /*0038*/ 	.byte	0x04, 0x17
        /*003a*/ 	.short	(.L_521 - .L_520)
.L_520:
        /*003c*/ 	.word	0x00000000
        /*0040*/ 	.short	0x0008
        /*0042*/ 	.short	0x0040
        /*0044*/ 	.byte	0x00, 0xf0, 0x11, 0x00


	//----- nvinfo : EIATTR_KPARAM_INFO
	.align		4
.L_521:
        /*0048*/ 	.byte	0x04, 0x17
        /*004a*/ 	.short	(.L_523 - .L_522)
.L_522:
        /*004c*/ 	.word	0x00000000
        /*0050*/ 	.short	0x0007
        /*0052*/ 	.short	0x0038
        /*0054*/ 	.byte	0x00, 0xf0, 0x21, 0x00


	//----- nvinfo : EIATTR_KPARAM_INFO
	.align		4
.L_523:
        /*0058*/ 	.byte	0x04, 0x17
        /*005a*/ 	.short	(.L_525 - .L_524)
.L_524:
        /*005c*/ 	.word	0x00000000
        /*0060*/ 	.short	0x0006
        /*0062*/ 	.short	0x0030
        /*0064*/ 	.byte	0x00, 0xf0, 0x21, 0x00


	//----- nvinfo : EIATTR_KPARAM_INFO
	.align		4
.L_525:
        /*0068*/ 	.byte	0x04, 0x17
        /*006a*/ 	.short	(.L_527 - .L_526)
.L_526:
        /*006c*/ 	.word	0x00000000
        /*0070*/ 	.short	0x0005
        /*0072*/ 	.short	0x0028
        /*0074*/ 	.byte	0x00, 0xf0, 0x21, 0x00


	//----- nvinfo : EIATTR_KPARAM_INFO
	.align		4
.L_527:
        /*0078*/ 	.byte	0x04, 0x17
        /*007a*/ 	.short	(.L_529 - .L_528)
.L_528:
        /*007c*/ 	.word	0x00000000
        /*0080*/ 	.short	0x0004
        /*0082*/ 	.short	0x0020
        /*0084*/ 	.byte	0x00, 0xf0, 0x21, 0x00


	//----- nvinfo : EIATTR_KPARAM_INFO
	.align		4
.L_529:
        /*0088*/ 	.byte	0x04, 0x17
        /*008a*/ 	.short	(.L_531 - .L_530)
.L_530:
        /*008c*/ 	.word	0x00000000
        /*0090*/ 	.short	0x0003
        /*0092*/ 	.short	0x0018
        /*0094*/ 	.byte	0x00, 0xf0, 0x21, 0x00


	//----- nvinfo : EIATTR_KPARAM_INFO
	.align		4
.L_531:
        /*0098*/ 	.byte	0x04, 0x17
        /*009a*/ 	.short	(.L_533 - .L_532)
.L_532:
        /*009c*/ 	.word	0x00000000
        /*00a0*/ 	.short	0x0002
        /*00a2*/ 	.short	0x0010
        /*00a4*/ 	.byte	0x00, 0xf0, 0x21, 0x00


	//----- nvinfo : EIATTR_KPARAM_INFO
	.align		4
.L_533:
        /*00a8*/ 	.byte	0x04, 0x17
        /*00aa*/ 	.short	(.L_535 - .L_534)
.L_534:
        /*00ac*/ 	.word	0x00000000
        /*00b0*/ 	.short	0x0001
        /*00b2*/ 	.short	0x0008
        /*00b4*/ 	.byte	0x00, 0xf0, 0x21, 0x00


	//----- nvinfo : EIATTR_KPARAM_INFO
	.align		4
.L_535:
        /*00b8*/ 	.byte	0x04, 0x17
        /*00ba*/ 	.short	(.L_537 - .L_536)
.L_536:
        /*00bc*/ 	.word	0x00000000
        /*00c0*/ 	.short	0x0000
        /*00c2*/ 	.short	0x0000
        /*00c4*/ 	.byte	0x00, 0xf0, 0x21, 0x00


	//----- nvinfo : EIATTR_SPARSE_MMA_MASK
	.align		4
.L_537:
        /*00c8*/ 	.byte	0x03, 0x50
        /*00ca*/ 	.short	0x0000


	//----- nvinfo : EIATTR_MAXREG_COUNT
	.align		4
        /*00cc*/ 	.byte	0x03, 0x1b
        /*00ce*/ 	.short	0x00a8


	//----- nvinfo : EIATTR_NUM_BARRIERS
	.align		4
        /*00d0*/ 	.byte	0x02, 0x4c
        /*00d2*/ 	.byte	0x01
	.zero		1


	//----- nvinfo : EIATTR_MERCURY_ISA_VERSION
	.align		4
        /*00d4*/ 	.byte	0x03, 0x5f
        /*00d6*/ 	.short	0x0101


	//----- nvinfo : EIATTR_COOP_GROUP_MASK_REGIDS
	.align		4
        /*00d8*/ 	.byte	0x04, 0x29
        /*00da*/ 	.short	(.L_539 - .L_538)


	//   ....[0]....
.L_538:
        /*00dc*/ 	.word	0xffffffff


	//   ....[1]....
        /*00e0*/ 	.word	0xffffffff


	//   ....[2]....
        /*00e4*/ 	.word	0xffffffff


	//   ....[3]....
        /*00e8*/ 	.word	0xffffffff


	//   ....[4]....
        /*00ec*/ 	.word	0xffffffff


	//   ....[5]....
        /*00f0*/ 	.word	0xffffffff


	//   ....[6]....
        /*00f4*/ 	.word	0xffffffff


	//   ....[7]....
        /*00f8*/ 	.word	0xffffffff


	//   ....[8]....
        /*00fc*/ 	.word	0xffffffff


	//   ....[9]....
        /*0100*/ 	.word	0xffffffff


	//   ....[10]....
        /*0104*/ 	.word	0xffffffff


	//   ....[11]....
        /*0108*/ 	.word	0xffffffff


	//   ....[12]....
        /*010c*/ 	.word	0xffffffff


	//   ....[13]....
        /*0110*/ 	.word	0xffffffff


	//   ....[14]....
        /*0114*/ 	.word	0xffffffff


	//   ....[15]....
        /*0118*/ 	.word	0xffffffff


	//   ....[16]....
        /*011c*/ 	.word	0xffffffff


	//   ....[17]....
        /*0120*/ 	.word	0xffffffff


	//   ....[18]....
        /*0124*/ 	.word	0x05000011


	//   ....[19]....
        /*0128*/ 	.word	0x05000010


	//   ....[20]....
        /*012c*/ 	.word	0x05000012


	//   ....[21]....
        /*0130*/ 	.word	0x05000013


	//   ....[22]....
        /*0134*/ 	.word	0x05000015


	//   ....[23]....
        /*0138*/ 	.word	0x05000014


	//   ....[24]....
        /*013c*/ 	.word	0x0500001e


	//   ....[25]....
        /*0140*/ 	.word	0x05000003


	//   ....[26]....
        /*0144*/ 	.word	0x05000012


	//   ....[27]....
        /*0148*/ 	.word	0x05000012


	//   ....[28]....
        /*014c*/ 	.word	0x05000012


	//   ....[29]....
        /*0150*/ 	.word	0x05000012


	//   ....[30]....
        /*0154*/ 	.word	0x05000012


	//   ....[31]....
        /*0158*/ 	.word	0x05000012


	//   ....[32]....
        /*015c*/ 	.word	0x05000012


	//   ....[33]....
        /*0160*/ 	.word	0x05000012


	//   ....[34]....
        /*0164*/ 	.word	0x05000012


	//   ....[35]....
        /*0168*/ 	.word	0x05000012


	//   ....[36]....
        /*016c*/ 	.word	0x05000012


	//   ....[37]....
        /*0170*/ 	.word	0x05000012


	//   ....[38]....
        /*0174*/ 	.word	0x05000012


	//   ....[39]....
        /*0178*/ 	.word	0x05000012


	//   ....[40]....
        /*017c*/ 	.word	0x05000012


	//   ....[41]....
        /*0180*/ 	.word	0x05000012


	//----- nvinfo : EIATTR_COOP_GROUP_INSTR_OFFSETS
	.align		4
.L_539:
        /*0184*/ 	.byte	0x04, 0x28
        /*0186*/ 	.short	(.L_541 - .L_540)


	//   ....[0]....
.L_540:
        /*0188*/ 	.word	0x00001d00


	//   ....[1]....
        /*018c*/ 	.word	0x00001d10


	//   ....[2]....
        /*0190*/ 	.word	0x00001d40


	//   ....[3]....
        /*0194*/ 	.word	0x00001d50


	//   ....[4]....
        /*0198*/ 	.word	0x00001d80


	//   ....[5]....
        /*019c*/ 	.word	0x00001da0


	//   ....[6]....
        /*01a0*/ 	.word	0x00001df0


	//   ....[7]....
        /*01a4*/ 	.word	0x00001e10


	//   ....[8]....
        /*01a8*/ 	.word	0x00001e60


	//   ....[9]....
        /*01ac*/ 	.word	0x00001e70


	//   ....[10]....
        /*01b0*/ 	.word	0x000026f0


	//   ....[11]....
        /*01b4*/ 	.word	0x00002700


	//   ....[12]....
        /*01b8*/ 	.word	0x00002730


	//   ....[13]....
        /*01bc*/ 	.word	0x00002740


	//   ....[14]....
        /*01c0*/ 	.word	0x00002770


	//   ....[15]....
        /*01c4*/ 	.word	0x00002780


	//   ....[16]....
        /*01c8*/ 	.word	0x000027b0


	//   ....[17]....
        /*01cc*/ 	.word	0x000027c0


	//   ....[18]....
        /*01d0*/ 	.word	0x00003460


	//   ....[19]....
        /*01d4*/ 	.word	0x00003490


	//   ....[20]....
        /*01d8*/ 	.word	0x000034e0


	//   ....[21]....
        /*01dc*/ 	.word	0x00003500


	//   ....[22]....
        /*01e0*/ 	.word	0x00003530


	//   ....[23]....
        /*01e4*/ 	.word	0x00003540


	//   ....[24]....
        /*01e8*/ 	.word	0x00003570


	//   ....[25]....
        /*01ec*/ 	.word	0x00003580


	//   ....[26]....
        /*01f0*/ 	.word	0x000037a0


	//   ....[27]....
        /*01f4*/ 	.word	0x00003830


	//   ....[28]....
        /*01f8*/ 	.word	0x000038a0


	//   ....[29]....
        /*01fc*/ 	.word	0x00003900


	//   ....[30]....
        /*0200*/ 	.word	0x00003970


	//   ....[31]....
        /*0204*/ 	.word	0x000039d0


	//   ....[32]....
        /*0208*/ 	.word	0x00003a40


	//   ....[33]....
        /*020c*/ 	.word	0x00003aa0


	//   ....[34]....
        /*0210*/ 	.word	0x00003b40


	//   ....[35]....
        /*0214*/ 	.word	0x00003bd0


	//   ....[36]....
        /*0218*/ 	.word	0x00003c40


	//   ....[37]....
        /*021c*/ 	.word	0x00003ca0


	//   ....[38]....
        /*0220*/ 	.word	0x00003d10


	//   ....[39]....
        /*0224*/ 	.word	0x00003d70


	//   ....[40]....
        /*0228*/ 	.word	0x00003de0


	//   ....[41]....
        /*022c*/ 	.word	0x00003e40


	//----- nvinfo : EIATTR_EXIT_INSTR_OFFSETS
	.align		4
.L_541:
        /*0230*/ 	.byte	0x04, 0x1c
        /*0232*/ 	.short	(.L_543 - .L_542)


	//   ....[0]....
.L_542:
        /*0234*/ 	.word	0x00003020


	//   ....[1]....
        /*0238*/ 	.word	0x00003730


	//----- nvinfo : EIATTR_MAX_THREADS
	.align		4
.L_543:
        /*023c*/ 	.byte	0x04, 0x05
        /*023e*/ 	.short	(.L_545 - .L_544)
.L_544:
        /*0240*/ 	.word	0x00000140
        /*0244*/ 	.word	0x00000001
        /*0248*/ 	.word	0x00000001


	//----- nvinfo : EIATTR_CRS_STACK_SIZE
	.align		4
.L_545:
        /*024c*/ 	.byte	0x04, 0x1e
        /*024e*/ 	.short	(.L_547 - .L_546)
.L_546:
        /*0250*/ 	.word	0x00000000


	//----- nvinfo : EIATTR_CBANK_PARAM_SIZE
	.align		4
.L_547:
        /*0254*/ 	.byte	0x03, 0x19
        /*0256*/ 	.short	0x0060


	//----- nvinfo : EIATTR_PARAM_CBANK
	.align		4
        /*0258*/ 	.byte	0x04, 0x0a
        /*025a*/ 	.short	(.L_549 - .L_548)
	.align		4
.L_548:
        /*025c*/ 	.word	index@(.nv.constant0._ZN13group_norm_v218gn_bwd_cuda_kernelI6__halfLi320ELi1ELi16ELi80ELi64ELb1ELb1ELi64ELi80ELi80ELi4ELb1ELi144ELb0ELb0ELNS_15WgradSyncMethodE3ENS_16CompileConditionILi900EEEEEvPT_S6_S6_PKS5_S8_S8_S8_PKfflPfPj)
        /*0260*/ 	.short	0x0210
        /*0262*/ 	.short	0x0060


	//----- nvinfo : EIATTR_SW_WAR
	.align		4
.L_549:
        /*0264*/ 	.byte	0x04, 0x36
        /*0266*/ 	.short	(.L_551 - .L_550)
.L_550:
        /*0268*/ 	.word	0x00000008
.L_551:


//--------------------- .nv.info._ZN13group_norm_v214gn_cuda_kernelI6__halfLi320ELi1ELi32ELi40ELi64ELb0ELi64ELi40ELi40ELi4ELb0ELi116ELb0ELb0ENS_16CompileConditionILi900EEEEEvPT_PKS4_S7_S7_flPfS8_Pj --------------------------
	.section	.nv.info._ZN13group_norm_v214gn_cuda_kernelI6__halfLi320ELi1ELi32ELi40ELi64ELb0ELi64ELi40ELi40ELi4ELb0ELi116ELb0ELb0ENS_16CompileConditionILi900EEEEEvPT_PKS4_S7_S7_flPfS8_Pj,"",@"SHT_CUDA_INFO"
	.sectionflags	@""
	.align	4


	//----- nvinfo : EIATTR_CUDA_API_VERSION
	.align		4
        /*0000*/ 	.byte	0x04, 0x37
        /*0002*/ 	.short	(.L_553 - .L_552)
.L_552:
        /*0004*/ 	.word	0x00000082


	//----- nvinfo : EIATTR_KPARAM_INFO
	.align		4
.L_553:
        /*0008*/ 	.byte	0x04, 0x17
        /*000a*/ 	.short	(.L_555 - .L_554)
.L_554:
        /*000c*/ 	.word	0x00000000
        /*0010*/ 	.short	0x0008
        /*0012*/ 	.short	0x0040
        /*0014*/ 	.byte	0x00, 0xf0, 0x21, 0x00


	//----- nvinfo : EIATTR_KPARAM_INFO
	.align		4
.L_555:
        /*0018*/ 	.byte	0x04, 0x17
        /*001a*/ 	.short	(.L_557 - .L_556)
.L_556:
        /*001c*/ 	.word	0x00000000
        /*0020*/ 	.short	0x0007
        /*0022*/ 	.short	0x0038
        /*0024*/ 	.byte	0x00, 0xf0, 0x21, 0x00


	//----- nvinfo : EIATTR_KPARAM_INFO
	.align		4
.L_557:
        /*0028*/ 	.byte	0x04, 0x17
        /*002a*/ 	.short	(.L_559 - .L_558)
.L_558:
        /*002c*/ 	.word	0x00000000
        /*0030*/ 	.short	0x0006
        /*0032*/ 	.short	0x0030
        /*0034*/ 	.byte	0x00, 0xf0, 0x21, 0x00


	//----- nvinfo : EIATTR_KPARAM_INFO
	.align		4
.L_559:
        /*0038*/ 	.byte	0x04, 0x17
        /*003a*/ 	.short	(.L_561 - .L_560)
.L_560:
        /*003c*/ 	.word	0x00000000
        /*0040*/ 	.short	0x0005
        /*0042*/ 	.short	0x0028
        /*0044*/ 	.byte	0x00, 0xf0, 0x21, 0x00


	//----- nvinfo : EIATTR_KPARAM_INFO
	.align		4
.L_561:
        /*0048*/ 	.byte	0x04, 0x17
        /*004a*/ 	.short	(.L_563 - .L_562)
.L_562:
        /*004c*/ 	.word	0x00000000
        /*0050*/ 	.short	0x0004
        /*0052*/ 	.short	0x0020
        /*0054*/ 	.byte	0x00, 0xf0, 0x11, 0x00


	//----- nvinfo : EIATTR_KPARAM_INFO
	.align		4
.L_563:
        /*0058*/ 	.byte	0x04, 0x17
        /*005a*/ 	.short	(.L_565 - .L_564)
.L_564:
        /*005c*/ 	.word	0x00000000
        /*0060*/ 	.short	0x0003
        /*0062*/ 	.short	0x0018
        /*0064*/ 	.byte	0x00, 0xf0, 0x21, 0x00


	//----- nvinfo : EIATTR_KPARAM_INFO
	.align		4
.L_565:
        /*0068*/ 	.byte	0x04, 0x17
        /*006a*/ 	.short	(.L_567 - .L_566)
.L_566:
        /*006c*/ 	.word	0x00000000
        /*0070*/ 	.short	0x0002
        /*0072*/ 	.short	0x0010
        /*0074*/ 	.byte	0x00, 0xf0, 0x21, 0x00


	//----- nvinfo : EIATTR_KPARAM_INFO
	.align		4
.L_567:
        /*0078*/ 	.byte	0x04, 0x17
        /*007a*/ 	.short	(.L_569 - .L_568)
.L_568:
        /*007c*/ 	.word	0x00000000
        /*0080*/ 	.short	0x0001
        /*0082*/ 	.short	0x0008
        /*0084*/ 	.byte	0x00, 0xf0, 0x21, 0x00


	//----- nvinfo : EIATTR_KPARAM_INFO
	.align		4
.L_569:
        /*0088*/ 	.byte	0x04, 0x17
        /*008a*/ 	.short	(.L_571 - .L_570)
.L_570:
        /*008c*/ 	.word	0x00000000
        /*0090*/ 	.short	0x0000
        /*0092*/ 	.short	0x0000
        /*0094*/ 	.byte	0x00, 0xf0, 0x21, 0x00


	//----- nvinfo : EIATTR_SPARSE_MMA_MASK
	.align		4
.L_571:
        /*0098*/ 	.byte	0x03, 0x50
        /*009a*/ 	.short	0x0000


	//----- nvinfo : EIATTR_MAXREG_COUNT
	.align		4
        /*009c*/ 	.byte	0x03, 0x1b
        /*009e*/ 	.short	0x00a8


	//----- nvinfo : EIATTR_NUM_BARRIERS
	.align		4
        /*00a0*/ 	.byte	0x02, 0x4c
        /*00a2*/ 	.byte	0x01
	.zero		1


	//----- nvinfo : EIATTR_MERCURY_ISA_VERSION
	.align		4
        /*00a4*/ 	.byte	0x03, 0x5f
        /*00a6*/ 	.short	0x0101


	//----- nvinfo : EIATTR_COOP_GROUP_MASK_REGIDS
	.align		4
        /*00a8*/ 	.byte	0x04, 0x29
        /*00aa*/ 	.short	(.L_573 - .L_572)


	//   ....[0]....
.L_572:
        /*00ac*/ 	.word	0xffffffff


	//   ....[1]....
        /*00b0*/ 	.word	0xffffffff


	//   ....[2]....
        /*00b4*/ 	.word	0xffffffff


	//   ....[3]....
        /*00b8*/ 	.word	0xffffffff


	//   ....[4]....
        /*00bc*/ 	.word	0xffffffff


	//   ....[5]....
        /*00c0*/ 	.word	0xffffffff


	//   ....[6]....
        /*00c4*/ 	.word	0xffffffff


	//   ....[7]....
        /*00c8*/ 	.word	0xffffffff


	//   ....[8]....
        /*00cc*/ 	.word	0xffffffff


	//   ....[9]....
        /*00d0*/ 	.word	0xffffffff


	//   ....[10]....
        /*00d4*/ 	.word	0xffffffff


	//   ....[11]....
        /*00d8*/ 	.word	0xffffffff


	//   ....[12]....
        /*00dc*/ 	.word	0xffffffff


	//   ....[13]....
        /*00e0*/ 	.word	0xffffffff


	//   ....[14]....
        /*00e4*/ 	.word	0xffffffff


	//   ....[15]....
        /*00e8*/ 	.word	0xffffffff


	//   ....[16]....
        /*00ec*/ 	.word	0xffffffff


	//   ....[17]....
        /*00f0*/ 	.word	0xffffffff


	//   ....[18]....
        /*00f4*/ 	.word	0x0500000b


	//   ....[19]....
        /*00f8*/ 	.word	0x0500000b


	//   ....[20]....
        /*00fc*/ 	.word	0x0500000b


	//   ....[21]....
        /*0100*/ 	.word	0x0500000b


	//   ....[22]....
        /*0104*/ 	.word	0x0500000b


	//   ....[23]....
        /*0108*/ 	.word	0x0500000b


	//   ....[24]....
        /*010c*/ 	.word	0x0500000b


	//   ....[25]....
        /*0110*/ 	.word	0x0500000b


	//----- nvinfo : EIATTR_COOP_GROUP_INSTR_OFFSETS
	.align		4
.L_573:
        /*0114*/ 	.byte	0x04, 0x28
        /*0116*/ 	.short	(.L_575 - .L_574)


	//   ....[0]....
.L_574:
        /*0118*/ 	.word	0x000003b0


	//   ....[1]....
        /*011c*/ 	.word	0x000003c0


	//   ....[2]....
        /*0120*/ 	.word	0x000003f0


	//   ....[3]....
        /*0124*/ 	.word	0x00000400


	//   ....[4]....
        /*0128*/ 	.word	0x00000430


	//   ....[5]....
        /*012c*/ 	.word	0x00000440


	//   ....[6]....
        /*0130*/ 	.word	0x00000480


	//   ....[7]....
        /*0134*/ 	.word	0x000004b0


	//   ....[8]....
        /*0138*/ 	.word	0x00000500


	//   ....[9]....
        /*013c*/ 	.word	0x00000510


	//   ....[10]....
        /*0140*/ 	.word	0x00000610


	//   ....[11]....
        /*0144*/ 	.word	0x00000620


	//   ....[12]....
        /*0148*/ 	.word	0x00000650


	//   ....[13]....
        /*014c*/ 	.word	0x00000660


	//   ....[14]....
        /*0150*/ 	.word	0x00000690


	//   ....[15]....
        /*0154*/ 	.word	0x000006a0


	//   ....[16]....
        /*0158*/ 	.word	0x000006d0


	//   ....[17]....
        /*015c*/ 	.word	0x000006e0


	//   ....[18]....
        /*0160*/ 	.word	0x00000d20


	//   ....[19]....
        /*0164*/ 	.word	0x00000d70


	//   ....[20]....
        /*0168*/ 	.word	0x00000de0


	//   ....[21]....
        /*016c*/ 	.word	0x00000e40


	//   ....[22]....
        /*0170*/ 	.word	0x00000eb0


	//   ....[23]....
        /*0174*/ 	.word	0x00000f10


	//   ....[24]....
        /*0178*/ 	.word	0x00000f80


	//   ....[25]....
        /*017c*/ 	.word	0x00000fe0


	//----- nvinfo : EIATTR_EXIT_INSTR_OFFSETS
	.align		4
.L_575:
        /*0180*/ 	.byte	0x04, 0x1c
        /*0182*/ 	.short	(.L_577 - .L_576)


	//   ....[0]....
.L_576:
        /*0184*/ 	.word	0x00000cc0


	//----- nvinfo : EIATTR_MAX_THREADS
	.align		4
.L_577:
        /*0188*/ 	.byte	0x04, 0x05
        /*018a*/ 	.short	(.L_579 - .L_578)
.L_578:
        /*018c*/ 	.word	0x00000140
        /*0190*/ 	.word	0x00000001
        /*0194*/ 	.word	0x00000001


	//----- nvinfo : EIATTR_CRS_STACK_SIZE
	.align		4
.L_579:
        /*0198*/ 	.byte	0x04, 0x1e
        /*019a*/ 	.short	(.L_581 - .L_580)
.L_580:
        /*019c*/ 	.word	0x00000000


	//----- nvinfo : EIATTR_CBANK_PARAM_SIZE
	.align		4
.L_581:
        /*01a0*/ 	.byte	0x03, 0x19
        /*01a2*/ 	.short	0x0048


	//----- nvinfo : EIATTR_PARAM_CBANK
	.align		4
        /*01a4*/ 	.byte	0x04, 0x0a
        /*01a6*/ 	.short	(.L_583 - .L_582)
	.align		4
.L_582:
        /*01a8*/ 	.word	index@(.nv.constant0._ZN13group_norm_v214gn_cuda_kernelI6__halfLi320ELi1ELi32ELi40ELi64ELb0ELi64ELi40ELi40ELi4ELb0ELi116ELb0ELb0ENS_16CompileConditionILi900EEEEEvPT_PKS4_S7_S7_flPfS8_Pj)
        /*01ac*/ 	.short	0x0210
        /*01ae*/ 	.short	0x0048


	//----- nvinfo : EIATTR_SW_WAR
	.align		4
.L_583:
        /*01b0*/ 	.byte	0x04, 0x36
        /*01b2*/ 	.short	(.L_585 - .L_584)
.L_584:
        /*01b4*/ 	.word	0x00000008
.L_585:


//--------------------- .nv.info._ZN13group_norm_v214gn_cuda_kernelI6__halfLi320ELi1ELi32ELi40ELi64ELb0ELi64ELi40ELi40ELi4ELb0ELi148ELb0ELb0ENS_16CompileConditionILi900EEEEEvPT_PKS4_S7_S7_flPfS8_Pj --------------------------
	.section	.nv.info._ZN13group_norm_v214gn_cuda_kernelI6__halfLi320ELi1ELi32ELi40ELi64ELb0ELi64ELi40ELi40ELi4ELb0ELi148ELb0ELb0ENS_16CompileConditionILi900EEEEEvPT_PKS4_S7_S7_flPfS8_Pj,"",@"SHT_CUDA_INFO"
	.sectionflags	@""
	.align	4


	//----- nvinfo : EIATTR_CUDA_API_VERSION
	.align		4
        /*0000*/ 	.byte	0x04, 0x37
        /*0002*/ 	.short	(.L_587 - .L_586)
.L_586:
        /*0004*/ 	.word	0x00000082


	//----- nvinfo : EIATTR_KPARAM_INFO
	.align		4
.L_587:
        /*0008*/ 	.byte	0x04, 0x17
        /*000a*/ 	.short	(.L_589 - .L_588)
.L_588:
        /*000c*/ 	.word	0x00000000
        /*0010*/ 	.short	0x0008
        /*0012*/ 	.short	0x0040
        /*0014*/ 	.byte	0x00, 0xf0, 0x21, 0x00


	//----- nvinfo : EIATTR_KPARAM_INFO
	.align		4
.L_589:
        /*0018*/ 	.byte	0x04, 0x17
        /*001a*/ 	.short	(.L_591 - .L_590)
.L_590:
        /*001c*/ 	.word	0x00000000
        /*0020*/ 	.short	0x0007
        /*0022*/ 	.short	0x0038
        /*0024*/ 	.byte	0x00, 0xf0, 0x21, 0x00


	//----- nvinfo : EIATTR_KPARAM_INFO
	.align		4
.L_591:
        /*0028*/ 	.byte	0x04, 0x17
        /*002a*/ 	.short	(.L_593 - .L_592)
.L_592:
        /*002c*/ 	.word	0x00000000
        /*0030*/ 	.short	0x0006
        /*0032*/ 	.short	0x0030
        /*0034*/ 	.byte	0x00, 0xf0, 0x21, 0x00


	//----- nvinfo : EIATTR_KPARAM_INFO
	.align		4
.L_593:
        /*0038*/ 	.byte	0x04, 0x17
        /*003a*/ 	.short	(.L_595 - .L_594)
.L_594:
        /*003c*/ 	.word	0x00000000
        /*0040*/ 	.short	0x0005
        /*0042*/ 	.short	0x0028
        /*0044*/ 	.byte	0x00, 0xf0, 0x21, 0x00


	//----- nvinfo : EIATTR_KPARAM_INFO
	.align		4
.L_595:
        /*0048*/ 	.byte	0x04, 0x17
        /*004a*/ 	.short	(.L_597 - .L_596)
.L_596:
        /*004c*/ 	.word	0x00000000
        /*0050*/ 	.short	0x0004
        /*0052*/ 	.short	0x0020
        /*0054*/ 	.byte	0x00, 0xf0, 0x11, 0x00


	//----- nvinfo : EIATTR_KPARAM_INFO
	.align		4
.L_597:
        /*0058*/ 	.byte	0x04, 0x17
        /*005a*/ 	.short	(.L_599 - .L_598)
.L_598:
        /*005c*/ 	.word	0x00000000
        /*0060*/ 	.short	0x0003
        /*0062*/ 	.short	0x0018
        /*0064*/ 	.byte	0x00, 0xf0, 0x21, 0x00


	//----- nvinfo : EIATTR_KPARAM_INFO
	.align		4
.L_599:
        /*0068*/ 	.byte	0x04, 0x17
        /*006a*/ 	.short	(.L_601 - .L_600)
.L_600:
        /*006c*/ 	.word	0x00000000
        /*0070*/ 	.short	0x0002
        /*0072*/ 	.short	0x0010
        /*0074*/ 	.byte	0x00, 0xf0, 0x21, 0x00


	//----- nvinfo : EIATTR_KPARAM_INFO
	.align		4
.L_601:
        /*0078*/ 	.byte	0x04, 0x17
        /*007a*/ 	.short	(.L_603 - .L_602)
.L_602:
        /*007c*/ 	.word	0x00000000
        /*0080*/ 	.short	0x0001
        /*0082*/ 	.short	0x0008
        /*0084*/ 	.byte	0x00, 0xf0, 0x21, 0x00


	//----- nvinfo : EIATTR_KPARAM_INFO
	.align		4
.L_603:
        /*0088*/ 	.byte	0x04, 0x17
        /*008a*/ 	.short	(.L_605 - .L_604)
.L_604:
        /*008c*/ 	.word	0x00000000
        /*0090*/ 	.short	0x0000
        /*0092*/ 	.short	0x0000
        /*0094*/ 	.byte	0x00, 0xf0, 0x21, 0x00


	//----- nvinfo : EIATTR_SPARSE_MMA_MASK
	.align		4
.L_605:
        /*0098*/ 	.byte	0x03, 0x50
        /*009a*/ 	.short	0x0000


	//----- nvinfo : EIATTR_MAXREG_COUNT
	.align		4
        /*009c*/ 	.byte	0x03, 0x1b
        /*009e*/ 	.short	0x00a8


	//----- nvinfo : EIATTR_NUM_BARRIERS
	.align		4
        /*00a0*/ 	.byte	0x02, 0x4c
        /*00a2*/ 	.byte	0x01
	.zero		1


	//----- nvinfo : EIATTR_MERCURY_ISA_VERSION
	.align		4
        /*00a4*/ 	.byte	0x03, 0x5f
        /*00a6*/ 	.short	0x0101


	//----- nvinfo : EIATTR_COOP_GROUP_MASK_REGIDS
	.align		4
        /*00a8*/ 	.byte	0x04, 0x29
        /*00aa*/ 	.short	(.L_607 - .L_606)


	//   ....[0]....
.L_606:
        /*00ac*/ 	.word	0xffffffff


	//   ....[1]....
        /*00b0*/ 	.word	0xffffffff


	//   ....[2]....
        /*00b4*/ 	.word	0xffffffff


	//   ....[3]....
        /*00b8*/ 	.word	0xffffffff


	//   ....[4]....
        /*00bc*/ 	.word	0xffffffff


	//   ....[5]....
        /*00c0*/ 	.word	0xffffffff


	//   ....[6]....
        /*00c4*/ 	.word	0xffffffff


	//   ....[7]....
        /*00c8*/ 	.word	0xffffffff


	//   ....[8]....
        /*00cc*/ 	.word	0xffffffff


	//   ....[9]....
        /*00d0*/ 	.word	0xffffffff


	//   ....[10]....
        /*00d4*/ 	.word	0xffffffff


	//   ....[11]....
        /*00d8*/ 	.word	0xffffffff


	//   ....[12]....
        /*00dc*/ 	.word	0xffffffff


	//   ....[13]....
        /*00e0*/ 	.word	0xffffffff


	//   ....[14]....
        /*00e4*/ 	.word	0xffffffff


	//   ....[15]....
        /*00e8*/ 	.word	0xffffffff


	//   ....[16]....
        /*00ec*/ 	.word	0xffffffff


	//   ....[17]....
        /*00f0*/ 	.word	0xffffffff


	//   ....[18]....
        /*00f4*/ 	.word	0x0500000b


	//   ....[19]....
        /*00f8*/ 	.word	0x0500000b


	//   ....[20]....
        /*00fc*/ 	.word	0x0500000b


	//   ....[21]....
        /*0100*/ 	.word	0x0500000b


	//   ....[22]....
        /*0104*/ 	.word	0x0500000b


	//   ....[23]....
        /*0108*/ 	.word	0x0500000b


	//   ....[24]....
        /*010c*/ 	.word	0x0500000b


	//   ....[25]....
        /*0110*/ 	.word	0x0500000b


	//----- nvinfo : EIATTR_COOP_GROUP_INSTR_OFFSETS
	.align		4
.L_607:
        /*0114*/ 	.byte	0x04, 0x28
        /*0116*/ 	.short	(.L_609 - .L_608)


	//   ....[0]....
.L_608:
        /*0118*/ 	.word	0x000003b0


	//   ....[1]....
        /*011c*/ 	.word	0x000003c0


	//   ....[2]....
        /*0120*/ 	.word	0x000003f0


	//   ....[3]....
        /*0124*/ 	.word	0x00000400


	//   ....[4]....
        /*0128*/ 	.word	0x00000430


	//   ....[5]....
        /*012c*/ 	.word	0x00000440


	//   ....[6]....
        /*0130*/ 	.word	0x00000480


	//   ....[7]....
        /*0134*/ 	.word	0x000004b0


	//   ....[8]....
        /*0138*/ 	.word	0x00000500


	//   ....[9]....
        /*013c*/ 	.word	0x00000510


	//   ....[10]....
        /*0140*/ 	.word	0x00000610


	//   ....[11]....
        /*0144*/ 	.word	0x00000620


	//   ....[12]....
        /*0148*/ 	.word	0x00000650


	//   ....[13]....
        /*014c*/ 	.word	0x00000660


	//   ....[14]....
        /*0150*/ 	.word	0x00000690


	//   ....[15]....
        /*0154*/ 	.word	0x000006a0


	//   ....[16]....
        /*0158*/ 	.word	0x000006d0


	//   ....[17]....
        /*015c*/ 	.word	0x000006e0


	//   ....[18]....
        /*0160*/ 	.word	0x00000d20


	//   ....[19]....
        /*0164*/ 	.word	0x00000d70


	//   ....[20]....
        /*0168*/ 	.word	0x00000de0


	//   ....[21]....
        /*016c*/ 	.word	0x00000e40


	//   ....[22]....
        /*0170*/ 	.word	0x00000eb0


	//   ....[23]....
        /*0174*/ 	.word	0x00000f10


	//   ....[24]....
        /*0178*/ 	.word	0x00000f80


	//   ....[25]....
        /*017c*/ 	.word	0x00000fe0


	//----- nvinfo : EIATTR_EXIT_INSTR_OFFSETS
	.align		4
.L_609:
        /*0180*/ 	.byte	0x04, 0x1c
        /*0182*/ 	.short	(.L_611 - .L_610)


	//   ....[0]....
.L_610:
        /*0184*/ 	.word	0x00000cc0


	//----- nvinfo : EIATTR_MAX_THREADS
	.align		4
.L_611:
        /*0188*/ 	.byte	0x04, 0x05
        /*018a*/ 	.short	(.L_613 - .L_612)
.L_612:
        /*018c*/ 	.word	0x00000140
        /*0190*/ 	.word	0x00000001
        /*0194*/ 	.word	0x00000001


	//----- nvinfo : EIATTR_CRS_STACK_SIZE
	.align		4
.L_613:
        /*0198*/ 	.byte	0x04, 0x1e
        /*019a*/ 	.short	(.L_615 - .L_614)
.L_614:
        /*019c*/ 	.word	0x00000000


	//----- nvinfo : EIATTR_CBANK_PARAM_SIZE
	.align		4
.L_615:
        /*01a0*/ 	.byte	0x03, 0x19
        /*01a2*/ 	.short	0x0048


	//----- nvinfo : EIATTR_PARAM_CBANK
	.align		4
        /*01a4*/ 	.byte	0x04, 0x0a
        /*01a6*/ 	.short	(.L_617 - .L_616)
	.align		4
.L_616:
        /*01a8*/ 	.word	index@(.nv.constant0._ZN13group_norm_v214gn_cuda_kernelI6__halfLi320ELi1ELi32ELi40ELi64ELb0ELi64ELi40ELi40ELi4ELb0ELi148ELb0ELb0ENS_16CompileConditionILi900EEEEEvPT_PKS4_S7_S7_flPfS8_Pj)
        /*01ac*/ 	.short	0x0210
        /*01ae*/ 	.short	0x0048


	//----- nvinfo : EIATTR_SW_WAR
	.align		4
.L_617:
        /*01b0*/ 	.byte	0x04, 0x36
        /*01b2*/ 	.short	(.L_619 - .L_618)
.L_618:
        /*01b4*/ 	.word	0x00000008
.L_619:


//--------------------- .nv.info._ZN13group_norm_v214gn_cuda_kernelI6__halfLi320ELi1ELi16ELi80ELi64ELb1ELi64ELi80ELi80ELi4ELb0ELi116ELb0ELb0ENS_16CompileConditionILi900EEEEEvPT_PKS4_S7_S7_flPfS8_Pj --------------------------
	.section	.nv.info._ZN13group_norm_v214gn_cuda_kernelI6__halfLi320ELi1ELi16ELi80ELi64ELb1ELi64ELi80ELi80ELi4ELb0ELi116ELb0ELb0ENS_16CompileConditionILi900EEEEEvPT_PKS4_S7_S7_flPfS8_Pj,"",@"SHT_CUDA_INFO"
	.sectionflags	@""
	.align	4


	//----- nvinfo : EIATTR_CUDA_API_VERSION
	.align		4
        /*0000*/ 	.byte	0x04, 0x37
        /*0002*/ 	.short	(.L_621 - .L_620)
.L_620:
        /*0004*/ 	.word	0x00000082


	//----- nvinfo : EIATTR_KPARAM_INFO
	.align		4
.L_621:
        /*0008*/ 	.byte	0x04, 0x17
        /*000a*/ 	.short	(.L_623 - .L_622)
.L_622:
        /*000c*/ 	.word	0x00000000
        /*0010*/ 	.short	0x0008
        /*0012*/ 	.short	0x0040
        /*0014*/ 	.byte	0x00, 0xf0, 0x21, 0x00


	//----- nvinfo : EIATTR_KPARAM_INFO
	.align		4
.L_623:
        /*0018*/ 	.byte	0x04, 0x17
        /*001a*/ 	.short	(.L_625 - .L_624)
.L_624:
        /*001c*/ 	.word	0x00000000
        /*0020*/ 	.short	0x0007
        /*0022*/ 	.short	0x0038
        /*0024*/ 	.byte	0x00, 0xf0, 0x21, 0x00


	//----- nvinfo : EIATTR_KPARAM_INFO
	.align		4
.L_625:
        /*0028*/ 	.byte	0x04, 0x17
        /*002a*/ 	.short	(.L_627 - .L_626)
.L_626:
        /*002c*/ 	.word	0x00000000
        /*0030*/ 	.short	0x0006
        /*0032*/ 	.short	0x0030
        /*0034*/ 	.byte	0x00, 0xf0, 0x21, 0x00


	//----- nvinfo : EIATTR_KPARAM_INFO
	.align		4
.L_627:
        /*0038*/ 	.byte	0x04, 0x17
        /*003a*/ 	.short	(.L_629 - .L_628)
.L_628:
        /*003c*/ 	.word	0x00000000
        /*0040*/ 	.short	0x0005
        /*0042*/ 	.short	0x0028
        /*0044*/ 	.byte	0x00, 0xf0, 0x21, 0x00


	//----- nvinfo : EIATTR_KPARAM_INFO
	.align		4
.L_629:
        /*0048*/ 	.byte	0x04, 0x17
        /*004a*/ 	.short	(.L_631 - .L_630)
.L_630:
        /*004c*/ 	.word	0x00000000
        /*0050*/ 	.short	0x0004
        /*0052*/ 	.short	0x0020
        /*0054*/ 	.byte	0x00, 0xf0, 0x11, 0x00


	//----- nvinfo : EIATTR_KPARAM_INFO
	.align		4
.L_631:
        /*0058*/ 	.byte	0x04, 0x17
        /*005a*/ 	.short	(.L_633 - .L_632)
.L_632:
        /*005c*/ 	.word	0x00000000
        /*0060*/ 	.short	0x0003
        /*0062*/ 	.short	0x0018
        /*0064*/ 	.byte	0x00, 0xf0, 0x21, 0x00


	//----- nvinfo : EIATTR_KPARAM_INFO
	.align		4
.L_633:
        /*0068*/ 	.byte	0x04, 0x17
        /*006a*/ 	.short	(.L_635 - .L_634)
.L_634:
        /*006c*/ 	.word	0x00000000
        /*0070*/ 	.short	0x0002
        /*0072*/ 	.short	0x0010
        /*0074*/ 	.byte	0x00, 0xf0, 0x21, 0x00


	//----- nvinfo : EIATTR_KPARAM_INFO
	.align		4
.L_635:
        /*0078*/ 	.byte	0x04, 0x17
        /*007a*/ 	.short	(.L_637 - .L_636)
.L_636:
        /*007c*/ 	.word	0x00000000
        /*0080*/ 	.short	0x0001
        /*0082*/ 	.short	0x0008
        /*0084*/ 	.byte	0x00, 0xf0, 0x21, 0x00


	//----- nvinfo : EIATTR_KPARAM_INFO
	.align		4
.L_637:
        /*0088*/ 	.byte	0x04, 0x17
        /*008a*/ 	.short	(.L_639 - .L_638)
.L_638:
        /*008c*/ 	.word	0x00000000
        /*0090*/ 	.short	0x0000
        /*0092*/ 	.short	0x0000
        /*0094*/ 	.byte	0x00, 0xf0, 0x21, 0x00


	//----- nvinfo : EIATTR_SPARSE_MMA_MASK
	.align		4
.L_639:
        /*0098*/ 	.byte	0x03, 0x50
        /*009a*/ 	.short	0x0000


	//----- nvinfo : EIATTR_MAXREG_COUNT
	.align		4
        /*009c*/ 	.byte	0x03, 0x1b
        /*009e*/ 	.short	0x00a8


	//----- nvinfo : EIATTR_NUM_BARRIERS
	.align		4
        /*00a0*/ 	.byte	0x02, 0x4c
        /*00a2*/ 	.byte	0x01
	.zero		1


	//----- nvinfo : EIATTR_MERCURY_ISA_VERSION
	.align		4
        /*00a4*/ 	.byte	0x03, 0x5f
        /*00a6*/ 	.short	0x0101


	//----- nvinfo : EIATTR_COOP_GROUP_MASK_REGIDS
	.align		4
        /*00a8*/ 	.byte	0x04, 0x29
        /*00aa*/ 	.short	(.L_641 - .L_640)


	//   ....[0]....
.L_640:
        /*00ac*/ 	.word	0xffffffff


	//   ....[1]....
        /*00b0*/ 	.word	0xffffffff


	//   ....[2]....
        /*00b4*/ 	.word	0xffffffff


	//   ....[3]....
        /*00b8*/ 	.word	0xffffffff


	//   ....[4]....
        /*00bc*/ 	.word	0xffffffff


	//   ....[5]....
        /*00c0*/ 	.word	0xffffffff


	//   ....[6]....
        /*00c4*/ 	.word	0xffffffff


	//   ....[7]....
        /*00c8*/ 	.word	0xffffffff


	//   ....[8]....
        /*00cc*/ 	.word	0xffffffff


	//   ....[9]....
        /*00d0*/ 	.word	0xffffffff


	//   ....[10]....
        /*00d4*/ 	.word	0xffffffff


	//   ....[11]....
        /*00d8*/ 	.word	0xffffffff


	//   ....[12]....
        /*00dc*/ 	.word	0xffffffff


	//   ....[13]....
        /*00e0*/ 	.word	0xffffffff


	//   ....[14]....
        /*00e4*/ 	.word	0xffffffff


	//   ....[15]....
        /*00e8*/ 	.word	0xffffffff


	//   ....[16]....
        /*00ec*/ 	.word	0xffffffff


	//   ....[17]....
        /*00f0*/ 	.word	0xffffffff


	//   ....[18]....
        /*00f4*/ 	.word	0x05000018


	//   ....[19]....
        /*00f8*/ 	.word	0x05000018


	//   ....[20]....
        /*00fc*/ 	.word	0x05000018


	//   ....[21]....
        /*0100*/ 	.word	0x05000018


	//   ....[22]....
        /*0104*/ 	.word	0x05000018


	//   ....[23]....
        /*0108*/ 	.word	0x05000018


	//   ....[24]....
        /*010c*/ 	.word	0x05000018


	//   ....[25]....
        /*0110*/ 	.word	0x05000018


	//----- nvinfo : EIATTR_COOP_GROUP_INSTR_OFFSETS
	.align		4
.L_641:
        /*0114*/ 	.byte	0x04, 0x28
        /*0116*/ 	.short	(.L_643 - .L_642)


	//   ....[0]....
.L_642:
        /*0118*/ 	.word	0x00000550


	//   ....[1]....
        /*011c*/ 	.word	0x00000560


	//   ....[2]....
        /*0120*/ 	.word	0x00000590


	//   ....[3]....
        /*0124*/ 	.word	0x000005a0


	//   ....[4]....
        /*0128*/ 	.word	0x000005d0


	//   ....[5]....
        /*012c*/ 	.word	0x000005e0


	//   ....[6]....
        /*0130*/ 	.word	0x00000620


	//   ....[7]....
        /*0134*/ 	.word	0x00000650


	//   ....[8]....
        /*0138*/ 	.word	0x000006a0


	//   ....[9]....
        /*013c*/ 	.word	0x000006b0


	//   ....[10]....
        /*0140*/ 	.word	0x000007b0


	//   ....[11]....
        /*0144*/ 	.word	0x000007c0


	//   ....[12]....
        /*0148*/ 	.word	0x000007f0


	//   ....[13]....
        /*014c*/ 	.word	0x00000800


	//   ....[14]....
        /*0150*/ 	.word	0x00000830


	//   ....[15]....
        /*0154*/ 	.word	0x00000840


	//   ....[16]....
        /*0158*/ 	.word	0x00000870


	//   ....[17]....
        /*015c*/ 	.word	0x00000880


	//   ....[18]....
        /*0160*/ 	.word	0x00001640


	//   ....[19]....
        /*0164*/ 	.word	0x00001690


	//   ....[20]....
        /*0168*/ 	.word	0x00001700


	//   ....[21]....
        /*016c*/ 	.word	0x00001760


	//   ....[22]....
        /*0170*/ 	.word	0x000017d0


	//   ....[23]....
        /*0174*/ 	.word	0x00001830


	//   ....[24]....
        /*0178*/ 	.word	0x000018a0


	//   ....[25]....
        /*017c*/ 	.word	0x00001900


	//----- nvinfo : EIATTR_EXIT_INSTR_OFFSETS
	.align		4
.L_643:
        /*0180*/ 	.byte	0x04, 0x1c
        /*0182*/ 	.short	(.L_645 - .L_644)


	//   ....[0]....
.L_644:
        /*0184*/ 	.word	0x000015e0


	//----- nvinfo : EIATTR_MAX_THREADS
	.align		4
.L_645:
        /*0188*/ 	.byte	0x04, 0x05
        /*018a*/ 	.short	(.L_647 - .L_646)
.L_646:
        /*018c*/ 	.word	0x00000140
        /*0190*/ 	.word	0x00000001
        /*0194*/ 	.word	0x00000001


	//----- nvinfo : EIATTR_CRS_STACK_SIZE
	.align		4
.L_647:
        /*0198*/ 	.byte	0x04, 0x1e
        /*019a*/ 	.short	(.L_649 - .L_648)
.L_648:
        /*019c*/ 	.word	0x00000000


	//----- nvinfo : EIATTR_CBANK_PARAM_SIZE
	.align		4
.L_649:
        /*01a0*/ 	.byte	0x03, 0x19
        /*01a2*/ 	.short	0x0048


	//----- nvinfo : EIATTR_PARAM_CBANK
	.align		4
        /*01a4*/ 	.byte	0x04, 0x0a
        /*01a6*/ 	.short	(.L_651 - .L_650)
	.align		4
.L_650:
        /*01a8*/ 	.word	index@(.nv.constant0._ZN13group_norm_v214gn_cuda_kernelI6__halfLi320ELi1ELi16ELi80ELi64ELb1ELi64ELi80ELi80ELi4ELb0ELi116ELb0ELb0ENS_16CompileConditionILi900EEEEEvPT_PKS4_S7_S7_flPfS8_Pj)
        /*01ac*/ 	.short	0x0210
        /*01ae*/ 	.short	0x0048


	//----- nvinfo : EIATTR_SW_WAR
	.align		4
.L_651:
        /*01b0*/ 	.byte	0x04, 0x36
        /*01b2*/ 	.short	(.L_653 - .L_652)
.L_652:
        /*01b4*/ 	.word	0x00000008
.L_653:


//--------------------- .nv.info._ZN13group_norm_v214gn_cuda_kernelI6__halfLi320ELi1ELi16ELi80ELi64ELb1ELi64ELi80ELi80ELi4ELb0ELi148ELb0ELb0ENS_16CompileConditionILi900EEEEEvPT_PKS4_S7_S7_flPfS8_Pj --------------------------
	.section	.nv.info._ZN13group_norm_v214gn_cuda_kernelI6__halfLi320ELi1ELi16ELi80ELi64ELb1ELi64ELi80ELi80ELi4ELb0ELi148ELb0ELb0ENS_16CompileConditionILi900EEEEEvPT_PKS4_S7_S7_flPfS8_Pj,"",@"SHT_CUDA_INFO"
	.sectionflags	@""
	.align	4


	//----- nvinfo : EIATTR_CUDA_API_VERSION
	.align		4
        /*0000*/ 	.byte	0x04, 0x37
        /*0002*/ 	.short	(.L_655 - .L_654)
.L_654:
        /*0004*/ 	.word	0x00000082


	//----- nvinfo : EIATTR_KPARAM_INFO
	.align		4
.L_655:
        /*0008*/ 	.byte	0x04, 0x17
        /*000a*/ 	.short	(.L_657 - .L_656)
.L_656:
        /*000c*/ 	.word	0x00000000
        /*0010*/ 	.short	0x0008
        /*0012*/ 	.short	0x0040
        /*0014*/ 	.byte	0x00, 0xf0, 0x21, 0x00


	//----- nvinfo : EIATTR_KPARAM_INFO
	.align		4
.L_657:
        /*0018*/ 	.byte	0x04, 0x17
        /*001a*/ 	.short	(.L_659 - .L_658)
.L_658:
        /*001c*/ 	.word	0x00000000
        /*0020*/ 	.short	0x0007
        /*0022*/ 	.short	0x0038
        /*0024*/ 	.byte	0x00, 0xf0, 0x21, 0x00


	//----- nvinfo : EIATTR_KPARAM_INFO
	.align		4
.L_659:
        /*0028*/ 	.byte	0x04, 0x17
        /*002a*/ 	.short	(.L_661 - .L_660)
.L_660:
        /*002c*/ 	.word	0x00000000
        /*0030*/ 	.short	0x0006
        /*0032*/ 	.short	0x0030
        /*0034*/ 	.byte	0x00, 0xf0, 0x21, 0x00


	//----- nvinfo : EIATTR_KPARAM_INFO
	.align		4
.L_661:
        /*0038*/ 	.byte	0x04, 0x17
        /*003a*/ 	.short	(.L_663 - .L_662)
.L_662:
        /*003c*/ 	.word	0x00000000
        /*0040*/ 	.short	0x0005
        /*0042*/ 	.short	0x0028
        /*0044*/ 	.byte	0x00, 0xf0, 0x21, 0x00


	//----- nvinfo : EIATTR_KPARAM_INFO
	.align		4
.L_663:
        /*0048*/ 	.byte	0x04, 0x17
        /*004a*/ 	.short	(.L_665 - .L_664)
.L_664:
        /*004c*/ 	.word	0x00000000
        /*0050*/ 	.short	0x0004
        /*0052*/ 	.short	0x0020
        /*0054*/ 	.byte	0x00, 0xf0, 0x11, 0x00


	//----- nvinfo : EIATTR_KPARAM_INFO
	.align		4
.L_665:
        /*0058*/ 	.byte	0x04, 0x17
        /*005a*/ 	.short	(.L_667 - .L_666)
.L_666:
        /*005c*/ 	.word	0x00000000
        /*0060*/ 	.short	0x0003
        /*0062*/ 	.short	0x0018
        /*0064*/ 	.byte	0x00, 0xf0, 0x21, 0x00


	//----- nvinfo : EIATTR_KPARAM_INFO
	.align		4
.L_667:
        /*0068*/ 	.byte	0x04, 0x17
        /*006a*/ 	.short	(.L_669 - .L_668)
.L_668:
        /*006c*/ 	.word	0x00000000
        /*0070*/ 	.short	0x0002
        /*0072*/ 	.short	0x0010
        /*0074*/ 	.byte	0x00, 0xf0, 0x21, 0x00


	//----- nvinfo : EIATTR_KPARAM_INFO
	.align		4
.L_669:
        /*0078*/ 	.byte	0x04, 0x17
        /*007a*/ 	.short	(.L_671 - .L_670)
.L_670:
        /*007c*/ 	.word	0x00000000
        /*0080*/ 	.short	0x0001
        /*0082*/ 	.short	0x0008
        /*0084*/ 	.byte	0x00, 0xf0, 0x21, 0x00


	//----- nvinfo : EIATTR_KPARAM_INFO
	.align		4
.L_671:
        /*0088*/ 	.byte	0x04, 0x17
        /*008a*/ 	.short	(.L_673 - .L_672)
.L_672:
        /*008c*/ 	.word	0x00000000
        /*0090*/ 	.short	0x0000
        /*0092*/ 	.short	0x0000
        /*0094*/ 	.byte	0x00, 0xf0, 0x21, 0x00


	//----- nvinfo : EIATTR_SPARSE_MMA_MASK
	.align		4
.L_673:
        /*0098*/ 	.byte	0x03, 0x50
        /*009a*/ 	.short	0x0000


	//----- nvinfo : EIATTR_MAXREG_COUNT
	.align		4
        /*009c*/ 	.byte	0x03, 0x1b
        /*009e*/ 	.short	0x00a8


	//----- nvinfo : EIATTR_NUM_BARRIERS
	.align		4
        /*00a0*/ 	.byte	0x02, 0x4c
        /*00a2*/ 	.byte	0x01
	.zero		1


	//----- nvinfo : EIATTR_MERCURY_ISA_VERSION
	.align		4
        /*00a4*/ 	.byte	0x03, 0x5f
        /*00a6*/ 	.short	0x0101


	//----- nvinfo : EIATTR_COOP_GROUP_MASK_REGIDS
	.align		4
        /*00a8*/ 	.byte	0x04, 0x29
        /*00aa*/ 	.short	(.L_675 - .L_674)


	//   ....[0]....
.L_674:
        /*00ac*/ 	.word	0xffffffff


	//   ....[1]....
        /*00b0*/ 	.word	0xffffffff


	//   ....[2]....
        /*00b4*/ 	.word	0xffffffff


	//   ....[3]....
        /*00b8*/ 	.word	0xffffffff


	//   ....[4]....
        /*00bc*/ 	.word	0xffffffff


	//   ....[5]....
        /*00c0*/ 	.word	0xffffffff


	//   ....[6]....
        /*00c4*/ 	.word	0xffffffff


	//   ....[7]....
        /*00c8*/ 	.word	0xffffffff


	//   ....[8]....
        /*00cc*/ 	.word	0xffffffff


	//   ....[9]....
        /*00d0*/ 	.word	0xffffffff


	//   ....[10]....
        /*00d4*/ 	.word	0xffffffff


	//   ....[11]....
        /*00d8*/ 	.word	0xffffffff


	//   ....[12]....
        /*00dc*/ 	.word	0xffffffff


	//   ....[13]....
        /*00e0*/ 	.word	0xffffffff


	//   ....[14]....
        /*00e4*/ 	.word	0xffffffff


	//   ....[15]....
        /*00e8*/ 	.word	0xffffffff


	//   ....[16]....
        /*00ec*/ 	.word	0xffffffff


	//   ....[17]....
        /*00f0*/ 	.word	0xffffffff


	//   ....[18]....
        /*00f4*/ 	.word	0x05000018


	//   ....[19]....
        /*00f8*/ 	.word	0x05000018


	//   ....[20]....
        /*00fc*/ 	.word	0x05000018


	//   ....[21]....
        /*0100*/ 	.word	0x05000018


	//   ....[22]....
        /*0104*/ 	.word	0x05000018


	//   ....[23]....
        /*0108*/ 	.word	0x05000018


	//   ....[24]....
        /*010c*/ 	.word	0x05000018


	//   ....[25]....
        /*0110*/ 	.word	0x05000018


	//----- nvinfo : EIATTR_COOP_GROUP_INSTR_OFFSETS
	.align		4
.L_675:
        /*0114*/ 	.byte	0x04, 0x28
        /*0116*/ 	.short	(.L_677 - .L_676)


	//   ....[0]....
.L_676:
        /*0118*/ 	.word	0x00000550


	//   ....[1]....
        /*011c*/ 	.word	0x00000560


	//   ....[2]....
        /*0120*/ 	.word	0x00000590


	//   ....[3]....
        /*0124*/ 	.word	0x000005a0


	//   ....[4]....
        /*0128*/ 	.word	0x000005d0


	//   ....[5]....
        /*012c*/ 	.word	0x000005e0


	//   ....[6]....
        /*0130*/ 	.word	0x00000620


	//   ....[7]....
        /*0134*/ 	.word	0x00000650


	//   ....[8]....
        /*0138*/ 	.word	0x000006a0


	//   ....[9]....
        /*013c*/ 	.word	0x000006b0


	//   ....[10]....
        /*0140*/ 	.word	0x000007b0


	//   ....[11]....
        /*0144*/ 	.word	0x000007c0


	//   ....[12]....
        /*0148*/ 	.word	0x000007f0


	//   ....[13]....
        /*014c*/ 	.word	0x00000800


	//   ....[14]....
        /*0150*/ 	.word	0x00000830


	//   ....[15]....
        /*0154*/ 	.word	0x00000840


	//   ....[16]....
        /*0158*/ 	.word	0x00000870


	//   ....[17]....
        /*015c*/ 	.word	0x00000880


	//   ....[18]....
        /*0160*/ 	.word	0x00001640


	//   ....[19]....
        /*0164*/ 	.word	0x00001690


	//   ....[20]....
        /*0168*/ 	.word	0x00001700


	//   ....[21]....
        /*016c*/ 	.word	0x00001760


	//   ....[22]....
        /*0170*/ 	.word	0x000017d0


	//   ....[23]....
        /*0174*/ 	.word	0x00001830


	//   ....[24]....
        /*0178*/ 	.word	0x000018a0


	//   ....[25]....
        /*017c*/ 	.word	0x00001900


	//----- nvinfo : EIATTR_EXIT_INSTR_OFFSETS
	.align		4
.L_677:
        /*0180*/ 	.byte	0x04, 0x1c
        /*0182*/ 	.short	(.L_679 - .L_678)


	//   ....[0]....
.L_678:
        /*0184*/ 	.word	0x000015e0


	//----- nvinfo : EIATTR_MAX_THREADS
	.align		4
.L_679:
        /*0188*/ 	.byte	0x04, 0x05
        /*018a*/ 	.short	(.L_681 - .L_680)
.L_680:
        /*018c*/ 	.word	0x00000140
        /*0190*/ 	.word	0x00000001
        /*0194*/ 	.word	0x00000001


	//----- nvinfo : EIATTR_CRS_STACK_SIZE
	.align		4
.L_681:
        /*0198*/ 	.byte	0x04, 0x1e
        /*019a*/ 	.short	(.L_683 - .L_682)
.L_682:
        /*019c*/ 	.word	0x00000000


	//----- nvinfo : EIATTR_CBANK_PARAM_SIZE
	.align		4
.L_683:
        /*01a0*/ 	.byte	0x03, 0x19
        /*01a2*/ 	.short	0x0048


	//----- nvinfo : EIATTR_PARAM_CBANK
	.align		4
        /*01a4*/ 	.byte	0x04, 0x0a
        /*01a6*/ 	.short	(.L_685 - .L_684)
	.align		4
.L_684:
        /*01a8*/ 	.word	index@(.nv.constant0._ZN13group_norm_v214gn_cuda_kernelI6__halfLi320ELi1ELi16ELi80ELi64ELb1ELi64ELi80ELi80ELi4ELb0ELi148ELb0ELb0ENS_16CompileConditionILi900EEEEEvPT_PKS4_S7_S7_flPfS8_Pj)
        /*01ac*/ 	.short	0x0210
        /*01ae*/ 	.short	0x0048


	//----- nvinfo : EIATTR_SW_WAR
	.align		4
.L_685:
        /*01b0*/ 	.byte	0x04, 0x36
        /*01b2*/ 	.short	(.L_687 - .L_686)
.L_686:
        /*01b4*/ 	.word	0x00000008
.L_687:


//--------------------- .nv.callgraph             --------------------------
	.section	.nv.callgraph,"",@"SHT_CUDA_CALLGRAPH"
	.align	4
	.sectionentsize	8
	.align		4
        /*0000*/ 	.word	0x00000000
	.align		4
        /*0004*/ 	.word	0xffffffff
	.align		4
        /*0008*/ 	.word	0x00000000
	.align		4
        /*000c*/ 	.word	0xfffffffe
	.align		4
        /*0010*/ 	.word	0x00000000
	.align		4
        /*0014*/ 	.word	0xfffffffd
	.align		4
        /*0018*/ 	.word	0x00000000
	.align		4
        /*001c*/ 	.word	0xfffffffc


//--------------------- .text._ZN13group_norm_v218gn_bwd_cuda_kernelI13__nv_bfloat16Li320ELi1ELi32ELi40ELi64ELb0ELb1ELi64ELi40ELi40ELi4ELb1ELi96ELb0ELb0ELNS_15WgradSyncMethodE3ENS_16CompileConditionILi900EEEEEvPT_S6_S6_PKS5_S8_S8_S8_PKfflPfPj --------------------------
	.section	.text._ZN13group_norm_v218gn_bwd_cuda_kernelI13__nv_bfloat16Li320ELi1ELi32ELi40ELi64ELb0ELb1ELi64ELi40ELi40ELi4ELb1ELi96ELb0ELb0ELNS_15WgradSyncMethodE3ENS_16CompileConditionILi900EEEEEvPT_S6_S6_PKS5_S8_S8_S8_PKfflPfPj,"ax",@progbits
	.align	128
        .global         _ZN13group_norm_v218gn_bwd_cuda_kernelI13__nv_bfloat16Li320ELi1ELi32ELi40ELi64ELb0ELb1ELi64ELi40ELi40ELi4ELb1ELi96ELb0ELb0ELNS_15WgradSyncMethodE3ENS_16CompileConditionILi900EEEEEvPT_S6_S6_PKS5_S8_S8_S8_PKfflPfPj
        .type           _ZN13group_norm_v218gn_bwd_cuda_kernelI13__nv_bfloat16Li320ELi1ELi32ELi40ELi64ELb0ELb1ELi64ELi40ELi40ELi4ELb1ELi96ELb0ELb0ELNS_15WgradSyncMethodE3ENS_16CompileConditionILi900EEEEEvPT_S6_S6_PKS5_S8_S8_S8_PKfflPfPj,@function
        .size           _ZN13group_norm_v218gn_bwd_cuda_kernelI13__nv_bfloat16Li320ELi1ELi32ELi40ELi64ELb0ELb1ELi64ELi40ELi40ELi4ELb1ELi96ELb0ELb0ELNS_15WgradSyncMethodE3ENS_16CompileConditionILi900EEEEEvPT_S6_S6_PKS5_S8_S8_S8_PKfflPfPj,(.L_x_440 - _ZN13group_norm_v218gn_bwd_cuda_kernelI13__nv_bfloat16Li320ELi1ELi32ELi40ELi64ELb0ELb1ELi64ELi40ELi40ELi4ELb1ELi96ELb0ELb0ELNS_15WgradSyncMethodE3ENS_16CompileConditionILi900EEEEEvPT_S6_S6_PKS5_S8_S8_S8_PKfflPfPj)
        .other          _ZN13group_norm_v218gn_bwd_cuda_kernelI13__nv_bfloat16Li320ELi1ELi32ELi40ELi64ELb0ELb1ELi64ELi40ELi40ELi4ELb1ELi96ELb0ELb0ELNS_15WgradSyncMethodE3ENS_16CompileConditionILi900EEEEEvPT_S6_S6_PKS5_S8_S8_S8_PKfflPfPj,@"STO_CUDA_ENTRY STV_DEFAULT"
_ZN13group_norm_v218gn_bwd_cuda_kernelI13__nv_bfloat16Li320ELi1ELi32ELi40ELi64ELb0ELb1ELi64ELi40ELi40ELi4ELb1ELi96ELb0ELb0ELNS_15WgradSyncMethodE3ENS_16CompileConditionILi900EEEEEvPT_S6_S6_PKS5_S8_S8_S8_PKfflPfPj:
.text._ZN13group_norm_v218gn_bwd_cuda_kernelI13__nv_bfloat16Li320ELi1ELi32ELi40ELi64ELb0ELb1ELi64ELi40ELi40ELi4ELb1ELi96ELb0ELb0ELNS_15WgradSyncMethodE3ENS_16CompileConditionILi900EEEEEvPT_S6_S6_PKS5_S8_S8_S8_PKfflPfPj:
[----:B------:R-:W-:Y:S01]  /*0000*/  LDC R1, c[0x0][0x28] ;  /* 0x00000a00ff017b82 */ /* 0x000fe20000000800 */
[----:B------:R-:W0:Y:S01]  /*0010*/  S2R R88, SR_CTAID.Y ;  /* 0x0000000000587919 */ /* 0x000e220000002600 */
[----:B------:R-:W-:Y:S01]  /*0020*/  ULDC.64 UR6, c[0x0][0x258] ;  /* 0x0000960000067ab9 */ /* 0x000fe20000000a00 */
[----:B------:R-:W-:Y:S01]  /*0030*/  ULDC.64 UR8, c[0x0][0x208] ;  /* 0x0000820000087ab9 */ /* 0x000fe20000000a00 */
[----:B------:R-:W-:Y:S01]  /*0040*/  USHF.L.U32 UR10, UR6, 0x5, URZ ;  /* 0x00000005060a7899 */ /* 0x000fe2000800063f */
[----:B------:R-:W-:Y:S01]  /*0050*/  BSSY B0, `(.L_x_0) ;  /* 0x000029d000007945 */ /* 0x000fe20003800000 */
[----:B------:R-:W-:Y:S01]  /*0060*/  USHF.L.U64.HI UR6, UR6, 0x5, UR7 ;  /* 0x0000000506067899 */ /* 0x000fe20008010207 */
[----:B------:R-:W-:-:S05]  /*0070*/  IMAD.MOV.U32 R90, RZ, RZ, RZ ;  /* 0x000000ffff5a7224 */ /* 0x000fca00078e00ff */
[----:B------:R-:W-:Y:S01]  /*0080*/  IMAD.U32 R0, RZ, RZ, UR6 ;  /* 0x00000006ff007e24 */ /* 0x000fe2000f8e00ff */
[C---:B0-----:R-:W-:Y:S02]  /*0090*/  ISETP.LT.U32.AND P0, PT, R88.reuse, UR10, PT ;  /* 0x0000000a58007c0c */ /* 0x041fe4000bf01070 */
[----:B------:R-:W-:Y:S02]  /*00a0*/  LOP3.LUT R4, R88, 0x1f, RZ, 0xc0, !PT ;  /* 0x0000001f58047812 */ /* 0x000fe400078ec0ff */
[----:B------:R-:W-:-:S13]  /*00b0*/  ISETP.GT.AND.EX P0, PT, R0, RZ, PT, P0 ;  /* 0x000000ff0000720c */ /* 0x000fda0003f04300 */
[----:B------:R-:W-:Y:S05]  /*00c0*/  @P0 BRA `(.L_x_1) ;  /* 0x0000000000680947 */ /* 0x000fea0003800000 */
[----:B------:R-:W0:Y:S01]  /*00d0*/  S2R R0, SR_TID.X ;  /* 0x0000000000007919 */ /* 0x000e220000002100 */
[----:B------:R-:W-:Y:S01]  /*00e0*/  BAR.SYNC.DEFER_BLOCKING 0x0 ;  /* 0x0000000000007b1d */ /* 0x000fe20000010000 */
[----:B0-----:R-:W-:-:S13]  /*00f0*/  ISETP.NE.AND P0, PT, R0, RZ, PT ;  /* 0x000000ff0000720c */ /* 0x001fda0003f05270 */
[----:B------:R-:W-:Y:S05]  /*0100*/  @P0 BRA `(.L_x_2) ;  /* 0x00000000004c0947 */ /* 0x000fea0003800000 */
[----:B------:R-:W0:Y:S01]  /*0110*/  S2UR UR4, SR_CTAID.X ;  /* 0x00000000000479c3 */ /* 0x000e220000002500 */
[----:B------:R-:W-:Y:S01]  /*0120*/  SHF.R.U32.HI R88, RZ, 0x5, R88 ;  /* 0x00000005ff587819 */ /* 0x000fe20000011658 */
[----:B------:R-:W-:Y:S01]  /*0130*/  IMAD.MOV.U32 R0, RZ, RZ, 0x7ffffffe ;  /* 0x7ffffffeff007424 */ /* 0x000fe200078e00ff */
[----:B------:R-:W-:Y:S02]  /*0140*/  LOP3.LUT R5, R4, 0x60, RZ, 0xfc, !PT ;  /* 0x0000006004057812 */ /* 0x000fe400078efcff */
[----:B------:R-:W-:-:S03]  /*0150*/  IADD3 R88, -R88, RZ, RZ ;  /* 0x000000ff58587210 */ /* 0x000fc60007ffe1ff */
[----:B------:R-:W1:Y:S01]  /*0160*/  LDC.64 R2, c[0x0][0x268] ;  /* 0x00009a00ff027b82 */ /* 0x000e620000000a00 */
[----:B0-----:R-:W-:Y:S01]  /*0170*/  ISETP.NE.AND P0, PT, R88, UR4, PT ;  /* 0x0000000458007c0c */ /* 0x001fe2000bf05270 */
[----:B-1----:R-:W-:-:S03]  /*0180*/  IMAD.WIDE.U32 R2, R5, 0x4, R2 ;  /* 0x0000000405027825 */ /* 0x002fc600078e0002 */
[----:B------:R-:W-:Y:S01]  /*0190*/  SEL R5, R0, 0x1, !P0 ;  /* 0x0000000100057807 */ /* 0x000fe20004000000 */
[----:B------:R-:W-:Y:S06]  /*01a0*/  MEMBAR.ALL.GPU ;  /* 0x0000000000007992 */ /* 0x000fec000000a000 */
[----:B------:R-:W-:-:S00]  /*01b0*/  ERRBAR ;  /* 0x00000000000079ab */ /* 0x000fc00000000000 */
[----:B------:R-:W-:Y:S06]  /*01c0*/  CGAERRBAR ;  /* 0x00000000000075ab */ /* 0x000fec0000000000 */
[----:B------:R0:W5:Y:S02]  /*01d0*/  ATOM.E.ADD.STRONG.GPU PT, R5, desc[UR8][R2.64], R5 ;  /* 0x000000050205798a */ /* 0x00016400081ee1c8 */
.L_x_3:
[----:B------:R-:W2:Y:S04]  /*01e0*/  LD.E.STRONG.GPU R0, desc[UR8][R2.64] ;  /* 0x0000000802007980 */ /* 0x000ea8000c10f900 */
[----:B--2---:R-:W-:Y:S01]  /*01f0*/  CCTL.IVALL ;  /* 0x00000000ff00798f */ /* 0x004fe20002000000 */
[----:B------:R-:W-:Y:S05]  /*0200*/  YIELD ;  /* 0x0000000000007946 */ /* 0x000fea0003800000 */
[----:B-----5:R-:W-:-:S04]  /*0210*/  LOP3.LUT R0, R0, R5, RZ, 0x3c, !PT ;  /* 0x0000000500007212 */ /* 0x020fc800078e3cff */
[----:B------:R-:W-:-:S13]  /*0220*/  ISETP.GT.AND P0, PT, R0, -0x1, PT ;  /* 0xffffffff0000780c */ /* 0x000fda0003f04270 */
[----:B------:R-:W-:Y:S05]  /*0230*/  @P0 BRA `(.L_x_3) ;  /* 0xfffffffc00e80947 */ /* 0x000fea000383ffff */
.L_x_2:
[----:B------:R-:W-:Y:S05]  /*0240*/  WARPSYNC.ALL ;  /* 0x0000000000007948 */ /* 0x000fea0003800000 */
[----:B------:R-:W-:Y:S06]  /*0250*/  BAR.SYNC.DEFER_BLOCKING 0x0 ;  /* 0x0000000000007b1d */ /* 0x000fec0000010000 */
[----:B------:R-:W-:Y:S05]  /*0260*/  BRA `(.L_x_4) ;  /* 0x0000002400ec7947 */ /* 0x000fea0003800000 */
.L_x_1:
[----:B------:R-:W0:Y:S01]  /*0270*/  S2R R47, SR_TID.X ;  /* 0x00000000002f7919 */ /* 0x000e220000002100 */
[----:B------:R-:W1:Y:S01]  /*0280*/  S2UR UR5, SR_CgaCtaId ;  /* 0x00000000000579c3 */ /* 0x000e620000008800 */
[----:B------:R-:W-:Y:S01]  /*0290*/  SHF.R.U32.HI R0, RZ, 0x5, R88 ;  /* 0x00000005ff007819 */ /* 0x000fe20000011658 */
[----:B------:R-:W-:Y:S01]  /*02a0*/  UMOV UR4, 0x400 ;  /* 0x0000040000047882 */ /* 0x000fe20000000000 */
[----:B------:R-:W-:-:S03]  /*02b0*/  LOP3.LUT R75, R4, 0x60, RZ, 0xfc, !PT ;  /* 0x00000060044b7812 */ /* 0x000fc600078efcff */
[----:B------:R-:W-:Y:S02]  /*02c0*/  IMAD.MOV R5, RZ, RZ, -R0 ;  /* 0x000000ffff057224 */ /* 0x000fe400078e0a00 */
[----:B------:R-:W2:Y:S08]  /*02d0*/  S2UR UR7, SR_CTAID.X ;  /* 0x00000000000779c3 */ /* 0x000eb00000002500 */
[----:B------:R-:W3:Y:S01]  /*02e0*/  LDC.64 R102, c[0x0][0x268] ;  /* 0x00009a00ff667b82 */ /* 0x000ee20000000a00 */
[----:B-1----:R-:W-:-:S06]  /*02f0*/  ULEA UR4, UR5, UR4, 0x18 ;  /* 0x0000000405047291 */ /* 0x002fcc000f8ec03f */
[----:B------:R-:W-:Y:S01]  /*0300*/  IMAD.U32 R45, RZ, RZ, UR4 ;  /* 0x00000004ff2d7e24 */ /* 0x000fe2000f8e00ff */
[----:B0-----:R-:W-:Y:S01]  /*0310*/  SHF.R.S32.HI R6, RZ, 0x1f, R47 ;  /* 0x0000001fff067819 */ /* 0x001fe2000001142f */
[----:B------:R-:W-:Y:S01]  /*0320*/  IMAD.WIDE.U32 R2, R47, -0x33333333, RZ ;  /* 0xcccccccd2f027825 */ /* 0x000fe200078e00ff */
[----:B--2---:R-:W-:Y:S02]  /*0330*/  ISETP.NE.AND P0, PT, R5, UR7, PT ;  /* 0x0000000705007c0c */ /* 0x004fe4000bf05270 */
[C---:B------:R-:W-:Y:S01]  /*0340*/  SHF.L.U32 R5, R47.reuse, 0x1, RZ ;  /* 0x000000012f057819 */ /* 0x040fe200000006ff */
[----:B------:R-:W-:Y:S01]  /*0350*/  IMAD R40, R47, 0x20, R45 ;  /* 0x000000202f287824 */ /* 0x000fe200078e022d */
[----:B------:R-:W-:Y:S02]  /*0360*/  SHF.R.U32.HI R46, RZ, 0x3, R3 ;  /* 0x00000003ff2e7819 */ /* 0x000fe40000011603 */
[----:B------:R-:W-:Y:S01]  /*0370*/  LOP3.LUT R3, R5, 0x18, RZ, 0xc0, !PT ;  /* 0x0000001805037812 */ /* 0x000fe200078ec0ff */
[----:B---3--:R-:W-:Y:S01]  /*0380*/  IMAD.WIDE.U32 R102, R75, 0x4, R102 ;  /* 0x000000044b667825 */ /* 0x008fe200078e0066 */
[----:B------:R-:W-:-:S02]  /*0390*/  LEA.HI R2, R6, R47, RZ, 0x2 ;  /* 0x0000002f06027211 */ /* 0x000fc400078f10ff */
[----:B------:R-:W-:Y:S02]  /*03a0*/  LOP3.LUT R43, R5, 0x18, RZ, 0xc, !PT ;  /* 0x00000018052b7812 */ /* 0x000fe400078e0cff */
[C---:B------:R-:W-:Y:S02]  /*03b0*/  LOP3.LUT R5, R3.reuse, 0x8, RZ, 0x3c, !PT ;  /* 0x0000000803057812 */ /* 0x040fe400078e3cff */
[----:B------:R-:W-:Y:S01]  /*03c0*/  SHF.R.S32.HI R44, RZ, 0x2, R2 ;  /* 0x00000002ff2c7819 */ /* 0x000fe20000011402 */
[C---:B------:R-:W-:Y:S01]  /*03d0*/  IMAD.IADD R43, R40.reuse, 0x1, R43 ;  /* 0x00000001282b7824 */ /* 0x040fe200078e022b */
[----:B------:R-:W-:Y:S01]  /*03e0*/  LOP3.LUT R41, R3, 0x10, RZ, 0x3c, !PT ;  /* 0x0000001003297812 */ /* 0x000fe200078e3cff */
[----:B------:R-:W-:Y:S01]  /*03f0*/  IMAD.IADD R42, R40, 0x1, R5 ;  /* 0x00000001282a7824 */ /* 0x000fe200078e0205 */
[C---:B------:R-:W-:Y:S01]  /*0400*/  IADD3 R7, R44.reuse, 0xa, RZ ;  /* 0x0000000a2c077810 */ /* 0x040fe20007ffe0ff */
[----:B------:R-:W-:Y:S01]  /*0410*/  VIADD R5, R44, 0x14 ;  /* 0x000000142c057836 */ /* 0x000fe20000000000 */
[C---:B------:R-:W-:Y:S01]  /*0420*/  IADD3 R41, R40.reuse, R41, RZ ;  /* 0x0000002928297210 */ /* 0x040fe20007ffe0ff */
[----:B------:R-:W-:Y:S01]  /*0430*/  IMAD.IADD R40, R40, 0x1, R3 ;  /* 0x0000000128287824 */ /* 0x000fe200078e0203 */
[C---:B------:R-:W-:Y:S01]  /*0440*/  IADD3 R3, R44.reuse, 0x1e, RZ ;  /* 0x0000001e2c037810 */ /* 0x040fe20007ffe0ff */
[----:B------:R-:W-:Y:S01]  /*0450*/  VIADD R9, R44, 0x32 ;  /* 0x000000322c097836 */ /* 0x000fe20000000000 */
[----:B------:R-:W-:-:S02]  /*0460*/  SHF.R.S32.HI R8, RZ, 0x1f, R7 ;  /* 0x0000001fff087819 */ /* 0x000fc40000011407 */
[----:B------:R-:W-:Y:S02]  /*0470*/  SHF.R.S32.HI R10, RZ, 0x1f, R5 ;  /* 0x0000001fff0a7819 */ /* 0x000fe40000011405 */
[----:B------:R-:W-:Y:S02]  /*0480*/  SHF.R.S32.HI R12, RZ, 0x1f, R3 ;  /* 0x0000001fff0c7819 */ /* 0x000fe40000011403 */
[----:B------:R-:W-:Y:S01]  /*0490*/  LEA.HI R8, R8, R7, RZ, 0x2 ;  /* 0x0000000708087211 */ /* 0x000fe200078f10ff */
[----:B------:R-:W-:Y:S01]  /*04a0*/  VIADD R7, R44, 0x28 ;  /* 0x000000282c077836 */ /* 0x000fe20000000000 */
[----:B------:R-:W-:Y:S01]  /*04b0*/  LEA.HI R10, R10, R5, RZ, 0x2 ;  /* 0x000000050a0a7211 */ /* 0x000fe200078f10ff */
[----:B------:R-:W-:Y:S01]  /*04c0*/  VIADD R5, R44, 0x46 ;  /* 0x000000462c057836 */ /* 0x000fe20000000000 */
[----:B------:R-:W-:Y:S02]  /*04d0*/  LEA.HI R12, R12, R3, RZ, 0x2 ;  /* 0x000000030c0c7211 */ /* 0x000fe400078f10ff */
[----:B------:R-:W-:-:S02]  /*04e0*/  IADD3 R3, R44, 0x3c, RZ ;  /* 0x0000003c2c037810 */ /* 0x000fc40007ffe0ff */
[----:B------:R-:W-:Y:S02]  /*04f0*/  SHF.R.S32.HI R14, RZ, 0x1f, R7 ;  /* 0x0000001fff0e7819 */ /* 0x000fe40000011407 */
[----:B------:R-:W-:Y:S02]  /*0500*/  SHF.R.S32.HI R16, RZ, 0x1f, R9 ;  /* 0x0000001fff107819 */ /* 0x000fe40000011409 */
[----:B------:R-:W-:Y:S02]  /*0510*/  SHF.R.S32.HI R18, RZ, 0x1f, R3 ;  /* 0x0000001fff127819 */ /* 0x000fe40000011403 */
[----:B------:R-:W-:Y:S02]  /*0520*/  SHF.R.S32.HI R20, RZ, 0x1f, R5 ;  /* 0x0000001fff147819 */ /* 0x000fe40000011405 */
[----:B------:R-:W-:Y:S01]  /*0530*/  LEA.HI R14, R14, R7, RZ, 0x2 ;  /* 0x000000070e0e7211 */ /* 0x000fe200078f10ff */
[----:B------:R-:W-:Y:S01]  /*0540*/  VIADD R7, R44, 0x50 ;  /* 0x000000502c077836 */ /* 0x000fe20000000000 */
[----:B------:R-:W-:-:S02]  /*0550*/  LEA.HI R16, R16, R9, RZ, 0x2 ;  /* 0x0000000910107211 */ /* 0x000fc400078f10ff */
[----:B------:R-:W-:Y:S01]  /*0560*/  LEA.HI R18, R18, R3, RZ, 0x2 ;  /* 0x0000000312127211 */ /* 0x000fe200078f10ff */
[----:B------:R-:W-:Y:S01]  /*0570*/  VIADD R3, R44, 0x64 ;  /* 0x000000642c037836 */ /* 0x000fe20000000000 */
[----:B------:R-:W-:Y:S01]  /*0580*/  LEA.HI R20, R20, R5, RZ, 0x2 ;  /* 0x0000000514147211 */ /* 0x000fe200078f10ff */
[C---:B------:R-:W-:Y:S01]  /*0590*/  VIADD R5, R44.reuse, 0x6e ;  /* 0x0000006e2c057836 */ /* 0x040fe20000000000 */
[----:B------:R-:W-:Y:S02]  /*05a0*/  IADD3 R9, R44, 0x5a, RZ ;  /* 0x0000005a2c097810 */ /* 0x000fe40007ffe0ff */
[----:B------:R-:W-:Y:S02]  /*05b0*/  SHF.R.S32.HI R22, RZ, 0x1f, R7 ;  /* 0x0000001fff167819 */ /* 0x000fe40000011407 */
[----:B------:R-:W-:Y:S02]  /*05c0*/  SHF.R.S32.HI R24, RZ, 0x1f, R9 ;  /* 0x0000001fff187819 */ /* 0x000fe40000011409 */
[----:B------:R-:W-:-:S02]  /*05d0*/  SHF.R.S32.HI R26, RZ, 0x1f, R3 ;  /* 0x0000001fff1a7819 */ /* 0x000fc40000011403 */
[----:B------:R-:W-:Y:S02]  /*05e0*/  SHF.R.S32.HI R28, RZ, 0x1f, R5 ;  /* 0x0000001fff1c7819 */ /* 0x000fe40000011405 */
[----:B------:R-:W-:Y:S01]  /*05f0*/  LEA.HI R24, R24, R9, RZ, 0x2 ;  /* 0x0000000918187211 */ /* 0x000fe200078f10ff */
[----:B------:R-:W-:Y:S01]  /*0600*/  VIADD R9, R44, 0x82 ;  /* 0x000000822c097836 */ /* 0x000fe20000000000 */
[----:B------:R-:W-:Y:S02]  /*0610*/  LEA.HI R22, R22, R7, RZ, 0x2 ;  /* 0x0000000716167211 */ /* 0x000fe400078f10ff */
[----:B------:R-:W-:Y:S01]  /*0620*/  LEA.HI R26, R26, R3, RZ, 0x2 ;  /* 0x000000031a1a7211 */ /* 0x000fe200078f10ff */
[----:B------:R-:W-:Y:S01]  /*0630*/  VIADD R3, R44, 0x8c ;  /* 0x0000008c2c037836 */ /* 0x000fe20000000000 */
[----:B------:R-:W-:Y:S02]  /*0640*/  LEA.HI R28, R28, R5, RZ, 0x2 ;  /* 0x000000051c1c7211 */ /* 0x000fe400078f10ff */
[----:B------:R-:W-:-:S02]  /*0650*/  IADD3 R7, R44, 0x78, RZ ;  /* 0x000000782c077810 */ /* 0x000fc40007ffe0ff */
[----:B------:R-:W-:Y:S02]  /*0660*/  IADD3 R5, R44, 0x96, RZ ;  /* 0x000000962c057810 */ /* 0x000fe40007ffe0ff */
[----:B------:R-:W-:Y:S02]  /*0670*/  SHF.R.S32.HI R30, RZ, 0x1f, R7 ;  /* 0x0000001fff1e7819 */ /* 0x000fe40000011407 */
[----:B------:R-:W-:Y:S02]  /*0680*/  SHF.R.S32.HI R32, RZ, 0x1f, R9 ;  /* 0x0000001fff207819 */ /* 0x000fe40000011409 */
[----:B------:R-:W-:Y:S02]  /*0690*/  SHF.R.S32.HI R36, RZ, 0x1f, R5 ;  /* 0x0000001fff247819 */ /* 0x000fe40000011405 */
[----:B------:R-:W-:Y:S02]  /*06a0*/  SHF.R.S32.HI R34, RZ, 0x1f, R3 ;  /* 0x0000001fff227819 */ /* 0x000fe40000011403 */
[----:B------:R-:W-:Y:S01]  /*06b0*/  LEA.HI R30, R30, R7, RZ, 0x2 ;  /* 0x000000071e1e7211 */ /* 0x000fe200078f10ff */
[----:B------:R-:W-:Y:S01]  /*06c0*/  VIADD R7, R44, 0xa0 ;  /* 0x000000a02c077836 */ /* 0x000fe20000000000 */
[----:B------:R-:W-:Y:S01]  /*06d0*/  LEA.HI R32, R32, R9, RZ, 0x2 ;  /* 0x0000000920207211 */ /* 0x000fe200078f10ff */
[----:B------:R-:W-:Y:S01]  /*06e0*/  VIADD R9, R44, 0xaa ;  /* 0x000000aa2c097836 */ /* 0x000fe20000000000 */
[----:B------:R-:W-:Y:S01]  /*06f0*/  LEA.HI R36, R36, R5, RZ, 0x2 ;  /* 0x0000000524247211 */ /* 0x000fe200078f10ff */
[----:B------:R-:W-:Y:S01]  /*0700*/  VIADD R5, R44, 0xbe ;  /* 0x000000be2c057836 */ /* 0x000fe20000000000 */
[----:B------:R-:W-:-:S02]  /*0710*/  LEA.HI R34, R34, R3, RZ, 0x2 ;  /* 0x0000000322227211 */ /* 0x000fc400078f10ff */
[----:B------:R-:W-:Y:S02]  /*0720*/  IADD3 R3, R44, 0xb4, RZ ;  /* 0x000000b42c037810 */ /* 0x000fe40007ffe0ff */
        /* <DEDUP_REMOVED lines=39> */
[----:B------:R-:W-:Y:S02]  /*09a0*/  LOP3.LUT R2, R2, 0xfffffffc, RZ, 0xc0, !PT ;  /* 0xfffffffc02027812 */ /* 0x000fe400078ec0ff */
[----:B------:R-:W-:-:S02]  /*09b0*/  SHF.R.S32.HI R76, RZ, 0x1f, R5 ;  /* 0x0000001fff4c7819 */ /* 0x000fc40000011405 */
[----:B------:R-:W-:Y:S01]  /*09c0*/  LEA.HI R6, R6, R47, RZ, 0x4 ;  /* 0x0000002f06067211 */ /* 0x000fe200078f20ff */
[----:B------:R-:W-:Y:S01]  /*09d0*/  IMAD.IADD R2, R47, 0x1, -R2 ;  /* 0x000000012f027824 */ /* 0x000fe200078e0a02 */
[----:B------:R-:W-:Y:S02]  /*09e0*/  LEA.HI R70, R70, R7, RZ, 0x2 ;  /* 0x0000000746467211 */ /* 0x000fe400078f10ff */
[----:B------:R-:W-:Y:S02]  /*09f0*/  LEA.HI R72, R72, R9, RZ, 0x2 ;  /* 0x0000000948487211 */ /* 0x000fe400078f10ff */
[----:B------:R-:W-:Y:S02]  /*0a00*/  LEA.HI R74, R74, R3, RZ, 0x2 ;  /* 0x000000034a4a7211 */ /* 0x000fe400078f10ff */
[----:B------:R-:W-:Y:S02]  /*0a10*/  LEA.HI R76, R76, R5, RZ, 0x2 ;  /* 0x000000054c4c7211 */ /* 0x000fe400078f10ff */
[----:B------:R-:W-:-:S02]  /*0a20*/  SHF.R.U32.HI R17, RZ, 0x2, R36 ;  /* 0x00000002ff117819 */ /* 0x000fc40000011624 */
[----:B------:R-:W-:Y:S02]  /*0a30*/  SHF.R.U32.HI R19, RZ, 0x2, R48 ;  /* 0x00000002ff137819 */ /* 0x000fe40000011630 */
[----:B------:R-:W-:Y:S02]  /*0a40*/  SHF.R.U32.HI R39, RZ, 0x4, R6 ;  /* 0x00000004ff277819 */ /* 0x000fe40000011606 */
[----:B------:R-:W-:Y:S02]  /*0a50*/  SHF.R.U32.HI R5, RZ, 0x2, R12 ;  /* 0x00000002ff057819 */ /* 0x000fe4000001160c */
[----:B------:R-:W-:Y:S02]  /*0a60*/  SHF.R.U32.HI R7, RZ, 0x2, R16 ;  /* 0x00000002ff077819 */ /* 0x000fe40000011610 */
[----:B------:R-:W-:Y:S02]  /*0a70*/  SHF.R.U32.HI R9, RZ, 0x2, R20 ;  /* 0x00000002ff097819 */ /* 0x000fe40000011614 */
        /* <DEDUP_REMOVED lines=26> */
[----:B------:R-:W-:Y:S02]  /*0c20*/  MOV R6, 0x7ffffffe ;  /* 0x7ffffffe00067802 */ /* 0x000fe40000000f00 */
[C---:B------:R-:W-:Y:S02]  /*0c30*/  LOP3.LUT R24, R2.reuse, 0x3, R17, 0x78, !PT ;  /* 0x0000000302187812 */ /* 0x040fe400078e7811 */
[C---:B------:R-:W-:Y:S02]  /*0c40*/  LOP3.LUT R22, R2.reuse, 0x3, R19, 0x78, !PT ;  /* 0x0000000302167812 */ /* 0x040fe400078e7813 */
[----:B------:R-:W-:Y:S01]  /*0c50*/  LOP3.LUT R36, R2, 0x3, R5, 0x78, !PT ;  /* 0x0000000302247812 */ /* 0x000fe200078e7805 */
[----:B------:R-:W-:Y:S01]  /*0c60*/  IMAD R5, R46, -0xa, R47 ;  /* 0xfffffff62e057824 */ /* 0x000fe200078e022f */
[----:B------:R-:W-:Y:S01]  /*0c70*/  LOP3.LUT R34, R2, 0x3, R7, 0x78, !PT ;  /* 0x0000000302227812 */ /* 0x000fe200078e7807 */
[----:B------:R-:W-:Y:S01]  /*0c80*/  IMAD R7, R0, 0x500, R47 ;  /* 0x0000050000077824 */ /* 0x000fe200078e022f */
[----:B------:R-:W-:-:S02]  /*0c90*/  LOP3.LUT R32, R2, 0x3, R9, 0x78, !PT ;  /* 0x0000000302207812 */ /* 0x000fc400078e7809 */
[C---:B------:R-:W-:Y:S02]  /*0ca0*/  LOP3.LUT R30, R2.reuse, 0x3, R11, 0x78, !PT ;  /* 0x00000003021e7812 */ /* 0x040fe400078e780b */
[C---:B------:R-:W-:Y:S02]  /*0cb0*/  LOP3.LUT R28, R2.reuse, 0x3, R13, 0x78, !PT ;  /* 0x00000003021c7812 */ /* 0x040fe400078e780d */
[C---:B------:R-:W-:Y:S02]  /*0cc0*/  LOP3.LUT R26, R2.reuse, 0x3, R15, 0x78, !PT ;  /* 0x00000003021a7812 */ /* 0x040fe400078e780f */
[C---:B------:R-:W-:Y:S02]  /*0cd0*/  LOP3.LUT R20, R2.reuse, 0x3, R49, 0x78, !PT ;  /* 0x0000000302147812 */ /* 0x040fe400078e7831 */
[----:B------:R-:W-:Y:S02]  /*0ce0*/  CS2R R48, SRZ ;  /* 0x0000000000307805 */ /* 0x000fe4000001ff00 */
[----:B------:R-:W-:-:S02]  /*0cf0*/  LOP3.LUT R19, R2, 0x3, R51, 0x78, !PT ;  /* 0x0000000302137812 */ /* 0x000fc400078e7833 */
[----:B------:R-:W-:Y:S02]  /*0d00*/  CS2R R50, SRZ ;  /* 0x0000000000327805 */ /* 0x000fe4000001ff00 */
[C---:B------:R-:W-:Y:S02]  /*0d10*/  LOP3.LUT R18, R2.reuse, 0x3, R53, 0x78, !PT ;  /* 0x0000000302127812 */ /* 0x040fe400078e7835 */
[----:B------:R-:W-:Y:S02]  /*0d20*/  CS2R R52, SRZ ;  /* 0x0000000000347805 */ /* 0x000fe4000001ff00 */
[C---:B------:R-:W-:Y:S02]  /*0d30*/  LOP3.LUT R17, R2.reuse, 0x3, R55, 0x78, !PT ;  /* 0x0000000302117812 */ /* 0x040fe400078e7837 */
[----:B------:R-:W-:Y:S02]  /*0d40*/  CS2R R54, SRZ ;  /* 0x0000000000367805 */ /* 0x000fe4000001ff00 */
[----:B------:R-:W-:-:S02]  /*0d50*/  LOP3.LUT R39, R2, 0x3, R39, 0x78, !PT ;  /* 0x0000000302277812 */ /* 0x000fc400078e7827 */
[C---:B------:R-:W-:Y:S02]  /*0d60*/  LOP3.LUT R38, R2.reuse, 0x3, R3, 0x78, !PT ;  /* 0x0000000302267812 */ /* 0x040fe400078e7803 */
[C---:B------:R-:W-:Y:S02]  /*0d70*/  LOP3.LUT R37, R2.reuse, 0x3, R37, 0x78, !PT ;  /* 0x0000000302257812 */ /* 0x040fe400078e7825 */
[C---:B------:R-:W-:Y:S02]  /*0d80*/  LOP3.LUT R35, R2.reuse, 0x3, R35, 0x78, !PT ;  /* 0x0000000302237812 */ /* 0x040fe400078e7823 */
[C---:B------:R-:W-:Y:S02]  /*0d90*/  LOP3.LUT R33, R2.reuse, 0x3, R33, 0x78, !PT ;  /* 0x0000000302217812 */ /* 0x040fe400078e7821 */
[C---:B------:R-:W-:Y:S02]  /*0da0*/  LOP3.LUT R31, R2.reuse, 0x3, R31, 0x78, !PT ;  /* 0x00000003021f7812 */ /* 0x040fe400078e781f */
        /* <DEDUP_REMOVED lines=13> */
[----:B------:R-:W-:Y:S02]  /*0e80*/  LOP3.LUT R8, R2, 0x3, R73, 0x78, !PT ;  /* 0x0000000302087812 */ /* 0x000fe400078e7849 */
[----:B------:R-:W-:-:S07]  /*0e90*/  SEL R6, R6, 0x1, !P0 ;  /* 0x0000000106067807 */ /* 0x000fce0004000000 */
.L_x_13:
[----:B-1----:R-:W-:Y:S01]  /*0ea0*/  LOP3.LUT R4, R88, 0x1f, RZ, 0xc0, !PT ;  /* 0x0000001f58047812 */ /* 0x002fe200078ec0ff */
[----:B------:R-:W-:Y:S01]  /*0eb0*/  IMAD R65, R46, 0x500, RZ ;  /* 0x000005002e417824 */ /* 0x000fe200078e02ff */
[--C-:B------:R-:W-:Y:S01]  /*0ec0*/  SHF.R.U64 R57, R88, 0x5, R90.reuse ;  /* 0x0000000558397819 */ /* 0x100fe2000000125a */
[----:B0-----:R-:W0:Y:S01]  /*0ed0*/  LDC.64 R60, c[0x0][0x238] ;  /* 0x00008e00ff3c7b82 */ /* 0x001e220000000a00 */
[----:B------:R-:W-:Y:S01]  /*0ee0*/  SHF.R.U32.HI R0, RZ, 0x5, R90 ;  /* 0x00000005ff007819 */ /* 0x000fe2000001165a */
[----:B------:R-:W-:Y:S01]  /*0ef0*/  IMAD R58, R4, 0xa, R5 ;  /* 0x0000000a043a7824 */ /* 0x000fe200078e0205 */
[----:B------:R-:W-:Y:S01]  /*0f00*/  LOP3.LUT R63, R90, 0x1fffffff, RZ, 0xc0, !PT ;  /* 0x1fffffff5a3f7812 */ /* 0x000fe200078ec0ff */
[----:B------:R-:W-:Y:S01]  /*0f10*/  ULDC.64 UR4, c[0x0][0x248] ;  /* 0x0000920000047ab9 */ /* 0x000fe20000000a00 */
[----:B------:R-:W-:Y:S01]  /*0f20*/  ULDC.64 UR12, c[0x0][0x228] ;  /* 0x00008a00000c7ab9 */ /* 0x000fe20000000a00 */
[----:B------:R-:W-:-:S04]  /*0f30*/  IMAD.SHL.U32 R58, R58, 0x4, RZ ;  /* 0x000000043a3a7824 */ /* 0x000fc800078e00ff */
[----:B------:R-:W-:Y:S01]  /*0f40*/  IMAD.WIDE.U32 R2, R58, -0x33333333, RZ ;  /* 0xcccccccd3a027825 */ /* 0x000fe200078e00ff */
[--C-:B------:R-:W-:Y:S02]  /*0f50*/  SHF.R.S32.HI R59, RZ, 0x1f, R58.reuse ;  /* 0x0000001fff3b7819 */ /* 0x100fe4000001143a */
[----:B------:R-:W-:Y:S02]  /*0f60*/  LOP3.LUT R2, R88, 0xffffffe0, RZ, 0xc0, !PT ;  /* 0xffffffe058027812 */ /* 0x000fe400078ec0ff */
[----:B------:R-:W-:Y:S01]  /*0f70*/  SHF.R.U32.HI R3, RZ, 0x5, R3 ;  /* 0x00000005ff037819 */ /* 0x000fe20000011603 */
[----:B------:R-:W-:-:S03]  /*0f80*/  IMAD.WIDE.U32 R56, R57, 0x14000, R58 ;  /* 0x0001400039387825 */ /* 0x000fc600078e003a */
[----:B------:R-:W-:Y:S01]  /*0f90*/  IADD3 R2, P0, R2, R3, RZ ;  /* 0x0000000302027210 */ /* 0x000fe20007f1e0ff */
[----:B------:R-:W-:Y:S01]  /*0fa0*/  IMAD R59, R0, 0x14000, RZ ;  /* 0x00014000003b7824 */ /* 0x000fe200078e02ff */
[----:B------:R-:W-:-:S03]  /*0fb0*/  IADD3 R0, P1, R65, R56, RZ ;  /* 0x0000003841007210 */ /* 0x000fc60007f3e0ff */
[----:B------:R-:W-:Y:S01]  /*0fc0*/  IMAD.X R63, RZ, RZ, R63, P0 ;  /* 0x000000ffff3f7224 */ /* 0x000fe200000e063f */
[C---:B------:R-:W-:Y:S02]  /*0fd0*/  LEA R56, P0, R2.reuse, UR4, 0x3 ;  /* 0x0000000402387c11 */ /* 0x040fe4000f8018ff */
[----:B------:R-:W-:Y:S02]  /*0fe0*/  IADD3.X R59, R57, R59, RZ, P1, !PT ;  /* 0x0000003b393b7210 */ /* 0x000fe40000ffe4ff */
[----:B------:R-:W-:Y:S01]  /*0ff0*/  LEA.HI.X R57, R2, UR5, R63, 0x3, P0 ;  /* 0x0000000502397c11 */ /* 0x000fe200080f1c3f */
[----:B------:R-:W-:Y:S01]  /*1000*/  ULDC.64 UR4, c[0x0][0x230] ;  /* 0x00008c0000047ab9 */ /* 0x000fe20000000a00 */
[C---:B------:R-:W-:Y:S01]  /*1010*/  SHF.L.U64.HI R2, R0.reuse, 0x1, R59 ;  /* 0x0000000100027819 */ /* 0x040fe2000001023b */
[----:B------:R-:W-:-:S03]  /*1020*/  IMAD.SHL.U32 R0, R0, 0x2, RZ ;  /* 0x0000000200007824 */ /* 0x000fc600078e00ff */
[----:B------:R-:W2:Y:S01]  /*1030*/  LDG.E.64.CONSTANT R56, desc[UR8][R56.64] ;  /* 0x0000000838387981 */ /* 0x000ea2000c1e9b00 */
[----:B0-----:R-:W-:Y:S01]  /*1040*/  IMAD.WIDE R60, R58, 0x2, R60 ;  /* 0x000000023a3c7825 */ /* 0x001fe200078e023c */
[C---:B------:R-:W-:Y:S01]  /*1050*/  IADD3 R70, P0, R0.reuse, UR4, RZ ;  /* 0x0000000400467c10 */ /* 0x040fe2000ff1e0ff */
[----:B------:R-:W-:Y:S01]  /*1060*/  ULDC UR4, c[0x0][0x250] ;  /* 0x0000940000047ab9 */ /* 0x000fe20000000800 */
[----:B------:R-:W-:Y:S02]  /*1070*/  IADD3 R68, P1, R0, UR12, RZ ;  /* 0x0000000c00447c10 */ /* 0x000fe4000ff3e0ff */
[C---:B------:R-:W-:Y:S01]  /*1080*/  IADD3.X R71, R2.reuse, UR5, RZ, P0, !PT ;  /* 0x0000000502477c10 */ /* 0x040fe200087fe4ff */
[----:B------:R-:W3:Y:S01]  /*1090*/  LDG.E.64.CONSTANT R60, desc[UR8][R60.64] ;  /* 0x000000083c3c7981 */ /* 0x000ee2000c1e9b00 */
[----:B------:R-:W-:-:S03]  /*10a0*/  IADD3.X R69, R2, UR13, RZ, P1, !PT ;  /* 0x0000000d02457c10 */ /* 0x000fc60008ffe4ff */
[----:B------:R-:W4:Y:S04]  /*10b0*/  LDG.E.64.CONSTANT R62, desc[UR8][R70.64] ;  /* 0x00000008463e7981 */ /* 0x000f28000c1e9b00 */
[----:B------:R-:W5:Y:S04]  /*10c0*/  LDG.E.64.CONSTANT R64, desc[UR8][R68.64] ;  /* 0x0000000844407981 */ /* 0x000f68000c1e9b00 */
[----:B------:R-:W5:Y:S04]  /*10d0*/  LDG.E.64.CONSTANT R66, desc[UR8][R70.64+0x14000] ;  /* 0x0140000846427981 */ /* 0x000f68000c1e9b00 */
[----:B------:R0:W5:Y:S01]  /*10e0*/  LDG.E.64.CONSTANT R58, desc[UR8][R68.64+0x14000] ;  /* 0x01400008443a7981 */ /* 0x000162000c1e9b00 */
[----:B------:R-:W-:-:S13]  /*10f0*/  LOP3.LUT P0, RZ, R47, 0x1f, RZ, 0xc0, !PT ;  /* 0x0000001f2fff7812 */ /* 0x000fda000780c0ff */
[----:B------:R-:W1:Y:S01]  /*1100*/  @!P0 S2R R99, SR_CgaCtaId ;  /* 0x0000000000638919 */ /* 0x000e620000008800 */
[----:B------:R-:W-:Y:S01]  /*1110*/  BSSY B1, `(.L_x_5) ;  /* 0x0000110000017945 */ /* 0x000fe20003800000 */
[----:B------:R-:W-:Y:S01]  /*1120*/  ISETP.GT.U32.AND P2, PT, R47, 0x1f, PT ;  /* 0x0000001f2f00780c */ /* 0x000fe20003f44070 */
[----:B--2---:R-:W-:-:S06]  /*1130*/  FADD.FTZ R57, R57, UR4 ;  /* 0x0000000439397e21 */ /* 0x004fcc0008010000 */
[----:B------:R-:W2:Y:S01]  /*1140*/  MUFU.RSQ R57, R57 ;  /* 0x0000003900397308 */ /* 0x000ea20000001400 */
[C---:B---3--:R-:W-:Y:S01]  /*1150*/  PRMT R72, R60.reuse, 0x7632, R72 ;  /* 0x000076323c487816 */ /* 0x048fe20000000048 */
[----:B------:R-:W-:Y:S01]  /*1160*/  IMAD.U32 R89, R60, 0x10000, RZ ;  /* 0x000100003c597824 */ /* 0x000fe200078e00ff */
[C---:B----4-:R-:W-:Y:S02]  /*1170*/  PRMT R73, R62.reuse, 0x7632, R73 ;  /* 0x000076323e497816 */ /* 0x050fe40000000049 */
[----:B------:R-:W-:Y:S02]  /*1180*/  SHF.L.U32 R75, R62, 0x10, RZ ;  /* 0x000000103e4b7819 */ /* 0x000fe400000006ff */
[C---:B-----5:R-:W-:Y:S01]  /*1190*/  PRMT R60, R64.reuse, 0x7632, R60 ;  /* 0x00007632403c7816 */ /* 0x060fe2000000003c */
[----:B------:R-:W-:Y:S02]  /*11a0*/  IMAD.U32 R86, R64, 0x10000, RZ ;  /* 0x0001000040567824 */ /* 0x000fe400078e00ff */
[----:B------:R-:W-:-:S02]  /*11b0*/  IMAD.U32 R73, R73, 0x10000, RZ ;  /* 0x0001000049497824 */ /* 0x000fc400078e00ff */
[----:B0-----:R-:W-:Y:S01]  /*11c0*/  FADD.FTZ R68, -R56, R75 ;  /* 0x0000004b38447221 */ /* 0x001fe20000010100 */
[----:B------:R-:W-:Y:S01]  /*11d0*/  SHF.L.U32 R69, R72, 0x10, RZ ;  /* 0x0000001048457819 */ /* 0x000fe200000006ff */
[----:B------:R-:W-:Y:S02]  /*11e0*/  IMAD.U32 R70, R60, 0x10000, RZ ;  /* 0x000100003c467824 */ /* 0x000fe400078e00ff */
[----:B------:R-:W-:Y:S01]  /*11f0*/  FMUL.FTZ R72, R86, R89 ;  /* 0x0000005956487220 */ /* 0x000fe20000410000 */
[--C-:B------:R-:W-:Y:S01]  /*1200*/  FADD.FTZ R74, -R56, R73.reuse ;  /* 0x00000049384a7221 */ /* 0x100fe20000010100 */
[----:B--2---:R-:W-:Y:S01]  /*1210*/  FMUL.FTZ R91, R57, R68 ;  /* 0x00000044395b7220 */ /* 0x004fe20000410000 */
[----:B------:R-:W-:Y:S01]  /*1220*/  FMUL.FTZ R68, R70, R69 ;  /* 0x0000004546447220 */ /* 0x000fe20000410000 */
[----:B------:R-:W-:Y:S01]  /*1230*/  SHF.L.U32 R75, R63, 0x10, RZ ;  /* 0x000000103f4b7819 */ /* 0x000fe200000006ff */
[----:B------:R-:W-:Y:S01]  /*1240*/  FMUL.FTZ R71, R57, R74 ;  /* 0x0000004a39477220 */ /* 0x000fe20000410000 */
[----:B------:R-:W-:Y:S01]  /*1250*/  FFMA.FTZ R72, R91, R72, RZ ;  /* 0x000000485b487223 */ /* 0x000fe200000100ff */
[----:B------:R-:W-:Y:S01]  /*1260*/  PRMT R60, R63, 0x7632, R60 ;  /* 0x000076323f3c7816 */ /* 0x000fe2000000003c */
[----:B------:R-:W-:Y:S01]  /*1270*/  IMAD.U32 R85, R61, 0x10000, RZ ;  /* 0x000100003d557824 */ /* 0x000fe200078e00ff */
[----:B------:R-:W-:Y:S01]  /*1280*/  PRMT R73, R65, 0x7632, R73 ;  /* 0x0000763241497816 */ /* 0x000fe20000000049 */
[----:B------:R-:W-:Y:S01]  /*1290*/  FFMA.FTZ R72, R71, R68, R72 ;  /* 0x0000004447487223 */ /* 0x000fe20000010048 */
[----:B------:R-:W-:Y:S01]  /*12a0*/  PRMT R68, R61, 0x7632, R68 ;  /* 0x000076323d447816 */ /* 0x000fe20000000044 */
[----:B------:R-:W-:-:S02]  /*12b0*/  IMAD.U32 R84, R65, 0x10000, RZ ;  /* 0x0001000041547824 */ /* 0x000fc400078e00ff */
[----:B------:R-:W-:Y:S01]  /*12c0*/  FADD.FTZ R74, -R56, R75 ;  /* 0x0000004b384a7221 */ /* 0x000fe20000010100 */
[----:B------:R-:W-:Y:S01]  /*12d0*/  SHF.L.U32 R77, R60, 0x10, RZ ;  /* 0x000000103c4d7819 */ /* 0x000fe200000006ff */
[----:B------:R-:W-:Y:S02]  /*12e0*/  IMAD.U32 R73, R73, 0x10000, RZ ;  /* 0x0001000049497824 */ /* 0x000fe400078e00ff */
[----:B------:R-:W-:Y:S01]  /*12f0*/  FMUL.FTZ R75, R84, R85 ;  /* 0x00000055544b7220 */ /* 0x000fe20000410000 */
[----:B------:R-:W-:Y:S01]  /*1300*/  FMUL.FTZ R87, R57, R74 ;  /* 0x0000004a39577220 */ /* 0x000fe20000410000 */
[----:B------:R-:W-:Y:S02]  /*1310*/  IMAD.U32 R68, R68, 0x10000, RZ ;  /* 0x0001000044447824 */ /* 0x000fe400078e00ff */
[----:B------:R-:W-:Y:S01]  /*1320*/  FADD.FTZ R74, -R56, R77 ;  /* 0x0000004d384a7221 */ /* 0x000fe20000010100 */
[----:B------:R-:W-:Y:S02]  /*1330*/  IMAD.U32 R81, R66, 0x10000, RZ ;  /* 0x0001000042517824 */ /* 0x000fe400078e00ff */
[----:B------:R-:W-:Y:S01]  /*1340*/  FFMA.FTZ R72, R87, R75, R72 ;  /* 0x0000004b57487223 */ /* 0x000fe20000010048 */
[----:B------:R-:W-:Y:S01]  /*1350*/  SHF.L.U32 R83, R58, 0x10, RZ ;  /* 0x000000103a537819 */ /* 0x000fe200000006ff */
[----:B------:R-:W-:Y:S01]  /*1360*/  FMUL.FTZ R75, R73, R68 ;  /* 0x00000044494b7220 */ /* 0x000fe20000410000 */
[----:B------:R-:W-:Y:S01]  /*1370*/  FMUL.FTZ R77, R57, R74 ;  /* 0x0000004a394d7220 */ /* 0x000fe20000410000 */
[----:B------:R-:W-:Y:S01]  /*1380*/  FADD.FTZ R82, -R56, R81 ;  /* 0x0000005138527221 */ /* 0x000fe20000010100 */
[----:B------:R-:W-:Y:S01]  /*1390*/  PRMT R60, R66, 0x7632, R60 ;  /* 0x00007632423c7816 */ /* 0x000fe2000000003c */
[----:B------:R-:W-:Y:S01]  /*13a0*/  FMUL.FTZ R74, R89, R83 ;  /* 0x00000053594a7220 */ /* 0x000fe20000410000 */
[--C-:B------:R-:W-:Y:S01]  /*13b0*/  FFMA.FTZ R79, R77, R75, R72.reuse ;  /* 0x0000004b4d4f7223 */ /* 0x100fe20000010048 */
[----:B------:R-:W-:Y:S01]  /*13c0*/  FMUL.FTZ R82, R57, R82 ;  /* 0x0000005239527220 */ /* 0x000fe20000410000 */
[----:B------:R-:W-:Y:S01]  /*13d0*/  FFMA.FTZ R75, R86, R89, RZ ;  /* 0x00000059564b7223 */ /* 0x000fe200000100ff */
[----:B------:R-:W-:Y:S01]  /*13e0*/  PRMT R72, R58, 0x7632, R72 ;  /* 0x000076323a487816 */ /* 0x000fe20000000048 */
[----:B------:R-:W-:-:S02]  /*13f0*/  IMAD.U32 R81, R60, 0x10000, RZ ;  /* 0x000100003c517824 */ /* 0x000fc400078e00ff */
[----:B------:R-:W-:Y:S01]  /*1400*/  FFMA.FTZ R76, R82, R74, R79 ;  /* 0x0000004a524c7223 */ /* 0x000fe2000001004f */
[----:B------:R-:W-:Y:S01]  /*1410*/  FFMA.FTZ R79, R70, R69, R75 ;  /* 0x00000045464f7223 */ /* 0x000fe2000001004b */
[----:B------:R-:W-:Y:S02]  /*1420*/  IMAD.U32 R72, R72, 0x10000, RZ ;  /* 0x0001000048487824 */ /* 0x000fe400078e00ff */
[----:B------:R-:W-:Y:S01]  /*1430*/  FADD.FTZ R78, -R56, R81 ;  /* 0x00000051384e7221 */ /* 0x000fe20000010100 */
[----:B------:R-:W-:Y:S01]  /*1440*/  FFMA.FTZ R74, R84, R85, R79 ;  /* 0x00000055544a7223 */ /* 0x000fe2000001004f */
[----:B------:R-:W-:Y:S01]  /*1450*/  SHF.L.U32 R95, R67, 0x10, RZ ;  /* 0x00000010435f7819 */ /* 0x000fe200000006ff */
[----:B------:R-:W-:Y:S01]  /*1460*/  FMUL.FTZ R80, R69, R72 ;  /* 0x0000004845507220 */ /* 0x000fe20000410000 */
[----:B------:R-:W-:Y:S01]  /*1470*/  FMUL.FTZ R75, R57, R78 ;  /* 0x0000004e394b7220 */ /* 0x000fe20000410000 */
[----:B------:R-:W-:Y:S01]  /*1480*/  PRMT R60, R67, 0x7632, R60 ;  /* 0x00007632433c7816 */ /* 0x000fe2000000003c */
[----:B------:R-:W-:Y:S01]  /*1490*/  FFMA.FTZ R74, R73, R68, R74 ;  /* 0x00000044494a7223 */ /* 0x000fe2000001004a */
[----:B------:R-:W-:-:S02]  /*14a0*/  IMAD.U32 R81, R59, 0x10000, RZ ;  /* 0x000100003b517824 */ /* 0x000fc400078e00ff */
[----:B------:R-:W-:Y:S01]  /*14b0*/  FFMA.FTZ R93, R75, R80, R76 ;  /* 0x000000504b5d7223 */ /* 0x000fe2000001004c */
[----:B------:R-:W-:Y:S01]  /*14c0*/  PRMT R79, R59, 0x7632, R79 ;  /* 0x000076323b4f7816 */ /* 0x000fe2000000004f */
[----:B------:R-:W-:Y:S01]  /*14d0*/  FADD.FTZ R80, -R56, R95 ;  /* 0x0000005f38507221 */ /* 0x000fe20000010100 */
[----:B------:R-:W-:Y:S01]  /*14e0*/  FFMA.FTZ R74, R89, R83, R74 ;  /* 0x00000053594a7223 */ /* 0x000fe2000001004a */
[----:B------:R-:W-:Y:S01]  /*14f0*/  IMAD.U32 R95, R60, 0x10000, RZ ;  /* 0x000100003c5f7824 */ /* 0x000fe200078e00ff */
[----:B------:R-:W-:Y:S01]  /*1500*/  SHF.L.U32 R79, R79, 0x10, RZ ;  /* 0x000000104f4f7819 */ /* 0x000fe200000006ff */
[-C--:B------:R-:W-:Y:S01]  /*1510*/  FMUL.FTZ R76, R85, R81.reuse ;  /* 0x00000051554c7220 */ /* 0x080fe20000410000 */
[----:B------:R-:W-:Y:S01]  /*1520*/  FMUL.FTZ R80, R57, R80 ;  /* 0x0000005039507220 */ /* 0x000fe20000410000 */
[----:B------:R-:W-:Y:S01]  /*1530*/  FFMA.FTZ R74, R69, R72, R74 ;  /* 0x00000048454a7223 */ /* 0x000fe2000001004a */
[----:B------:R-:W-:Y:S02]  /*1540*/  FADD.FTZ R78, -R56, R95 ;  /* 0x0000005f384e7221 */ /* 0x000fe40000010100 */
[----:B------:R-:W-:Y:S01]  /*1550*/  FFMA.FTZ R93, R80, R76, R93 ;  /* 0x0000004c505d7223 */ /* 0x000fe2000001005d */
[----:B------:R-:W-:Y:S01]  /*1560*/  FFMA.FTZ R69, R85, R81, R74 ;  /* 0x0000005155457223 */ /* 0x000fe2000001004a */
[----:B------:R-:W-:Y:S01]  /*1570*/  FMUL.FTZ R76, R68, R79 ;  /* 0x0000004f444c7220 */ /* 0x000fe20000410000 */
[----:B------:R-:W-:-:S02]  /*1580*/  FMUL.FTZ R74, R57, R78 ;  /* 0x0000004e394a7220 */ /* 0x000fc40000410000 */
[----:B------:R-:W-:Y:S02]  /*1590*/  FFMA.FTZ R69, R68, R79, R69 ;  /* 0x0000004f44457223 */ /* 0x000fe40000010045 */
[----:B------:R-:W-:-:S03]  /*15a0*/  FFMA.FTZ R76, R74, R76, R93 ;  /* 0x0000004c4a4c7223 */ /* 0x000fc6000001005d */
[----:B------:R-:W0:Y:S04]  /*15b0*/  SHFL.BFLY PT, R68, R69, 0x10, 0x1f ;  /* 0x0e001f0045447f89 */ /* 0x000e2800000e0000 */
[----:B------:R-:W2:Y:S01]  /*15c0*/  SHFL.BFLY PT, R93, R76, 0x10, 0x1f ;  /* 0x0e001f004c5d7f89 */ /* 0x000ea200000e0000 */
[----:B0-----:R-:W-:Y:S01]  /*15d0*/  FADD.FTZ R68, R69, R68 ;  /* 0x0000004445447221 */ /* 0x001fe20000010000 */
[----:B--2---:R-:W-:-:S04]  /*15e0*/  FADD.FTZ R93, R76, R93 ;  /* 0x0000005d4c5d7221 */ /* 0x004fc80000010000 */
        /* <DEDUP_REMOVED lines=10> */
[----:B------:R-:W-:Y:S01]  /*1690*/  @!P0 MOV R78, 0x400 ;  /* 0x00000400004e8802 */ /* 0x000fe20000000f00 */
[----:B0-----:R-:W-:Y:S01]  /*16a0*/  FADD.FTZ R76, R92, R69 ;  /* 0x000000455c4c7221 */ /* 0x001fe20000010000 */
[----:B--2---:R-:W-:-:S04]  /*16b0*/  FADD.FTZ R94, R97, R94 ;  /* 0x0000005e615e7221 */ /* 0x004fc80000010000 */
[----:B------:R-:W0:Y:S04]  /*16c0*/  SHFL.BFLY PT, R69, R76, 0x1, 0x1f ;  /* 0x0c201f004c457f89 */ /* 0x000e2800000e0000 */
[----:B------:R-:W2:Y:S01]  /*16d0*/  SHFL.BFLY PT, R93, R94, 0x1, 0x1f ;  /* 0x0c201f005e5d7f89 */ /* 0x000ea200000e0000 */
[----:B------:R-:W-:Y:S01]  /*16e0*/  @!P0 VIADD R78, R78, 0x2800 ;  /* 0x000028004e4e8836 */ /* 0x000fe20000000000 */
[----:B------:R-:W-:-:S04]  /*16f0*/  @!P0 SHF.R.U32.HI R68, RZ, 0x2, R47 ;  /* 0x00000002ff448819 */ /* 0x000fc8000001162f */
[----:B-1----:R-:W-:Y:S02]  /*1700*/  @!P0 LEA R95, R99, R78, 0x18 ;  /* 0x0000004e635f8211 */ /* 0x002fe400078ec0ff */
[----:B------:R-:W-:-:S05]  /*1710*/  @!P0 LOP3.LUT R68, R68, 0x3ffffff8, RZ, 0xc0, !PT ;  /* 0x3ffffff844448812 */ /* 0x000fca00078ec0ff */
[----:B------:R-:W-:Y:S02]  /*1720*/  @!P0 IMAD.IADD R78, R68, 0x1, R95 ;  /* 0x00000001444e8824 */ /* 0x000fe400078e025f */
[----:B0-----:R-:W-:Y:S01]  /*1730*/  FADD.FTZ R68, R76, R69 ;  /* 0x000000454c447221 */ /* 0x001fe20000010000 */
[----:B--2---:R-:W-:-:S05]  /*1740*/  FADD.FTZ R69, R94, R93 ;  /* 0x0000005d5e457221 */ /* 0x004fca0000010000 */
[----:B------:R0:W-:Y:S01]  /*1750*/  @!P0 STS.64 [R78], R68 ;  /* 0x000000444e008388 */ /* 0x0001e20000000a00 */
[----:B------:R-:W-:-:S04]  /*1760*/  IADD3 R88, P0, R88, 0x60, RZ ;  /* 0x0000006058587810 */ /* 0x000fc80007f1e0ff */
[----:B------:R-:W-:Y:S02]  /*1770*/  IADD3.X R90, RZ, R90, RZ, P0, !PT ;  /* 0x0000005aff5a7210 */ /* 0x000fe400007fe4ff */
[----:B------:R-:W-:-:S04]  /*1780*/  ISETP.GE.U32.AND P0, PT, R88, UR10, PT ;  /* 0x0000000a58007c0c */ /* 0x000fc8000bf06070 */
[----:B------:R-:W-:Y:S01]  /*1790*/  ISETP.GE.AND.EX P0, PT, R90, UR6, PT, P0 ;  /* 0x000000065a007c0c */ /* 0x000fe2000bf06300 */
[----:B------:R-:W-:Y:S01]  /*17a0*/  FADD.FTZ R51, R70, R51 ;  /* 0x0000003346337221 */ /* 0x000fe20000010000 */
[----:B------:R-:W-:Y:S01]  /*17b0*/  PRMT R98, R61, 0x7632, R98 ;  /* 0x000076323d627816 */ /* 0x000fe20000000062 */
[----:B------:R-:W-:Y:S01]  /*17c0*/  FFMA.FTZ R50, R71, R70, R50 ;  /* 0x0000004647327223 */ /* 0x000fe20000010032 */
[----:B------:R-:W-:Y:S01]  /*17d0*/  FFMA.FTZ R61, R91, R86, R48 ;  /* 0x000000565b3d7223 */ /* 0x000fe20000010030 */
[----:B------:R-:W-:Y:S01]  /*17e0*/  FADD.FTZ R70, R73, R55 ;  /* 0x0000003749467221 */ /* 0x000fe20000010000 */
[----:B------:R-:W-:Y:S01]  /*17f0*/  PRMT R99, R60, 0x7632, R99 ;  /* 0x000076323c637816 */ /* 0x000fe20000000063 */
[----:B------:R-:W-:Y:S01]  /*1800*/  FADD.FTZ R48, R84, R53 ;  /* 0x0000003554307221 */ /* 0x000fe20000010000 */
[----:B------:R-:W-:Y:S01]  /*1810*/  PRMT R96, R63, 0x7632, R96 ;  /* 0x000076323f607816 */ /* 0x000fe20000000060 */
[----:B------:R-:W-:Y:S01]  /*1820*/  FFMA.FTZ R73, R77, R73, R54 ;  /* 0x000000494d497223 */ /* 0x000fe20000010036 */
[----:B------:R-:W-:Y:S01]  /*1830*/  FADD.FTZ R60, R86, R49 ;  /* 0x00000031563c7221 */ /* 0x000fe20000010000 */
[----:B------:R-:W-:Y:S01]  /*1840*/  FFMA.FTZ R63, R87, R84, R52 ;  /* 0x00000054573f7223 */ /* 0x000fe20000010034 */
[----:B------:R-:W-:Y:S01]  /*1850*/  FADD.FTZ R53, R48, R81 ;  /* 0x0000005130357221 */ /* 0x000fe20000010000 */
[----:B------:R-:W-:Y:S01]  /*1860*/  PRMT R97, R62, 0x7632, R97 ;  /* 0x000076323e617816 */ /* 0x000fe20000000061 */
[----:B------:R-:W-:Y:S01]  /*1870*/  FADD.FTZ R51, R51, R72 ;  /* 0x0000004833337221 */ /* 0x000fe20000010000 */
[----:B------:R-:W-:Y:S01]  /*1880*/  PRMT R93, R66, 0x7632, R93 ;  /* 0x00007632425d7816 */ /* 0x000fe2000000005d */
[----:B------:R-:W-:Y:S01]  /*1890*/  FFMA.FTZ R50, R75, R72, R50 ;  /* 0x000000484b327223 */ /* 0x000fe20000010032 */
[----:B------:R-:W-:Y:S01]  /*18a0*/  PRMT R92, R67, 0x7632, R92 ;  /* 0x00007632435c7816 */ /* 0x000fe2000000005c */
[----:B------:R-:W-:Y:S01]  /*18b0*/  FADD.FTZ R55, R70, R79 ;  /* 0x0000004f46377221 */ /* 0x000fe20000010000 */
[----:B------:R-:W-:Y:S01]  /*18c0*/  PRMT R95, R64, 0x7632, R95 ;  /* 0x00007632405f7816 */ /* 0x000fe2000000005f */
[----:B------:R-:W-:Y:S01]  /*18d0*/  FFMA.FTZ R54, R74, R79, R73 ;  /* 0x0000004f4a367223 */ /* 0x000fe20000010049 */
[----:B------:R-:W-:Y:S01]  /*18e0*/  PRMT R94, R65, 0x7632, R94 ;  /* 0x00007632415e7816 */ /* 0x000fe2000000005e */
[----:B------:R-:W-:Y:S01]  /*18f0*/  FADD.FTZ R49, R60, R83 ;  /* 0x000000533c317221 */ /* 0x000fe20000010000 */
[----:B------:R-:W-:Y:S01]  /*1900*/  FFMA.FTZ R48, R82, R83, R61 ;  /* 0x0000005352307223 */ /* 0x000fe2000001003d */
[----:B------:R-:W-:Y:S01]  /*1910*/  FFMA.FTZ R52, R80, R81, R63 ;  /* 0x0000005150347223 */ /* 0x000fe2000001003f */
[----:B------:R-:W-:Y:S06]  /*1920*/  BAR.SYNC.DEFER_BLOCKING 0x0 ;  /* 0x0000000000007b1d */ /* 0x000fec0000010000 */
[----:B0-----:R-:W-:Y:S05]  /*1930*/  @!P0 BRA `(.L_x_6) ;  /* 0x0000000800348947 */ /* 0x001fea0003800000 */
[----:B------:R-:W-:Y:S01]  /*1940*/  ISETP.GT.U32.AND P1, PT, R47, 0x27, PT ;  /* 0x000000272f00780c */ /* 0x000fe20003f24070 */
[----:B------:R0:W-:Y:S04]  /*1950*/  STS.64 [R40], R48 ;  /* 0x0000003028007388 */ /* 0x0001e80000000a00 */
[----:B------:R0:W-:Y:S04]  /*1960*/  STS.64 [R42], R50 ;  /* 0x000000322a007388 */ /* 0x0001e80000000a00 */
[----:B------:R0:W-:Y:S04]  /*1970*/  STS.64 [R41], R52 ;  /* 0x0000003429007388 */ /* 0x0001e80000000a00 */
[----:B------:R0:W-:Y:S01]  /*1980*/  STS.64 [R43], R54 ;  /* 0x000000362b007388 */ /* 0x0001e20000000a00 */
[----:B------:R-:W-:Y:S06]  /*1990*/  BAR.SYNC.DEFER_BLOCKING 0x0 ;  /* 0x0000000000007b1d */ /* 0x000fec0000010000 */
[----:B------:R-:W-:Y:S05]  /*19a0*/  @P1 BRA `(.L_x_6) ;  /* 0x0000000800181947 */ /* 0x000fea0003800000 */
[----:B------:R-:W-:-:S04]  /*19b0*/  IMAD R100, R44, 0x20, R45 ;  /* 0x000000202c647824 */ /* 0x000fc800078e022d */
[--C-:B------:R-:W-:Y:S01]  /*19c0*/  IMAD R78, R39, 0x8, R100.reuse ;  /* 0x00000008274e7824 */ /* 0x100fe200078e0264 */
[-C--:B------:R-:W-:Y:S01]  /*19d0*/  LEA R60, R38, R100.reuse, 0x3 ;  /* 0x00000064263c7211 */ /* 0x080fe200078e18ff */
[--C-:B------:R-:W-:Y:S01]  /*19e0*/  IMAD R62, R37, 0x8, R100.reuse ;  /* 0x00000008253e7824 */ /* 0x100fe200078e0264 */
[-C--:B------:R-:W-:Y:S01]  /*19f0*/  LEA R66, R35, R100.reuse, 0x3 ;  /* 0x0000006423427211 */ /* 0x080fe200078e18ff */
[--C-:B------:R-:W-:Y:S01]  /*1a00*/  IMAD R64, R36, 0x8, R100.reuse ;  /* 0x0000000824407824 */ /* 0x100fe200078e0264 */
[-C--:B------:R-:W-:Y:S01]  /*1a10*/  LEA R72, R32, R100.reuse, 0x3 ;  /* 0x0000006420487211 */ /* 0x080fe200078e18ff */
[----:B------:R-:W1:Y:S01]  /*1a20*/  LDS.64 R78, [R78] ;  /* 0x000000004e4e7984 */ /* 0x000e620000000a00 */
[--C-:B------:R-:W-:Y:S01]  /*1a30*/  IMAD R68, R34, 0x8, R100.reuse ;  /* 0x0000000822447824 */ /* 0x100fe200078e0264 */
[-C--:B------:R-:W-:Y:S01]  /*1a40*/  LEA R105, R29, R100.reuse, 0x3 ;  /* 0x000000641d697211 */ /* 0x080fe200078e18ff */
[--C-:B------:R-:W-:Y:S01]  /*1a50*/  IMAD R70, R33, 0x8, R100.reuse ;  /* 0x0000000821467824 */ /* 0x100fe200078e0264 */
[----:B------:R-:W2:Y:S01]  /*1a60*/  LDS.64 R60, [R60+0x140] ;  /* 0x000140003c3c7984 */ /* 0x000ea20000000a00 */
[--C-:B------:R-:W-:Y:S01]  /*1a70*/  IMAD R74, R31, 0x8, R100.reuse ;  /* 0x000000081f4a7824 */ /* 0x100fe200078e0264 */
[----:B------:R-:W-:Y:S01]  /*1a80*/  LEA R108, R26, R100, 0x3 ;  /* 0x000000641a6c7211 */ /* 0x000fe200078e18ff */
[--C-:B------:R-:W-:Y:S01]  /*1a90*/  IMAD R76, R30, 0x8, R100.reuse ;  /* 0x000000081e4c7824 */ /* 0x100fe200078e0264 */
[----:B------:R-:W3:Y:S01]  /*1aa0*/  LDS.64 R62, [R62+0x280] ;  /* 0x000280003e3e7984 */ /* 0x000ee20000000a00 */
[----:B------:R-:W-:-:S02]  /*1ab0*/  IMAD R106, R28, 0x8, R100 ;  /* 0x000000081c6a7824 */ /* 0x000fc400078e0264 */
[----:B------:R-:W-:Y:S01]  /*1ac0*/  IMAD R107, R27, 0x8, R100 ;  /* 0x000000081b6b7824 */ /* 0x000fe200078e0264 */
[----:B------:R-:W4:Y:S04]  /*1ad0*/  LDS.64 R64, [R64+0x3c0] ;  /* 0x0003c00040407984 */ /* 0x000f280000000a00 */
[----:B------:R-:W5:Y:S04]  /*1ae0*/  LDS.64 R66, [R66+0x500] ;  /* 0x0005000042427984 */ /* 0x000f680000000a00 */
[----:B------:R-:W0:Y:S04]  /*1af0*/  LDS.64 R68, [R68+0x640] ;  /* 0x0006400044447984 */ /* 0x000e280000000a00 */
[----:B------:R-:W0:Y:S04]  /*1b00*/  LDS.64 R70, [R70+0x780] ;  /* 0x0007800046467984 */ /* 0x000e280000000a00 */
[----:B------:R-:W0:Y:S04]  /*1b10*/  LDS.64 R72, [R72+0x8c0] ;  /* 0x0008c00048487984 */ /* 0x000e280000000a00 */
[----:B------:R-:W0:Y:S04]  /*1b20*/  LDS.64 R74, [R74+0xa00] ;  /* 0x000a00004a4a7984 */ /* 0x000e280000000a00 */
[----:B------:R-:W0:Y:S01]  /*1b30*/  LDS.64 R76, [R76+0xb40] ;  /* 0x000b40004c4c7984 */ /* 0x000e220000000a00 */
[----:B-1----:R-:W-:Y:S01]  /*1b40*/  FADD.FTZ R101, RZ, R78 ;  /* 0x0000004eff657221 */ /* 0x002fe20000010000 */
[----:B------:R-:W-:-:S02]  /*1b50*/  FADD.FTZ R104, RZ, R79 ;  /* 0x0000004fff687221 */ /* 0x000fc40000010000 */
[----:B------:R1:W0:Y:S01]  /*1b60*/  LDS.64 R78, [R105+0xc80] ;  /* 0x000c8000694e7984 */ /* 0x0002220000000a00 */
[----:B--2---:R-:W-:Y:S01]  /*1b70*/  FADD.FTZ R101, R101, R60 ;  /* 0x0000003c65657221 */ /* 0x004fe20000010000 */
[----:B------:R-:W-:Y:S02]  /*1b80*/  FADD.FTZ R104, R104, R61 ;  /* 0x0000003d68687221 */ /* 0x000fe40000010000 */
[----:B------:R2:W0:Y:S01]  /*1b90*/  LDS.64 R60, [R106+0xdc0] ;  /* 0x000dc0006a3c7984 */ /* 0x0004220000000a00 */
[----:B---3--:R-:W-:Y:S01]  /*1ba0*/  FADD.FTZ R101, R101, R62 ;  /* 0x0000003e65657221 */ /* 0x008fe20000010000 */
[----:B------:R-:W-:Y:S02]  /*1bb0*/  FADD.FTZ R104, R104, R63 ;  /* 0x0000003f68687221 */ /* 0x000fe40000010000 */
[----:B------:R3:W3:Y:S01]  /*1bc0*/  LDS.64 R62, [R107+0xf00] ;  /* 0x000f00006b3e7984 */ /* 0x0006e20000000a00 */
[----:B----4-:R-:W-:Y:S01]  /*1bd0*/  FADD.FTZ R101, R101, R64 ;  /* 0x0000004065657221 */ /* 0x010fe20000010000 */
[----:B------:R-:W-:Y:S01]  /*1be0*/  FADD.FTZ R104, R104, R65 ;  /* 0x0000004168687221 */ /* 0x000fe20000010000 */
[----:B-1----:R-:W-:Y:S01]  /*1bf0*/  IMAD R105, R25, 0x8, R100 ;  /* 0x0000000819697824 */ /* 0x002fe200078e0264 */
[----:B------:R1:W4:Y:S01]  /*1c00*/  LDS.64 R64, [R108+0x1040] ;  /* 0x001040006c407984 */ /* 0x0003220000000a00 */
[----:B-----5:R-:W-:Y:S01]  /*1c10*/  FADD.FTZ R101, R101, R66 ;  /* 0x0000004265657221 */ /* 0x020fe20000010000 */
[----:B------:R-:W-:Y:S01]  /*1c20*/  FADD.FTZ R104, R104, R67 ;  /* 0x0000004368687221 */ /* 0x000fe20000010000 */
[----:B--2---:R-:W-:Y:S01]  /*1c30*/  IMAD R106, R24, 0x8, R100 ;  /* 0x00000008186a7824 */ /* 0x004fe200078e0264 */
[----:B------:R2:W5:Y:S01]  /*1c40*/  LDS.64 R66, [R105+0x1180] ;  /* 0x0011800069427984 */ /* 0x0005620000000a00 */
[----:B0-----:R-:W-:Y:S01]  /*1c50*/  FADD.FTZ R101, R101, R68 ;  /* 0x0000004465657221 */ /* 0x001fe20000010000 */
[----:B------:R-:W-:Y:S01]  /*1c60*/  FADD.FTZ R104, R104, R69 ;  /* 0x0000004568687221 */ /* 0x000fe20000010000 */
[-C--:B---3--:R-:W-:Y:S01]  /*1c70*/  LEA R107, R23, R100.reuse, 0x3 ;  /* 0x00000064176b7211 */ /* 0x088fe200078e18ff */
[----:B------:R0:W3:Y:S01]  /*1c80*/  LDS.64 R68, [R106+0x12c0] ;  /* 0x0012c0006a447984 */ /* 0x0000e20000000a00 */
[----:B------:R-:W-:Y:S01]  /*1c90*/  FADD.FTZ R101, R101, R70 ;  /* 0x0000004665657221 */ /* 0x000fe20000010000 */
[----:B------:R-:W-:Y:S01]  /*1ca0*/  FADD.FTZ R104, R104, R71 ;  /* 0x0000004768687221 */ /* 0x000fe20000010000 */
[----:B-1----:R-:W-:Y:S01]  /*1cb0*/  IMAD R108, R22, 0x8, R100 ;  /* 0x00000008166c7824 */ /* 0x002fe200078e0264 */
[----:B------:R1:W3:Y:S01]  /*1cc0*/  LDS.64 R70, [R107+0x1400] ;  /* 0x001400006b467984 */ /* 0x0002e20000000a00 */
[----:B------:R-:W-:Y:S01]  /*1cd0*/  FADD.FTZ R101, R101, R72 ;  /* 0x0000004865657221 */ /* 0x000fe20000010000 */
[----:B------:R-:W-:Y:S01]  /*1ce0*/  FADD.FTZ R104, R104, R73 ;  /* 0x0000004968687221 */ /* 0x000fe20000010000 */
[----:B--2---:R-:W-:Y:S01]  /*1cf0*/  IMAD R105, R21, 0x8, R100 ;  /* 0x0000000815697824 */ /* 0x004fe200078e0264 */
[----:B------:R2:W3:Y:S01]  /*1d00*/  LDS.64 R72, [R108+0x1540] ;  /* 0x001540006c487984 */ /* 0x0004e20000000a00 */
[----:B------:R-:W-:Y:S01]  /*1d10*/  FADD.FTZ R101, R101, R74 ;  /* 0x0000004a65657221 */ /* 0x000fe20000010000 */
[----:B------:R-:W-:Y:S01]  /*1d20*/  FADD.FTZ R104, R104, R75 ;  /* 0x0000004b68687221 */ /* 0x000fe20000010000 */
[----:B0-----:R-:W-:Y:S01]  /*1d30*/  LEA R106, R20, R100, 0x3 ;  /* 0x00000064146a7211 */ /* 0x001fe200078e18ff */
[----:B------:R0:W3:Y:S01]  /*1d40*/  LDS.64 R74, [R105+0x1680] ;  /* 0x00168000694a7984 */ /* 0x0000e20000000a00 */
[----:B------:R-:W-:Y:S01]  /*1d50*/  FADD.FTZ R101, R101, R76 ;  /* 0x0000004c65657221 */ /* 0x000fe20000010000 */
[----:B------:R-:W-:Y:S01]  /*1d60*/  FADD.FTZ R104, R104, R77 ;  /* 0x0000004d68687221 */ /* 0x000fe20000010000 */
[--C-:B-1----:R-:W-:Y:S01]  /*1d70*/  IMAD R107, R19, 0x8, R100.reuse ;  /* 0x00000008136b7824 */ /* 0x102fe200078e0264 */
[----:B------:R1:W3:Y:S01]  /*1d80*/  LDS.64 R76, [R106+0x17c0] ;  /* 0x0017c0006a4c7984 */ /* 0x0002e20000000a00 */
[----:B--2---:R-:W-:-:S02]  /*1d90*/  IMAD R108, R18, 0x8, R100 ;  /* 0x00000008126c7824 */ /* 0x004fc400078e0264 */
[----:B------:R-:W-:Y:S01]  /*1da0*/  FADD.FTZ R101, R101, R78 ;  /* 0x0000004e65657221 */ /* 0x000fe20000010000 */
[----:B------:R-:W-:Y:S01]  /*1db0*/  FADD.FTZ R104, R104, R79 ;  /* 0x0000004f68687221 */ /* 0x000fe20000010000 */
[-C--:B0-----:R-:W-:Y:S01]  /*1dc0*/  LEA R105, R17, R100.reuse, 0x3 ;  /* 0x0000006411697211 */ /* 0x081fe200078e18ff */
[----:B------:R0:W2:Y:S01]  /*1dd0*/  LDS.64 R78, [R107+0x1900] ;  /* 0x001900006b4e7984 */ /* 0x0000a20000000a00 */
[----:B------:R-:W-:Y:S01]  /*1de0*/  FADD.FTZ R101, R101, R60 ;  /* 0x0000003c65657221 */ /* 0x000fe20000010000 */
[----:B------:R-:W-:Y:S01]  /*1df0*/  FADD.FTZ R104, R104, R61 ;  /* 0x0000003d68687221 */ /* 0x000fe20000010000 */
[----:B-1----:R-:W-:Y:S01]  /*1e00*/  IMAD R106, R16, 0x8, R100 ;  /* 0x00000008106a7824 */ /* 0x002fe200078e0264 */
[----:B------:R1:W2:Y:S01]  /*1e10*/  LDS.64 R60, [R108+0x1a40] ;  /* 0x001a40006c3c7984 */ /* 0x0002a20000000a00 */
[----:B------:R-:W-:Y:S01]  /*1e20*/  FADD.FTZ R101, R101, R62 ;  /* 0x0000003e65657221 */ /* 0x000fe20000010000 */
[----:B------:R-:W-:Y:S02]  /*1e30*/  FADD.FTZ R104, R104, R63 ;  /* 0x0000003f68687221 */ /* 0x000fe40000010000 */
[----:B------:R3:W2:Y:S01]  /*1e40*/  LDS.64 R62, [R105+0x1b80] ;  /* 0x001b8000693e7984 */ /* 0x0006a20000000a00 */
[----:B----4-:R-:W-:Y:S01]  /*1e50*/  FADD.FTZ R101, R101, R64 ;  /* 0x0000004065657221 */ /* 0x010fe20000010000 */
[----:B------:R-:W-:Y:S01]  /*1e60*/  FADD.FTZ R104, R104, R65 ;  /* 0x0000004168687221 */ /* 0x000fe20000010000 */
[----:B0-----:R-:W-:Y:S01]  /*1e70*/  IMAD R107, R15, 0x8, R100 ;  /* 0x000000080f6b7824 */ /* 0x001fe200078e0264 */
[----:B------:R0:W4:Y:S01]  /*1e80*/  LDS.64 R64, [R106+0x1cc0] ;  /* 0x001cc0006a407984 */ /* 0x0001220000000a00 */
[----:B-----5:R-:W-:Y:S01]  /*1e90*/  FADD.FTZ R101, R101, R66 ;  /* 0x0000004265657221 */ /* 0x020fe20000010000 */
[----:B------:R-:W-:Y:S01]  /*1ea0*/  FADD.FTZ R104, R104, R67 ;  /* 0x0000004368687221 */ /* 0x000fe20000010000 */
[-C--:B-1----:R-:W-:Y:S01]  /*1eb0*/  LEA R108, R14, R100.reuse, 0x3 ;  /* 0x000000640e6c7211 */ /* 0x082fe200078e18ff */
[----:B------:R1:W5:Y:S01]  /*1ec0*/  LDS.64 R66, [R107+0x1e00] ;  /* 0x001e00006b427984 */ /* 0x0003620000000a00 */
[----:B---3--:R-:W-:Y:S01]  /*1ed0*/  FADD.FTZ R101, R101, R68 ;  /* 0x0000004465657221 */ /* 0x008fe20000010000 */
[----:B------:R-:W-:Y:S01]  /*1ee0*/  FADD.FTZ R104, R104, R69 ;  /* 0x0000004568687221 */ /* 0x000fe20000010000 */
[----:B------:R-:W-:Y:S01]  /*1ef0*/  IMAD R105, R13, 0x8, R100 ;  /* 0x000000080d697824 */ /* 0x000fe200078e0264 */
[----:B------:R3:W5:Y:S01]  /*1f00*/  LDS.64 R68, [R108+0x1f40] ;  /* 0x001f40006c447984 */ /* 0x0007620000000a00 */
[----:B------:R-:W-:Y:S01]  /*1f10*/  FADD.FTZ R101, R101, R70 ;  /* 0x0000004665657221 */ /* 0x000fe20000010000 */
[----:B------:R-:W-:Y:S01]  /*1f20*/  FADD.FTZ R104, R104, R71 ;  /* 0x0000004768687221 */ /* 0x000fe20000010000 */
[----:B0-----:R-:W-:Y:S01]  /*1f30*/  IMAD R106, R12, 0x8, R100 ;  /* 0x000000080c6a7824 */ /* 0x001fe200078e0264 */
[----:B------:R0:W5:Y:S01]  /*1f40*/  LDS.64 R70, [R105+0x2080] ;  /* 0x0020800069467984 */ /* 0x0001620000000a00 */
[----:B------:R-:W-:Y:S01]  /*1f50*/  FADD.FTZ R101, R101, R72 ;  /* 0x0000004865657221 */ /* 0x000fe20000010000 */
[----:B------:R-:W-:Y:S01]  /*1f60*/  FADD.FTZ R104, R104, R73 ;  /* 0x0000004968687221 */ /* 0x000fe20000010000 */
[-C--:B-1----:R-:W-:Y:S01]  /*1f70*/  LEA R107, R11, R100.reuse, 0x3 ;  /* 0x000000640b6b7211 */ /* 0x082fe200078e18ff */
[----:B------:R-:W1:Y:S01]  /*1f80*/  LDS.64 R72, [R106+0x21c0] ;  /* 0x0021c0006a487984 */ /* 0x000e620000000a00 */
[----:B------:R-:W-:Y:S01]  /*1f90*/  FADD.FTZ R101, R101, R74 ;  /* 0x0000004a65657221 */ /* 0x000fe20000010000 */
[----:B------:R-:W-:Y:S01]  /*1fa0*/  FADD.FTZ R104, R104, R75 ;  /* 0x0000004b68687221 */ /* 0x000fe20000010000 */
[----:B---3--:R-:W-:Y:S01]  /*1fb0*/  IMAD R108, R10, 0x8, R100 ;  /* 0x000000080a6c7824 */ /* 0x008fe200078e0264 */
[----:B------:R-:W3:Y:S01]  /*1fc0*/  LDS.64 R74, [R107+0x2300] ;  /* 0x002300006b4a7984 */ /* 0x000ee20000000a00 */
[----:B------:R-:W-:Y:S01]  /*1fd0*/  FADD.FTZ R101, R101, R76 ;  /* 0x0000004c65657221 */ /* 0x000fe20000010000 */
[----:B------:R-:W-:Y:S01]  /*1fe0*/  FADD.FTZ R104, R104, R77 ;  /* 0x0000004d68687221 */ /* 0x000fe20000010000 */
[----:B0-----:R-:W-:Y:S01]  /*1ff0*/  IMAD R105, R9, 0x8, R100 ;  /* 0x0000000809697824 */ /* 0x001fe200078e0264 */
[----:B------:R-:W0:Y:S01]  /*2000*/  LDS.64 R76, [R108+0x2440] ;  /* 0x002440006c4c7984 */ /* 0x000e220000000a00 */
[----:B------:R-:W-:Y:S01]  /*2010*/  LEA R100, R8, R100, 0x3 ;  /* 0x0000006408647211 */ /* 0x000fe200078e18ff */
[----:B--2---:R-:W-:Y:S01]  /*2020*/  FADD.FTZ R101, R101, R78 ;  /* 0x0000004e65657221 */ /* 0x004fe20000010000 */
[----:B------:R-:W-:-:S02]  /*2030*/  FADD.FTZ R104, R104, R79 ;  /* 0x0000004f68687221 */ /* 0x000fc40000010000 */
[----:B------:R-:W2:Y:S01]  /*2040*/  LDS.64 R78, [R105+0x2580] ;  /* 0x00258000694e7984 */ /* 0x000ea20000000a00 */
[----:B------:R-:W-:Y:S01]  /*2050*/  FADD.FTZ R101, R101, R60 ;  /* 0x0000003c65657221 */ /* 0x000fe20000010000 */
[----:B------:R-:W-:Y:S02]  /*2060*/  FADD.FTZ R104, R104, R61 ;  /* 0x0000003d68687221 */ /* 0x000fe40000010000 */
[----:B------:R-:W2:Y:S01]  /*2070*/  LDS.64 R60, [R100+0x26c0] ;  /* 0x0026c000643c7984 */ /* 0x000ea20000000a00 */
[----:B------:R-:W-:Y:S01]  /*2080*/  FADD.FTZ R101, R101, R62 ;  /* 0x0000003e65657221 */ /* 0x000fe20000010000 */
[----:B------:R-:W-:Y:S02]  /*2090*/  FADD.FTZ R104, R104, R63 ;  /* 0x0000003f68687221 */ /* 0x000fe40000010000 */
[----:B------:R-:W0:Y:S01]  /*20a0*/  LDC.64 R62, c[0x0][0x260] ;  /* 0x00009800ff3e7b82 */ /* 0x000e220000000a00 */
[----:B----4-:R-:W-:Y:S01]  /*20b0*/  FADD.FTZ R101, R101, R64 ;  /* 0x0000004065657221 */ /* 0x010fe20000010000 */
[----:B------:R-:W-:Y:S01]  /*20c0*/  FADD.FTZ R104, R104, R65 ;  /* 0x0000004168687221 */ /* 0x000fe20000010000 */
[----:B------:R-:W-:-:S02]  /*20d0*/  IMAD R64, R4, 0x28, R7 ;  /* 0x0000002804407824 */ /* 0x000fc400078e0207 */
[----:B-----5:R-:W-:Y:S01]  /*20e0*/  FADD.FTZ R101, R101, R66 ;  /* 0x0000004265657221 */ /* 0x020fe20000010000 */
[----:B------:R-:W-:Y:S01]  /*20f0*/  FADD.FTZ R104, R104, R67 ;  /* 0x0000004368687221 */ /* 0x000fe20000010000 */
[----:B------:R-:W-:Y:S02]  /*2100*/  IMAD.SHL.U32 R65, R64, 0x2, RZ ;  /* 0x0000000240417824 */ /* 0x000fe400078e00ff */
[----:B------:R-:W-:Y:S01]  /*2110*/  FADD.FTZ R101, R101, R68 ;  /* 0x0000004465657221 */ /* 0x000fe20000010000 */
[----:B------:R-:W-:-:S03]  /*2120*/  FADD.FTZ R104, R104, R69 ;  /* 0x0000004568687221 */ /* 0x000fc60000010000 */
[----:B------:R-:W-:Y:S01]  /*2130*/  FADD.FTZ R101, R101, R70 ;  /* 0x0000004665657221 */ /* 0x000fe20000010000 */
[----:B------:R-:W-:-:S03]  /*2140*/  FADD.FTZ R104, R104, R71 ;  /* 0x0000004768687221 */ /* 0x000fc60000010000 */
[----:B-1----:R-:W-:Y:S01]  /*2150*/  FADD.FTZ R101, R101, R72 ;  /* 0x0000004865657221 */ /* 0x002fe20000010000 */
[----:B------:R-:W-:-:S03]  /*2160*/  FADD.FTZ R104, R104, R73 ;  /* 0x0000004968687221 */ /* 0x000fc60000010000 */
[----:B---3--:R-:W-:Y:S01]  /*2170*/  FADD.FTZ R101, R101, R74 ;  /* 0x0000004a65657221 */ /* 0x008fe20000010000 */
[----:B------:R-:W-:Y:S01]  /*2180*/  FADD.FTZ R104, R104, R75 ;  /* 0x0000004b68687221 */ /* 0x000fe20000010000 */
[----:B0-----:R-:W-:-:S04]  /*2190*/  IMAD.WIDE.U32 R62, R65, 0x4, R62 ;  /* 0x00000004413e7825 */ /* 0x001fc800078e003e */
[----:B------:R-:W-:Y:S01]  /*21a0*/  FADD.FTZ R101, R101, R76 ;  /* 0x0000004c65657221 */ /* 0x000fe20000010000 */
[----:B------:R-:W-:-:S04]  /*21b0*/  FADD.FTZ R104, R104, R77 ;  /* 0x0000004d68687221 */ /* 0x000fc80000010000 */
[----:B--2---:R-:W-:Y:S01]  /*21c0*/  FADD.FTZ R104, R104, R79 ;  /* 0x0000004f68687221 */ /* 0x004fe20000010000 */
[----:B------:R-:W-:-:S03]  /*21d0*/  FADD.FTZ R101, R101, R78 ;  /* 0x0000004e65657221 */ /* 0x000fc60000010000 */
[----:B------:R-:W-:Y:S01]  /*21e0*/  FADD.FTZ R61, R104, R61 ;  /* 0x0000003d683d7221 */ /* 0x000fe20000010000 */
[----:B------:R-:W-:-:S05]  /*21f0*/  FADD.FTZ R60, R101, R60 ;  /* 0x0000003c653c7221 */ /* 0x000fca0000010000 */
[----:B------:R1:W-:Y:S02]  /*2200*/  STG.E.64 desc[UR8][R62.64+0x600], R60 ;  /* 0x0006003c3e007986 */ /* 0x0003e4000c101b08 */
.L_x_6:
[----:B------:R-:W-:Y:S05]  /*2210*/  BSYNC B1 ;  /* 0x0000000000017941 */ /* 0x000fea0003800000 */
.L_x_5:
[----:B------:R-:W-:Y:S01]  /*2220*/  BSSY B1, `(.L_x_7) ;  /* 0x0000025000017945 */ /* 0x000fe20003800000 */
[----:B------:R-:W-:Y:S02]  /*2230*/  PRMT R65, R58, 0x7632, R65 ;  /* 0x000076323a417816 */ /* 0x000fe40000000041 */
[----:B-1----:R-:W-:Y:S01]  /*2240*/  PRMT R60, R59, 0x7632, R60 ;  /* 0x000076323b3c7816 */ /* 0x002fe2000000003c */
[----:B------:R-:W-:Y:S06]  /*2250*/  @P2 BRA `(.L_x_8) ;  /* 0x0000000000842947 */ /* 0x000fec0003800000 */
[----:B------:R-:W-:Y:S01]  /*2260*/  ISETP.GT.U32.AND P1, PT, R47, 0x9, PT ;  /* 0x000000092f00780c */ /* 0x000fe20003f24070 */
[----:B------:R-:W-:-:S12]  /*2270*/  UMOV UR4, 0xffffffff ;  /* 0xffffffff00047882 */ /* 0x000fd80000000000 */
[----:B------:R-:W1:Y:S01]  /*2280*/  @!P1 S2R R59, SR_CgaCtaId ;  /* 0x00000000003b9919 */ /* 0x000e620000008800 */
[----:B------:R-:W-:-:S05]  /*2290*/  @!P1 MOV R58, 0x400 ;  /* 0x00000400003a9802 */ /* 0x000fca0000000f00 */
[----:B------:R-:W-:-:S05]  /*22a0*/  @!P1 VIADD R58, R58, 0x2800 ;  /* 0x000028003a3a9836 */ /* 0x000fca0000000000 */
[----:B-1----:R-:W-:Y:S02]  /*22b0*/  @!P1 LEA R62, R59, R58, 0x18 ;  /* 0x0000003a3b3e9211 */ /* 0x002fe400078ec0ff */
[----:B------:R-:W-:Y:S02]  /*22c0*/  CS2R R58, SRZ ;  /* 0x00000000003a7805 */ /* 0x000fe4000001ff00 */
[----:B------:R-:W-:-:S05]  /*22d0*/  @!P1 LEA R61, R47, R62, 0x3 ;  /* 0x0000003e2f3d9211 */ /* 0x000fca00078e18ff */
[----:B------:R1:W2:Y:S01]  /*22e0*/  @!P1 LDS.64 R58, [R61] ;  /* 0x000000003d3a9984 */ /* 0x0002a20000000a00 */
[----:B------:R-:W-:Y:S05]  /*22f0*/  BRA.DIV UR4, `(.L_x_9) ;  /* 0x0000000e04b47947 */ /* 0x000fea000b800000 */
[----:B--2---:R-:W2:Y:S04]  /*2300*/  SHFL.BFLY PT, R67, R58, 0x8, 0x1f ;  /* 0x0d001f003a437f89 */ /* 0x004ea800000e0000 */
[----:B------:R-:W3:Y:S01]  /*2310*/  SHFL.BFLY PT, R68, R59, 0x8, 0x1f ;  /* 0x0d001f003b447f89 */ /* 0x000ee200000e0000 */
[----:B--2---:R-:W-:Y:S01]  /*2320*/  FADD.FTZ R67, R67, R58 ;  /* 0x0000003a43437221 */ /* 0x004fe20000010000 */
[----:B---3--:R-:W-:-:S04]  /*2330*/  FADD.FTZ R68, R68, R59 ;  /* 0x0000003b44447221 */ /* 0x008fc80000010000 */
[----:B------:R-:W2:Y:S04]  /*2340*/  SHFL.BFLY PT, R70, R67, 0x4, 0x1f ;  /* 0x0c801f0043467f89 */ /* 0x000ea800000e0000 */
        /* <DEDUP_REMOVED lines=8> */
[----:B------:R3:W4:Y:S02]  /*23d0*/  SHFL.BFLY PT, R66, R72, 0x1, 0x1f ;  /* 0x0c201f0048427f89 */ /* 0x00072400000e0000 */
[----:B--23--:R-:W-:-:S07]  /*23e0*/  FADD.FTZ R58, R71, R58 ;  /* 0x0000003a473a7221 */ /* 0x00cfce0000010000 */
.L_x_29:
[----:B------:R-:W-:Y:S01]  /*23f0*/  ISETP.NE.AND P1, PT, R47, RZ, PT ;  /* 0x000000ff2f00720c */ /* 0x000fe20003f25270 */
[----:B----4-:R-:W-:-:S12]  /*2400*/  FADD.FTZ R59, R72, R66 ;  /* 0x00000042483b7221 */ /* 0x010fd80000010000 */
[----:B------:R-:W2:Y:S01]  /*2410*/  @!P1 S2R R62, SR_CgaCtaId ;  /* 0x00000000003e9919 */ /* 0x000ea20000008800 */
[----:B-1----:R-:W-:Y:S01]  /*2420*/  @!P1 MOV R61, 0x400 ;  /* 0x00000400003d9802 */ /* 0x002fe20000000f00 */
[----:B------:R-:W-:Y:S01]  /*2430*/  @!P1 FMUL.FTZ R59, R59, 0.00039062500582076609135 ;  /* 0x39cccccd3b3b9820 */ /* 0x000fe20000410000 */
[----:B------:R-:W-:Y:S02]  /*2440*/  @!P1 FMUL.FTZ R58, R58, 0.00039062500582076609135 ;  /* 0x39cccccd3a3a9820 */ /* 0x000fe40000410000 */
[----:B--2---:R-:W-:-:S05]  /*2450*/  @!P1 LEA R45, R62, R61, 0x18 ;  /* 0x0000003d3e2d9211 */ /* 0x004fca00078ec0ff */
[----:B------:R1:W-:Y:S02]  /*2460*/  @!P1 STS.64 [R45+0x2850], R58 ;  /* 0x0028503a2d009388 */ /* 0x0003e40000000a00 */
.L_x_8:
[----:B------:R-:W-:Y:S05]  /*2470*/  BSYNC B1 ;  /* 0x0000000000017941 */ /* 0x000fea0003800000 */
.L_x_7:
[----:B------:R-:W-:-:S04]  /*2480*/  ISETP.GE.U32.AND P1, PT, R88, UR10, PT ;  /* 0x0000000a58007c0c */ /* 0x000fc8000bf26070 */
[----:B------:R-:W-:-:S13]  /*2490*/  ISETP.GE.AND.EX P1, PT, R90, UR6, PT, P1 ;  /* 0x000000065a007c0c */ /* 0x000fda000bf26310 */
[----:B------:R-:W-:Y:S05]  /*24a0*/  @!P1 WARPSYNC.ALL ;  /* 0x0000000000009948 */ /* 0x000fea0003800000 */
[----:B------:R-:W-:Y:S06]  /*24b0*/  @!P1 BAR.SYNC.DEFER_BLOCKING 0x0 ;  /* 0x0000000000009b1d */ /* 0x000fec0000010000 */
[----:B------:R-:W-:Y:S05]  /*24c0*/  @!P1 BRA `(.L_x_10) ;  /* 0x0000000000409947 */ /* 0x000fea0003800000 */
[----:B------:R-:W-:Y:S01]  /*24d0*/  ISETP.NE.AND P1, PT, R47, RZ, PT ;  /* 0x000000ff2f00720c */ /* 0x000fe20003f25270 */
[----:B------:R-:W-:Y:S05]  /*24e0*/  WARPSYNC.ALL ;  /* 0x0000000000007948 */ /* 0x000fea0003800000 */
[----:B------:R-:W-:Y:S07]  /*24f0*/  BAR.SYNC.DEFER_BLOCKING 0x0 ;  /* 0x0000000000007b1d */ /* 0x000fee0000010000 */
[----:B------:R-:W-:Y:S05]  /*2500*/  @P1 BRA `(.L_x_11) ;  /* 0x0000000000281947 */ /* 0x000fea0003800000 */
[----:B------:R-:W-:Y:S06]  /*2510*/  MEMBAR.ALL.GPU ;  /* 0x0000000000007992 */ /* 0x000fec000000a000 */
[----:B------:R-:W-:-:S00]  /*2520*/  ERRBAR ;  /* 0x00000000000079ab */ /* 0x000fc00000000000 */
[----:B------:R-:W-:Y:S06]  /*2530*/  CGAERRBAR ;  /* 0x00000000000075ab */ /* 0x000fec0000000000 */
[----:B-1----:R1:W5:Y:S02]  /*2540*/  ATOM.E.ADD.STRONG.GPU PT, R58, desc[UR8][R102.64], R6 ;  /* 0x00000006663a798a */ /* 0x00236400081ee1c8 */
.L_x_12:
[----:B------:R-:W2:Y:S04]  /*2550*/  LD.E.STRONG.GPU R59, desc[UR8][R102.64] ;  /* 0x00000008663b7980 */ /* 0x000ea8000c10f900 */
[----:B--2---:R-:W-:Y:S01]  /*2560*/  CCTL.IVALL ;  /* 0x00000000ff00798f */ /* 0x004fe20002000000 */
[----:B------:R-:W-:Y:S05]  /*2570*/  YIELD ;  /* 0x0000000000007946 */ /* 0x000fea0003800000 */
[----:B-----5:R-:W-:-:S04]  /*2580*/  LOP3.LUT R59, R59, R58, RZ, 0x3c, !PT ;  /* 0x0000003a3b3b7212 */ /* 0x020fc800078e3cff */
[----:B------:R-:W-:-:S13]  /*2590*/  ISETP.GT.AND P1, PT, R59, -0x1, PT ;  /* 0xffffffff3b00780c */ /* 0x000fda0003f24270 */
[----:B------:R-:W-:Y:S05]  /*25a0*/  @P1 BRA `(.L_x_12) ;  /* 0xfffffffc00e81947 */ /* 0x000fea000383ffff */
.L_x_11:
[----:B------:R-:W-:Y:S05]  /*25b0*/  WARPSYNC.ALL ;  /* 0x0000000000007948 */ /* 0x000fea0003800000 */
[----:B------:R-:W-:Y:S06]  /*25c0*/  BAR.SYNC.DEFER_BLOCKING 0x0 ;  /* 0x0000000000007b1d */ /* 0x000fec0000010000 */
.L_x_10:
[----:B------:R-:W2:Y:S01]  /*25d0*/  S2UR UR5, SR_CgaCtaId ;  /* 0x00000000000579c3 */ /* 0x000ea20000008800 */
[----:B------:R-:W-:Y:S01]  /*25e0*/  UMOV UR4, 0x400 ;  /* 0x0000040000047882 */ /* 0x000fe20000000000 */
[----:B------:R-:W-:Y:S01]  /*25f0*/  IMAD.IADD R3, R3, 0x1, -R4 ;  /* 0x0000000103037824 */ /* 0x000fe200078e0a04 */
[----:B------:R-:W-:Y:S01]  /*2600*/  UIADD3 UR4, UR4, 0x2850, URZ ;  /* 0x0000285004047890 */ /* 0x000fe2000fffe03f */
[----:B------:R-:W-:Y:S01]  /*2610*/  SHF.L.U32 R97, R97, 0x10, RZ ;  /* 0x0000001061617819 */ /* 0x000fe200000006ff */
[----:B------:R-:W-:Y:S01]  /*2620*/  IMAD.U32 R61, R96, 0x10000, RZ ;  /* 0x00010000603d7824 */ /* 0x000fe200078e00ff */
[----:B------:R-:W-:Y:S01]  /*2630*/  SHF.L.U32 R93, R93, 0x10, RZ ;  /* 0x000000105d5d7819 */ /* 0x000fe200000006ff */
[----:B------:R-:W-:Y:S01]  /*2640*/  IMAD.U32 R63, R92, 0x10000, RZ ;  /* 0x000100005c3f7824 */ /* 0x000fe200078e00ff */
[----:B------:R-:W-:Y:S01]  /*2650*/  SHF.L.U32 R99, R99, 0x10, RZ ;  /* 0x0000001063637819 */ /* 0x000fe200000006ff */
[----:B------:R-:W-:Y:S02]  /*2660*/  IMAD.U32 R95, R95, 0x10000, RZ ;  /* 0x000100005f5f7824 */ /* 0x000fe400078e00ff */
[C---:B------:R-:W-:Y:S01]  /*2670*/  FADD.FTZ R4, -R56.reuse, R97 ;  /* 0x0000006138047221 */ /* 0x040fe20000010100 */
[----:B------:R-:W-:Y:S01]  /*2680*/  FADD.FTZ R62, -R56, R61 ;  /* 0x0000003d383e7221 */ /* 0x000fe20000010100 */
[----:B------:R-:W-:Y:S01]  /*2690*/  SHF.L.U32 R61, R98, 0x10, RZ ;  /* 0x00000010623d7819 */ /* 0x000fe200000006ff */
[C---:B------:R-:W-:Y:S01]  /*26a0*/  FADD.FTZ R64, -R56.reuse, R93 ;  /* 0x0000005d38407221 */ /* 0x040fe20000010100 */
[----:B------:R-:W-:Y:S01]  /*26b0*/  FADD.FTZ R66, -R56, R63 ;  /* 0x0000003f38427221 */ /* 0x000fe20000010100 */
[----:B------:R-:W-:Y:S01]  /*26c0*/  FMUL.FTZ R4, R57, R4 ;  /* 0x0000000439047220 */ /* 0x000fe20000410000 */
[----:B------:R-:W-:Y:S01]  /*26d0*/  SHF.L.U32 R65, R65, 0x10, RZ ;  /* 0x0000001041417819 */ /* 0x000fe200000006ff */
[----:B------:R-:W-:-:S02]  /*26e0*/  IMAD.U32 R60, R60, 0x10000, RZ ;  /* 0x000100003c3c7824 */ /* 0x000fc400078e00ff */
[C---:B------:R-:W-:Y:S01]  /*26f0*/  FMUL.FTZ R62, R57.reuse, R62 ;  /* 0x0000003e393e7220 */ /* 0x040fe20000410000 */
[C---:B------:R-:W-:Y:S01]  /*2700*/  FMUL.FTZ R64, R57.reuse, R64 ;  /* 0x0000004039407220 */ /* 0x040fe20000410000 */
[----:B------:R-:W-:Y:S01]  /*2710*/  FMUL.FTZ R66, R57, R66 ;  /* 0x0000004239427220 */ /* 0x000fe20000410000 */
[----:B--2---:R-:W-:-:S06]  /*2720*/  ULEA UR4, UR5, UR4, 0x18 ;  /* 0x0000000405047291 */ /* 0x004fcc000f8ec03f */
[----:B------:R-:W-:Y:S01]  /*2730*/  LEA R3, R3, UR4, 0x3 ;  /* 0x0000000403037c11 */ /* 0x000fe2000f8e18ff */
[----:B------:R-:W-:-:S04]  /*2740*/  ULDC.64 UR4, c[0x0][0x210] ;  /* 0x0000840000047ab9 */ /* 0x000fc80000000a00 */
[----:B-1----:R1:W2:Y:S02]  /*2750*/  LDS.64 R58, [R3] ;  /* 0x00000000033a7984 */ /* 0x0022a40000000a00 */
[----:B-1----:R-:W-:Y:S02]  /*2760*/  IMAD.U32 R3, R94, 0x10000, RZ ;  /* 0x000100005e037824 */ /* 0x002fe400078e00ff */
[--C-:B--2---:R-:W-:Y:S01]  /*2770*/  FFMA.FTZ R86, R86, R89, -R58.reuse ;  /* 0x0000005956567223 */ /* 0x104fe2000001083a */
[--C-:B------:R-:W-:Y:S01]  /*2780*/  FFMA.FTZ R56, R95, R99, -R58.reuse ;  /* 0x000000635f387223 */ /* 0x100fe2000001083a */
[--C-:B------:R-:W-:Y:S01]  /*2790*/  FFMA.FTZ R3, R3, R61, -R58.reuse ;  /* 0x0000003d03037223 */ /* 0x100fe2000001083a */
[----:B------:R-:W-:Y:S01]  /*27a0*/  FFMA.FTZ R83, R89, R83, -R58 ;  /* 0x0000005359537223 */ /* 0x000fe2000001083a */
[----:B------:R-:W-:Y:S01]  /*27b0*/  FFMA.FTZ R86, R91, -R59, R86 ;  /* 0x8000003b5b567223 */ /* 0x000fe20000010056 */
[----:B------:R-:W-:Y:S01]  /*27c0*/  FFMA.FTZ R4, -R59, R4, R56 ;  /* 0x000000043b047223 */ /* 0x000fe20000010138 */
[--C-:B------:R-:W-:Y:S01]  /*27d0*/  FFMA.FTZ R65, R99, R65, -R58.reuse ;  /* 0x0000004163417223 */ /* 0x100fe2000001083a */
[--C-:B------:R-:W-:Y:S01]  /*27e0*/  FFMA.FTZ R84, R84, R85, -R58.reuse ;  /* 0x0000005554547223 */ /* 0x100fe2000001083a */
[--C-:B------:R-:W-:Y:S01]  /*27f0*/  FFMA.FTZ R81, R85, R81, -R58.reuse ;  /* 0x0000005155517223 */ /* 0x100fe2000001083a */
[----:B------:R-:W-:Y:S01]  /*2800*/  FFMA.FTZ R60, R61, R60, -R58 ;  /* 0x0000003c3d3c7223 */ /* 0x000fe2000001083a */
[----:B------:R-:W-:Y:S01]  /*2810*/  FFMA.FTZ R62, -R59, R62, R3 ;  /* 0x0000003e3b3e7223 */ /* 0x000fe20000010103 */
[C---:B------:R-:W-:Y:S01]  /*2820*/  FMUL.FTZ R86, R57.reuse, R86 ;  /* 0x0000005639567220 */ /* 0x040fe20000410000 */
[----:B------:R-:W-:Y:S01]  /*2830*/  FMUL.FTZ R3, R57, R4 ;  /* 0x0000000439037220 */ /* 0x000fe20000410000 */
[-C--:B------:R-:W-:Y:S01]  /*2840*/  FFMA.FTZ R84, R87, -R59.reuse, R84 ;  /* 0x8000003b57547223 */ /* 0x080fe20000010054 */
[-C--:B------:R-:W-:Y:S01]  /*2850*/  FFMA.FTZ R82, R82, -R59.reuse, R83 ;  /* 0x8000003b52527223 */ /* 0x080fe20000010053 */
[C---:B------:R-:W-:Y:S01]  /*2860*/  FFMA.FTZ R64, -R59.reuse, R64, R65 ;  /* 0x000000403b407223 */ /* 0x040fe20000010141 */
[----:B------:R-:W-:Y:S01]  /*2870*/  FFMA.FTZ R80, R80, -R59, R81 ;  /* 0x8000003b50507223 */ /* 0x000fe20000010051 */
[----:B------:R-:W-:Y:S01]  /*2880*/  FFMA.FTZ R60, -R59, R66, R60 ;  /* 0x000000423b3c7223 */ /* 0x000fe2000001013c */
[----:B------:R-:W-:Y:S01]  /*2890*/  F2FP.BF16.F32.PACK_AB R86, R3, R86 ;  /* 0x000000560356723e */ /* 0x000fe200000010ff */
[C---:B------:R-:W-:Y:S01]  /*28a0*/  FMUL.FTZ R84, R57.reuse, R84 ;  /* 0x0000005439547220 */ /* 0x040fe20000410000 */
[C---:B------:R-:W-:Y:S01]  /*28b0*/  FMUL.FTZ R61, R57.reuse, R62 ;  /* 0x0000003e393d7220 */ /* 0x040fe20000410000 */
[C---:B------:R-:W-:Y:S01]  /*28c0*/  FMUL.FTZ R82, R57.reuse, R82 ;  /* 0x0000005239527220 */ /* 0x040fe20000410000 */
[C---:B------:R-:W-:Y:S01]  /*28d0*/  FMUL.FTZ R3, R57.reuse, R64 ;  /* 0x0000004039037220 */ /* 0x040fe20000410000 */
[C---:B------:R-:W-:Y:S01]  /*28e0*/  FMUL.FTZ R80, R57.reuse, R80 ;  /* 0x0000005039507220 */ /* 0x040fe20000410000 */
[----:B------:R-:W-:Y:S01]  /*28f0*/  FMUL.FTZ R57, R57, R60 ;  /* 0x0000003c39397220 */ /* 0x000fe20000410000 */
[----:B------:R-:W-:-:S02]  /*2900*/  IADD3 R58, P1, R0, UR4, RZ ;  /* 0x00000004003a7c10 */ /* 0x000fc4000ff3e0ff */
[----:B------:R-:W-:Y:S02]  /*2910*/  F2FP.BF16.F32.PACK_AB R84, R61, R84 ;  /* 0x000000543d54723e */ /* 0x000fe400000010ff */
[----:B------:R-:W-:Y:S02]  /*2920*/  F2FP.BF16.F32.PACK_AB R82, R3, R82 ;  /* 0x000000520352723e */ /* 0x000fe400000010ff */
[----:B------:R-:W-:Y:S02]  /*2930*/  F2FP.BF16.F32.PACK_AB R80, R57, R80 ;  /* 0x000000503950723e */ /* 0x000fe400000010ff */
[----:B------:R-:W-:Y:S02]  /*2940*/  IADD3.X R59, R2, UR5, RZ, P1, !PT ;  /* 0x00000005023b7c10 */ /* 0x000fe40008ffe4ff */
[----:B------:R-:W-:Y:S02]  /*2950*/  PRMT R0, R86, 0x7632, R0 ;  /* 0x0000763256007816 */ /* 0x000fe40000000000 */
[----:B------:R-:W-:Y:S01]  /*2960*/  PRMT R2, R84, 0x7632, R2 ;  /* 0x0000763254027816 */ /* 0x000fe20000000002 */
[----:B------:R1:W-:Y:S01]  /*2970*/  STG.E.U16 desc[UR8][R58.64], R86 ;  /* 0x000000563a007986 */ /* 0x0003e2000c101508 */
[----:B------:R-:W-:-:S02]  /*2980*/  PRMT R3, R82, 0x7632, R3 ;  /* 0x0000763252037816 */ /* 0x000fc40000000003 */
[----:B------:R-:W-:Y:S01]  /*2990*/  PRMT R4, R80, 0x7632, R4 ;  /* 0x0000763250047816 */ /* 0x000fe20000000004 */
[----:B------:R1:W-:Y:S04]  /*29a0*/  STG.E.U16 desc[UR8][R58.64+0x2], R0 ;  /* 0x000002003a007986 */ /* 0x0003e8000c101508 */
[----:B------:R1:W-:Y:S04]  /*29b0*/  STG.E.U16 desc[UR8][R58.64+0x4], R84 ;  /* 0x000004543a007986 */ /* 0x0003e8000c101508 */
[----:B------:R1:W-:Y:S04]  /*29c0*/  STG.E.U16 desc[UR8][R58.64+0x6], R2 ;  /* 0x000006023a007986 */ /* 0x0003e8000c101508 */
[----:B------:R1:W-:Y:S04]  /*29d0*/  STG.E.U16 desc[UR8][R58.64+0x14000], R82 ;  /* 0x014000523a007986 */ /* 0x0003e8000c101508 */
[----:B------:R1:W-:Y:S04]  /*29e0*/  STG.E.U16 desc[UR8][R58.64+0x14002], R3 ;  /* 0x014002033a007986 */ /* 0x0003e8000c101508 */
[----:B------:R1:W-:Y:S04]  /*29f0*/  STG.E.U16 desc[UR8][R58.64+0x14004], R80 ;  /* 0x014004503a007986 */ /* 0x0003e8000c101508 */
[----:B------:R1:W-:Y:S01]  /*2a00*/  STG.E.U16 desc[UR8][R58.64+0x14006], R4 ;  /* 0x014006043a007986 */ /* 0x0003e2000c101508 */
[----:B------:R-:W-:Y:S05]  /*2a10*/  @!P0 BRA `(.L_x_13) ;  /* 0xffffffe400208947 */ /* 0x000fea000383ffff */
.L_x_4:
[----:B------:R-:W-:Y:S05]  /*2a20*/  BSYNC B0 ;  /* 0x0000000000007941 */ /* 0x000fea0003800000 */
.L_x_0:
[----:B01----:R-:W0:Y:S01]  /*2a30*/  S2R R2, SR_CTAID.Y ;  /* 0x0000000000027919 */ /* 0x003e220000002600 */
[----:B------:R-:W-:Y:S01]  /*2a40*/  IMAD.MOV.U32 R4, RZ, RZ, 0x28 ;  /* 0x00000028ff047424 */ /* 0x000fe200078e00ff */
[----:B------:R-:W0:Y:S02]  /*2a50*/  S2R R3, SR_CTAID.X ;  /* 0x0000000000037919 */ /* 0x000e240000002500 */
[----:B0-----:R-:W-:Y:S02]  /*2a60*/  LEA R0, R3, R2, 0x5 ;  /* 0x0000000203007211 */ /* 0x001fe400078e28ff */
[----:B------:R-:W-:Y:S02]  /*2a70*/  LOP3.LUT R3, R2, 0x1f, RZ, 0xc0, !PT ;  /* 0x0000001f02037812 */ /* 0x000fe400078ec0ff */
[----:B------:R-:W-:-:S03]  /*2a80*/  LOP3.LUT R0, R0, 0xffffffe0, RZ, 0xc0, !PT ;  /* 0xffffffe000007812 */ /* 0x000fc600078ec0ff */
[C---:B------:R-:W-:Y:S02]  /*2a90*/  IMAD R7, R3.reuse, R4, 0x28 ;  /* 0x0000002803077424 */ /* 0x040fe400078e0204 */
[----:B------:R-:W-:-:S05]  /*2aa0*/  IMAD R0, R3, 0x28, R0 ;  /* 0x0000002803007824 */ /* 0x000fca00078e0200 */
[----:B------:R-:W-:-:S13]  /*2ab0*/  ISETP.GE.AND P0, PT, R0, R7, PT ;  /* 0x000000070000720c */ /* 0x000fda0003f06270 */
[----:B------:R-:W-:Y:S05]  /*2ac0*/  @P0 EXIT ;  /* 0x000000000000094d */ /* 0x000fea0003800000 */
[----:B------:R-:W0:Y:S01]  /*2ad0*/  S2R R25, SR_TID.X ;  /* 0x0000000000197919 */ /* 0x000e220000002100 */
[----:B------:R-:W-:Y:S01]  /*2ae0*/  ULDC.64 UR4, c[0x0][0x258] ;  /* 0x0000960000047ab9 */ /* 0x000fe20000000a00 */
[----:B------:R-:W-:Y:S01]  /*2af0*/  MOV R2, 0x400 ;  /* 0x0000040000027802 */ /* 0x000fe20000000f00 */
[----:B------:R-:W-:Y:S01]  /*2b00*/  UISETP.LT.U32.AND UP0, UPT, UR4, 0x3, UPT ;  /* 0x000000030400788c */ /* 0x000fe2000bf01070 */
[----:B------:R-:W1:Y:S03]  /*2b10*/  S2R R3, SR_CgaCtaId ;  /* 0x0000000000037919 */ /* 0x000e660000008800 */
[----:B------:R-:W-:-:S04]  /*2b20*/  UISETP.LT.AND.EX UP0, UPT, UR5, URZ, UPT, UP0 ;  /* 0x0000003f0500728c */ /* 0x000fc8000bf01300 */
[----:B------:R-:W-:Y:S02]  /*2b30*/  USEL UR5, UR5, URZ, UP0 ;  /* 0x0000003f05057287 */ /* 0x000fe40008000000 */
[----:B------:R-:W-:-:S04]  /*2b40*/  USEL UR4, UR4, 0x3, UP0 ;  /* 0x0000000304047887 */ /* 0x000fc80008000000 */
[----:B------:R-:W-:Y:S01]  /*2b50*/  IMAD.U32 R4, RZ, RZ, UR5 ;  /* 0x00000005ff047e24 */ /* 0x000fe2000f8e00ff */
[--C-:B0-----:R-:W-:Y:S02]  /*2b60*/  SHF.R.U32.HI R11, RZ, 0x5, R25.reuse ;  /* 0x00000005ff0b7819 */ /* 0x101fe40000011619 */
[----:B------:R-:W-:Y:S02]  /*2b70*/  LOP3.LUT R9, R25, 0x1f, RZ, 0xc0, !PT ;  /* 0x0000001f19097812 */ /* 0x000fe400078ec0ff */
[----:B-1----:R-:W-:Y:S02]  /*2b80*/  LEA R20, R3, R2, 0x18 ;  /* 0x0000000203147211 */ /* 0x002fe400078ec0ff */
[C---:B------:R-:W-:Y:S02]  /*2b90*/  SHF.L.U32 R2, R11.reuse, 0x1, RZ ;  /* 0x000000010b027819 */ /* 0x040fe400000006ff */
[----:B------:R-:W-:Y:S02]  /*2ba0*/  LEA R3, R11, R20, 0x7 ;  /* 0x000000140b037211 */ /* 0x000fe400078e38ff */
[----:B------:R-:W-:-:S02]  /*2bb0*/  LOP3.LUT R2, R2, 0x1f, R25, 0x78, !PT ;  /* 0x0000001f02027812 */ /* 0x000fc400078e7819 */
[----:B------:R-:W-:Y:S02]  /*2bc0*/  ISETP.LT.U32.AND P0, PT, R11, UR4, PT ;  /* 0x000000040b007c0c */ /* 0x000fe4000bf01070 */
[----:B------:R-:W-:Y:S01]  /*2bd0*/  SHF.R.U32.HI R13, RZ, 0x4, R25 ;  /* 0x00000004ff0d7819 */ /* 0x000fe20000011619 */
[----:B------:R-:W-:Y:S01]  /*2be0*/  IMAD R6, R2, 0x4, R3 ;  /* 0x0000000402067824 */ /* 0x000fe200078e0203 */
[----:B------:R-:W-:Y:S02]  /*2bf0*/  ISETP.GT.AND.EX P0, PT, R4, RZ, PT, P0 ;  /* 0x000000ff0400720c */ /* 0x000fe40003f04300 */
[C---:B------:R-:W-:Y:S02]  /*2c00*/  LOP3.LUT R8, R25.reuse, 0xf, RZ, 0xc0, !PT ;  /* 0x0000000f19087812 */ /* 0x040fe400078ec0ff */
[----:B------:R-:W-:-:S09]  /*2c10*/  SHF.L.U32 R27, R25, 0x1, RZ ;  /* 0x00000001191b7819 */ /* 0x000fd200000006ff */
.L_x_19:
[----:B------:R-:W-:Y:S01]  /*2c20*/  IMAD.IADD R2, R9, 0x1, R0 ;  /* 0x0000000109027824 */ /* 0x000fe200078e0200 */
[----:B------:R-:W-:Y:S01]  /*2c30*/  BSSY B0, `(.L_x_14) ;  /* 0x000000e000007945 */ /* 0x000fe20003800000 */
[----:B0-----:R-:W-:Y:S01]  /*2c40*/  HFMA2.MMA R3, -RZ, RZ, 0, 0 ;  /* 0x00000000ff037435 */ /* 0x001fe200000001ff */
[----:B------:R-:W-:Y:S02]  /*2c50*/  IMAD.MOV.U32 R15, RZ, RZ, RZ ;  /* 0x000000ffff0f7224 */ /* 0x000fe400078e00ff */
[----:B------:R-:W-:-:S13]  /*2c60*/  ISETP.GE.U32.OR P1, PT, R2, R7, !P0 ;  /* 0x000000070200720c */ /* 0x000fda0004726470 */
[----:B------:R-:W-:Y:S05]  /*2c70*/  @P1 BRA `(.L_x_15) ;  /* 0x0000000000241947 */ /* 0x000fea0003800000 */
[----:B------:R-:W-:Y:S01]  /*2c80*/  IADD3 R2, P1, R9, R0, RZ ;  /* 0x0000000009027210 */ /* 0x000fe20007f3e0ff */
[----:B------:R-:W-:-:S03]  /*2c90*/  ULDC.64 UR4, c[0x0][0x260] ;  /* 0x0000980000047ab9 */ /* 0x000fc60000000a00 */
[----:B------:R-:W-:-:S03]  /*2ca0*/  LEA.HI.X.SX32 R3, R0, RZ, 0x1, P1 ;  /* 0x000000ff00037211 */ /* 0x000fc600008f0eff */
[----:B------:R-:W-:-:S03]  /*2cb0*/  IMAD.WIDE.U32 R2, R11, 0x500, R2 ;  /* 0x000005000b027825 */ /* 0x000fc600078e0002 */
[----:B------:R-:W-:-:S04]  /*2cc0*/  LEA R4, P1, R2, UR4, 0x3 ;  /* 0x0000000402047c11 */ /* 0x000fc8000f8218ff */
[----:B------:R-:W-:-:S06]  /*2cd0*/  LEA.HI.X R5, R2, UR5, R3, 0x3, P1 ;  /* 0x0000000502057c11 */ /* 0x000fcc00088f1c03 */
[----:B------:R-:W2:Y:S02]  /*2ce0*/  LDG.E.64 R4, desc[UR8][R4.64+0x600] ;  /* 0x0006000804047981 */ /* 0x000ea4000c1e1b00 */
[----:B--2---:R-:W-:Y:S01]  /*2cf0*/  FADD.FTZ R3, RZ, R4 ;  /* 0x00000004ff037221 */ /* 0x004fe20000010000 */
[----:B------:R-:W-:-:S07]  /*2d00*/  FADD.FTZ R15, RZ, R5 ;  /* 0x00000005ff0f7221 */ /* 0x000fce0000010000 */
.L_x_15:
[----:B------:R-:W-:Y:S05]  /*2d10*/  BSYNC B0 ;  /* 0x0000000000007941 */ /* 0x000fea0003800000 */
.L_x_14:
[----:B------:R-:W-:Y:S01]  /*2d20*/  ISETP.GT.U32.AND P1, PT, R25, 0x1ff, PT ;  /* 0x000001ff1900780c */ /* 0x000fe20003f24070 */
[----:B------:R0:W-:Y:S04]  /*2d30*/  STS [R6], R3 ;  /* 0x0000000306007388 */ /* 0x0001e80000000800 */
[----:B------:R0:W-:Y:S01]  /*2d40*/  STS [R6+0x500], R15 ;  /* 0x0005000f06007388 */ /* 0x0001e20000000800 */
[----:B------:R-:W-:Y:S07]  /*2d50*/  BAR.SYNC.DEFER_BLOCKING 0x0 ;  /* 0x0000000000007b1d */ /* 0x000fee0000010000 */
[----:B------:R-:W-:Y:S05]  /*2d60*/  @P1 BRA `(.L_x_16) ;  /* 0x0000000400001947 */ /* 0x000fea0003800000 */
[----:B0-----:R-:W0:Y:S01]  /*2d70*/  LDC.64 R2, c[0x0][0x220] ;  /* 0x00008800ff027b82 */ /* 0x001e220000000a00 */
[----:B------:R-:W-:Y:S01]  /*2d80*/  IADD3 R15, R13, R0, RZ ;  /* 0x000000000d0f7210 */ /* 0x000fe20007ffe0ff */
[----:B------:R-:W-:-:S06]  /*2d90*/  IMAD.MOV.U32 R10, RZ, RZ, R13 ;  /* 0x000000ffff0a7224 */ /* 0x000fcc00078e000d */
[----:B------:R-:W1:Y:S01]  /*2da0*/  LDC.64 R4, c[0x0][0x218] ;  /* 0x00008600ff047b82 */ /* 0x000e620000000a00 */
[----:B0-----:R-:W-:-:S04]  /*2db0*/  IMAD.WIDE R2, R15, 0x2, R2 ;  /* 0x000000020f027825 */ /* 0x001fc800078e0202 */
[----:B------:R-:W-:Y:S01]  /*2dc0*/  IMAD.MOV.U32 R18, RZ, RZ, R2 ;  /* 0x000000ffff127224 */ /* 0x000fe200078e0002 */
[----:B------:R-:W-:Y:S01]  /*2dd0*/  MOV R23, R3 ;  /* 0x0000000300177202 */ /* 0x000fe20000000f00 */
[----:B-1----:R-:W-:-:S04]  /*2de0*/  IMAD.WIDE R4, R15, 0x2, R4 ;  /* 0x000000020f047825 */ /* 0x002fc800078e0204 */
[----:B------:R-:W-:Y:S01]  /*2df0*/  IMAD.MOV.U32 R16, RZ, RZ, R4 ;  /* 0x000000ffff107224 */ /* 0x000fe200078e0004 */
[----:B------:R-:W-:-:S07]  /*2e00*/  MOV R21, R5 ;  /* 0x0000000500157202 */ /* 0x000fce0000000f00 */
.L_x_18:
[----:B------:R-:W-:-:S13]  /*2e10*/  ISETP.GE.AND P1, PT, R15, R7, PT ;  /* 0x000000070f00720c */ /* 0x000fda0003f26270 */
[----:B------:R-:W-:Y:S05]  /*2e20*/  @P1 BRA `(.L_x_16) ;  /* 0x0000000000d01947 */ /* 0x000fea0003800000 */
[----:B------:R-:W-:Y:S01]  /*2e30*/  ISETP.GT.U32.AND P1, PT, R8, 0x9, PT ;  /* 0x000000090800780c */ /* 0x000fe20003f24070 */
[----:B------:R-:W-:-:S12]  /*2e40*/  UMOV UR4, 0xffff ;  /* 0x0000ffff00047882 */ /* 0x000fd80000000000 */
[----:B------:R-:W-:Y:S02]  /*2e50*/  @!P1 LOP3.LUT R3, R10, 0x1e, R27, 0x78, !PT ;  /* 0x0000001e0a039812 */ /* 0x000fe400078e781b */
[----:B------:R-:W-:-:S05]  /*2e60*/  @!P1 LEA R4, R8, R20, 0x7 ;  /* 0x0000001408049211 */ /* 0x000fca00078e38ff */
[----:B------:R-:W-:Y:S01]  /*2e70*/  @!P1 IMAD R4, R3, 0x4, R4 ;  /* 0x0000000403049824 */ /* 0x000fe200078e0204 */
[----:B------:R-:W-:-:S06]  /*2e80*/  CS2R R2, SRZ ;  /* 0x0000000000027805 */ /* 0x000fcc000001ff00 */
[----:B------:R0:W1:Y:S04]  /*2e90*/  @!P1 LDS R2, [R4] ;  /* 0x0000000004029984 */ /* 0x0000680000000800 */
[----:B------:R0:W2:Y:S01]  /*2ea0*/  @!P1 LDS R3, [R4+0x500] ;  /* 0x0005000004039984 */ /* 0x0000a20000000800 */
[----:B------:R-:W-:Y:S05]  /*2eb0*/  BRA.DIV UR4, `(.L_x_17) ;  /* 0x0000000604ac7947 */ /* 0x000fea000b800000 */
[----:B------:R-:W-:Y:S01]  /*2ec0*/  MOV R19, 0xffff ;  /* 0x0000ffff00137802 */ /* 0x000fe20000000f00 */
[----:B------:R-:W-:Y:S01]  /*2ed0*/  IMAD.MOV.U32 R14, RZ, RZ, 0xffff ;  /* 0x0000ffffff0e7424 */ /* 0x000fe200078e00ff */
[----:B------:R-:W-:Y:S01]  /*2ee0*/  MOV R22, 0xffff ;  /* 0x0000ffff00167802 */ /* 0x000fe20000000f00 */
[----:B------:R-:W-:Y:S01]  /*2ef0*/  IMAD.MOV.U32 R29, RZ, RZ, 0xffff ;  /* 0x0000ffffff1d7424 */ /* 0x000fe200078e00ff */
[----:B------:R-:W-:Y:S01]  /*2f00*/  MOV R31, 0xffff ;  /* 0x0000ffff001f7802 */ /* 0x000fe20000000f00 */
[----:B-1----:R-:W1:Y:S01]  /*2f10*/  SHFL.BFLY PT, R5, R2, 0x8, 0x101f ;  /* 0x0d101f0002057f89 */ /* 0x002e6200000e0000 */
[----:B------:R-:W-:Y:S01]  /*2f20*/  IMAD.MOV.U32 R24, RZ, RZ, 0xffff ;  /* 0x0000ffffff187424 */ /* 0x000fe200078e00ff */
[----:B------:R-:W-:Y:S02]  /*2f30*/  MOV R26, 0xffff ;  /* 0x0000ffff001a7802 */ /* 0x000fe40000000f00 */
[----:B0-2---:R-:W0:Y:S01]  /*2f40*/  SHFL.BFLY PT, R4, R3, 0x8, 0x101f ;  /* 0x0d101f0003047f89 */ /* 0x005e2200000e0000 */
[----:B-1----:R-:W-:Y:S01]  /*2f50*/  FADD.FTZ R5, R5, R2 ;  /* 0x0000000205057221 */ /* 0x002fe20000010000 */
[----:B0-----:R-:W-:-:S04]  /*2f60*/  FADD.FTZ R4, R4, R3 ;  /* 0x0000000304047221 */ /* 0x001fc80000010000 */
[----:B------:R-:W0:Y:S01]  /*2f70*/  SHFL.BFLY PT, R12, R5, 0x4, 0x101f ;  /* 0x0c901f00050c7f89 */ /* 0x000e2200000e0000 */
[----:B------:R-:W-:-:S03]  /*2f80*/  IMAD.MOV.U32 R3, RZ, RZ, 0xffff ;  /* 0x0000ffffff037424 */ /* 0x000fc600078e00ff */
[----:B------:R-:W1:Y:S01]  /*2f90*/  SHFL.BFLY PT, R17, R4, 0x4, 0x101f ;  /* 0x0c901f0004117f89 */ /* 0x000e6200000e0000 */
[----:B0-----:R-:W-:Y:S01]  /*2fa0*/  FADD.FTZ R12, R5, R12 ;  /* 0x0000000c050c7221 */ /* 0x001fe20000010000 */
[----:B-1----:R-:W-:-:S04]  /*2fb0*/  FADD.FTZ R17, R4, R17 ;  /* 0x0000001104117221 */ /* 0x002fc80000010000 */
[----:B------:R-:W0:Y:S04]  /*2fc0*/  SHFL.BFLY PT, R19, R12, 0x2, 0x101f ;  /* 0x0c501f000c137f89 */ /* 0x000e2800000e0000 */
[----:B------:R-:W1:Y:S01]  /*2fd0*/  SHFL.BFLY PT, R2, R17, 0x2, 0x101f ;  /* 0x0c501f0011027f89 */ /* 0x000e6200000e0000 */
[----:B0-----:R-:W-:Y:S01]  /*2fe0*/  FADD.FTZ R19, R12, R19 ;  /* 0x000000130c137221 */ /* 0x001fe20000010000 */
[----:B-1----:R-:W-:-:S04]  /*2ff0*/  FADD.FTZ R2, R17, R2 ;  /* 0x0000000211027221 */ /* 0x002fc80000010000 */
[----:B------:R-:W0:Y:S04]  /*3000*/  SHFL.BFLY PT, R14, R19, 0x1, 0x101f ;  /* 0x0c301f00130e7f89 */ /* 0x000e2800000e0000 */
[----:B------:R1:W2:Y:S02]  /*3010*/  SHFL.BFLY PT, R66, R2, 0x1, 0x101f ;  /* 0x0c301f0002427f89 */ /* 0x0002a400000e0000 */
[----:B01----:R-:W-:-:S07]  /*3020*/  FADD.FTZ R14, R19, R14 ;  /* 0x0000000e130e7221 */ /* 0x003fce0000010000 */
.L_x_39:
[----:B------:R-:W-:Y:S01]  /*3030*/  ISETP.NE.AND P1, PT, R8, RZ, PT ;  /* 0x000000ff0800720c */ /* 0x000fe20003f25270 */
[----:B--2---:R-:W-:Y:S01]  /*3040*/  FADD.FTZ R3, R2, R66 ;  /* 0x0000004202037221 */ /* 0x004fe20000010000 */
[----:B------:R-:W-:Y:S01]  /*3050*/  IADD3 R10, R10, 0x14, RZ ;  /* 0x000000140a0a7810 */ /* 0x000fe20007ffe0ff */
[----:B------:R-:W-:-:S10]  /*3060*/  VIADD R15, R15, 0x14 ;  /* 0x000000140f0f7836 */ /* 0x000fd40000000000 */
[----:B------:R-:W-:Y:S01]  /*3070*/  @!P1 F2FP.BF16.F32.PACK_AB R2, RZ, R14 ;  /* 0x0000000eff02923e */ /* 0x000fe200000010ff */
[----:B------:R-:W-:Y:S01]  /*3080*/  @!P1 IMAD.MOV.U32 R5, RZ, RZ, R23 ;  /* 0x000000ffff059224 */ /* 0x000fe200078e0017 */
[----:B------:R-:W-:Y:S02]  /*3090*/  @!P1 F2FP.BF16.F32.PACK_AB R3, RZ, R3 ;  /* 0x00000003ff03923e */ /* 0x000fe400000010ff */
[----:B------:R-:W-:Y:S02]  /*30a0*/  PRMT R12, R2, 0x7610, R12 ;  /* 0x00007610020c7816 */ /* 0x000fe4000000000c */
[----:B------:R-:W-:Y:S01]  /*30b0*/  PRMT R14, R3, 0x7610, R14 ;  /* 0x00007610030e7816 */ /* 0x000fe2000000000e */
[----:B------:R-:W-:Y:S01]  /*30c0*/  @!P1 IMAD.MOV.U32 R3, RZ, RZ, R21 ;  /* 0x000000ffff039224 */ /* 0x000fe200078e0015 */
[----:B------:R-:W-:Y:S02]  /*30d0*/  @!P1 MOV R2, R16 ;  /* 0x0000001000029202 */ /* 0x000fe40000000f00 */
[----:B------:R-:W-:-:S02]  /*30e0*/  @!P1 MOV R4, R18 ;  /* 0x0000001200049202 */ /* 0x000fc40000000f00 */
[----:B------:R-:W-:Y:S01]  /*30f0*/  IADD3 R16, P3, R16, 0x28, RZ ;  /* 0x0000002810107810 */ /* 0x000fe20007f7e0ff */
[----:B------:R1:W-:Y:S01]  /*3100*/  @!P1 STG.E.U16 desc[UR8][R2.64], R12 ;  /* 0x0000000c02009986 */ /* 0x0003e2000c101508 */
[----:B------:R-:W-:-:S03]  /*3110*/  IADD3 R18, P2, R18, 0x28, RZ ;  /* 0x0000002812127810 */ /* 0x000fc60007f5e0ff */
[----:B------:R1:W-:Y:S01]  /*3120*/  @!P1 STG.E.U16 desc[UR8][R4.64], R14 ;  /* 0x0000000e04009986 */ /* 0x0003e2000c101508 */
[----:B------:R-:W-:Y:S01]  /*3130*/  ISETP.GE.U32.AND P1, PT, R10, 0x20, PT ;  /* 0x000000200a00780c */ /* 0x000fe20003f26070 */
[----:B------:R-:W-:Y:S01]  /*3140*/  IMAD.X R21, RZ, RZ, R21, P3 ;  /* 0x000000ffff157224 */ /* 0x000fe200018e0615 */
[----:B------:R-:W-:-:S11]  /*3150*/  IADD3.X R23, RZ, R23, RZ, P2, !PT ;  /* 0x00000017ff177210 */ /* 0x000fd600017fe4ff */
[----:B-1----:R-:W-:Y:S05]  /*3160*/  @!P1 BRA `(.L_x_18) ;  /* 0xfffffffc00289947 */ /* 0x002fea000383ffff */
.L_x_16:
[----:B------:R-:W-:Y:S01]  /*3170*/  IADD3 R0, R0, 0x60, RZ ;  /* 0x0000006000007810 */ /* 0x000fe20007ffe0ff */
[----:B------:R-:W-:Y:S05]  /*3180*/  WARPSYNC.ALL ;  /* 0x0000000000007948 */ /* 0x000fea0003800000 */
[----:B------:R-:W-:Y:S01]  /*3190*/  BAR.SYNC.DEFER_BLOCKING 0x0 ;  /* 0x0000000000007b1d */ /* 0x000fe20000010000 */
[----:B------:R-:W-:-:S13]  /*31a0*/  ISETP.GE.AND P1, PT, R0, R7, PT ;  /* 0x000000070000720c */ /* 0x000fda0003f26270 */
[----:B------:R-:W-:Y:S05]  /*31b0*/  @!P1 BRA `(.L_x_19) ;  /* 0xfffffff800989947 */ /* 0x000fea000383ffff */
[----:B------:R-:W-:Y:S05]  /*31c0*/  EXIT ;  /* 0x000000000000794d */ /* 0x000fea0003800000 */
.L_x_9:
[----:B------:R-:W-:Y:S01]  /*31d0*/  HFMA2.MMA R63, -RZ, RZ, 0, 4.76837158203125e-07 ;  /* 0x00000008ff3f7435 */ /* 0x000fe200000001ff */
[----:B------:R-:W-:Y:S01]  /*31e0*/  BSSY B2, `(.L_x_20) ;  /* 0x0000007000027945 */ /* 0x000fe20003800000 */
[----:B--2---:R-:W-:Y:S01]  /*31f0*/  IMAD.MOV.U32 R64, RZ, RZ, R58 ;  /* 0x000000ffff407224 */ /* 0x004fe200078e003a */
[----:B-1----:R-:W-:Y:S01]  /*3200*/  MOV R61, 0xffffffff ;  /* 0xffffffff003d7802 */ /* 0x002fe20000000f00 */
[----:B------:R-:W-:-:S07]  /*3210*/  IMAD.MOV.U32 R62, RZ, RZ, 0x1f ;  /* 0x0000001fff3e7424 */ /* 0x000fce00078e00ff */
[----:B0-----:R-:W-:Y:S05]  /*3220*/  WARPSYNC.COLLECTIVE R61, `(.L_x_21) ;  /* 0x000000003d087348 */ /* 0x001fea0003c00000 */
[----:B------:R1:W2:Y:S02]  /*3230*/  SHFL.BFLY P1, R66, R64, R63, R62 ;  /* 0x0c00003f40427389 */ /* 0x0002a4000002003e */
[----:B012---:R-:W-:Y:S01]  /*3240*/  ENDCOLLECTIVE ;  /* 0x000000000000791b */ /* 0x007fe20003800000 */
.L_x_21:
[----:B------:R-:W-:Y:S05]  /*3250*/  BSYNC B2 ;  /* 0x0000000000027941 */ /* 0x000fea0003800000 */
.L_x_20:
[----:B------:R-:W-:Y:S01]  /*3260*/  HFMA2.MMA R62, -RZ, RZ, 0, 1.847743988037109375e-06 ;  /* 0x0000001fff3e7435 */ /* 0x000fe200000001ff */
[----:B------:R-:W-:Y:S01]  /*3270*/  MOV R64, R59 ;  /* 0x0000003b00407202 */ /* 0x000fe20000000f00 */
[----:B------:R-:W-:Y:S02]  /*3280*/  IMAD.MOV.U32 R63, RZ, RZ, 0x8 ;  /* 0x00000008ff3f7424 */ /* 0x000fe400078e00ff */
[----:B------:R-:W-:Y:S02]  /*3290*/  IMAD.MOV.U32 R61, RZ, RZ, -0x1 ;  /* 0xffffffffff3d7424 */ /* 0x000fe400078e00ff */
[----:B------:R-:W-:-:S07]  /*32a0*/  IMAD.MOV.U32 R67, RZ, RZ, R66 ;  /* 0x000000ffff437224 */ /* 0x000fce00078e0042 */
[----:B------:R-:W-:Y:S05]  /*32b0*/  WARPSYNC.COLLECTIVE R61, `(.L_x_22) ;  /* 0x000000003d087348 */ /* 0x000fea0003c00000 */
[----:B------:R0:W1:Y:S02]  /*32c0*/  SHFL.BFLY P1, R66, R64, R63, R62 ;  /* 0x0c00003f40427389 */ /* 0x000064000002003e */
[----:B01----:R-:W-:Y:S01]  /*32d0*/  ENDCOLLECTIVE ;  /* 0x000000000000791b */ /* 0x003fe20003800000 */
.L_x_22:
[----:B------:R-:W-:Y:S01]  /*32e0*/  FADD.FTZ R67, R67, R58 ;  /* 0x0000003a43437221 */ /* 0x000fe20000010000 */
[----:B------:R-:W-:-:S03]  /*32f0*/  HFMA2.MMA R63, -RZ, RZ, 0, 2.384185791015625e-07 ;  /* 0x00000004ff3f7435 */ /* 0x000fc600000001ff */
[----:B------:R-:W-:Y:S01]  /*3300*/  IMAD.MOV.U32 R64, RZ, RZ, R67 ;  /* 0x000000ffff407224 */ /* 0x000fe200078e0043 */
[----:B------:R-:W-:-:S07]  /*3310*/  MOV R68, R66 ;  /* 0x0000004200447202 */ /* 0x000fce0000000f00 */
[----:B------:R-:W-:Y:S05]  /*3320*/  WARPSYNC.COLLECTIVE R61, `(.L_x_23) ;  /* 0x000000003d087348 */ /* 0x000fea0003c00000 */
[----:B------:R0:W1:Y:S02]  /*3330*/  SHFL.BFLY P1, R66, R64, R63, R62 ;  /* 0x0c00003f40427389 */ /* 0x000064000002003e */
[----:B01----:R-:W-:Y:S01]  /*3340*/  ENDCOLLECTIVE ;  /* 0x000000000000791b */ /* 0x003fe20003800000 */
.L_x_23:
[----:B------:R-:W-:-:S05]  /*3350*/  FADD.FTZ R68, R68, R59 ;  /* 0x0000003b44447221 */ /* 0x000fca0000010000 */
[----:B------:R-:W-:Y:S01]  /*3360*/  MOV R64, R68 ;  /* 0x0000004400407202 */ /* 0x000fe20000000f00 */
[----:B------:R-:W-:-:S07]  /*3370*/  IMAD.MOV.U32 R70, RZ, RZ, R66 ;  /* 0x000000ffff467224 */ /* 0x000fce00078e0042 */
[----:B------:R-:W-:Y:S05]  /*3380*/  WARPSYNC.COLLECTIVE R61, `(.L_x_24) ;  /* 0x000000003d087348 */ /* 0x000fea0003c00000 */
[----:B------:R0:W1:Y:S02]  /*3390*/  SHFL.BFLY P1, R66, R64, R63, R62 ;  /* 0x0c00003f40427389 */ /* 0x000064000002003e */
[----:B01----:R-:W-:Y:S01]  /*33a0*/  ENDCOLLECTIVE ;  /* 0x000000000000791b */ /* 0x003fe20003800000 */
.L_x_24:
[----:B------:R-:W-:-:S05]  /*33b0*/  FADD.FTZ R70, R67, R70 ;  /* 0x0000004643467221 */ /* 0x000fca0000010000 */
[----:B------:R-:W-:Y:S01]  /*33c0*/  MOV R64, R70 ;  /* 0x0000004600407202 */ /* 0x000fe20000000f00 */
[----:B------:R-:W-:Y:S02]  /*33d0*/  IMAD.MOV.U32 R63, RZ, RZ, 0x2 ;  /* 0x00000002ff3f7424 */ /* 0x000fe400078e00ff */
[----:B------:R-:W-:-:S07]  /*33e0*/  IMAD.MOV.U32 R69, RZ, RZ, R66 ;  /* 0x000000ffff457224 */ /* 0x000fce00078e0042 */
[----:B------:R-:W-:Y:S05]  /*33f0*/  WARPSYNC.COLLECTIVE R61, `(.L_x_25) ;  /* 0x000000003d087348 */ /* 0x000fea0003c00000 */
[----:B------:R0:W1:Y:S02]  /*3400*/  SHFL.BFLY P1, R66, R64, R63, R62 ;  /* 0x0c00003f40427389 */ /* 0x000064000002003e */
[----:B01----:R-:W-:Y:S01]  /*3410*/  ENDCOLLECTIVE ;  /* 0x000000000000791b */ /* 0x003fe20003800000 */
.L_x_25:
[----:B------:R-:W-:-:S04]  /*3420*/  FADD.FTZ R69, R68, R69 ;  /* 0x0000004544457221 */ /* 0x000fc80000010000 */
[----:B------:R-:W-:Y:S01]  /*3430*/  IMAD.MOV.U32 R64, RZ, RZ, R69 ;  /* 0x000000ffff407224 */ /* 0x000fe200078e0045 */
[----:B------:R-:W-:-:S07]  /*3440*/  MOV R71, R66 ;  /* 0x0000004200477202 */ /* 0x000fce0000000f00 */
[----:B------:R-:W-:Y:S05]  /*3450*/  WARPSYNC.COLLECTIVE R61, `(.L_x_26) ;  /* 0x000000003d087348 */ /* 0x000fea0003c00000 */
[----:B------:R0:W1:Y:S02]  /*3460*/  SHFL.BFLY P1, R66, R64, R63, R62 ;  /* 0x0c00003f40427389 */ /* 0x000064000002003e */
[----:B01----:R-:W-:Y:S01]  /*3470*/  ENDCOLLECTIVE ;  /* 0x000000000000791b */ /* 0x003fe20003800000 */
.L_x_26:
[----:B------:R-:W-:Y:S01]  /*3480*/  FADD.FTZ R71, R70, R71 ;  /* 0x0000004746477221 */ /* 0x000fe20000010000 */
[----:B------:R-:W-:-:S03]  /*3490*/  HFMA2.MMA R63, -RZ, RZ, 0, 5.9604644775390625e-08 ;  /* 0x00000001ff3f7435 */ /* 0x000fc600000001ff */
[----:B------:R-:W-:Y:S01]  /*34a0*/  IMAD.MOV.U32 R64, RZ, RZ, R71 ;  /* 0x000000ffff407224 */ /* 0x000fe200078e0047 */
[----:B------:R-:W-:-:S07]  /*34b0*/  MOV R72, R66 ;  /* 0x0000004200487202 */ /* 0x000fce0000000f00 */
[----:B------:R-:W-:Y:S05]  /*34c0*/  WARPSYNC.COLLECTIVE R61, `(.L_x_27) ;  /* 0x000000003d087348 */ /* 0x000fea0003c00000 */
[----:B------:R0:W1:Y:S02]  /*34d0*/  SHFL.BFLY P1, R66, R64, R63, R62 ;  /* 0x0c00003f40427389 */ /* 0x000064000002003e */
[----:B01----:R-:W-:Y:S01]  /*34e0*/  ENDCOLLECTIVE ;  /* 0x000000000000791b */ /* 0x003fe20003800000 */
.L_x_27:
[----:B------:R-:W-:-:S05]  /*34f0*/  FADD.FTZ R72, R69, R72 ;  /* 0x0000004845487221 */ /* 0x000fca0000010000 */
[----:B------:R-:W-:Y:S01]  /*3500*/  MOV R64, R72 ;  /* 0x0000004800407202 */ /* 0x000fe20000000f00 */
[----:B------:R-:W-:-:S07]  /*3510*/  IMAD.MOV.U32 R58, RZ, RZ, R66 ;  /* 0x000000ffff3a7224 */ /* 0x000fce00078e0042 */
[----:B------:R-:W-:Y:S05]  /*3520*/  WARPSYNC.COLLECTIVE R61, `(.L_x_28) ;  /* 0x000000003d087348 */ /* 0x000fea0003c00000 */
[----:B------:R0:W1:Y:S02]  /*3530*/  SHFL.BFLY P1, R66, R64, R63, R62 ;  /* 0x0c00003f40427389 */ /* 0x000064000002003e */
[----:B01----:R-:W-:Y:S01]  /*3540*/  ENDCOLLECTIVE ;  /* 0x000000000000791b */ /* 0x003fe20003800000 */
.L_x_28:
[----:B------:R-:W-:Y:S01]  /*3550*/  FADD.FTZ R58, R71, R58 ;  /* 0x0000003a473a7221 */ /* 0x000fe20000010000 */
[----:B------:R-:W-:Y:S06]  /*3560*/  BRA `(.L_x_29) ;  /* 0xffffffec00a07947 */ /* 0x000fec000383ffff */
.L_x_17:
[----:B------:R-:W-:Y:S01]  /*3570*/  HFMA2.MMA R63, -RZ, RZ, 0, 4.76837158203125e-07 ;  /* 0x00000008ff3f7435 */ /* 0x000fe200000001ff */
[----:B------:R-:W-:Y:S01]  /*3580*/  BSSY B0, `(.L_x_30) ;  /* 0x0000007000007945 */ /* 0x000fe20003800000 */
[----:B-1----:R-:W-:Y:S01]  /*3590*/  IMAD.MOV.U32 R64, RZ, RZ, R2 ;  /* 0x000000ffff407224 */ /* 0x002fe200078e0002 */
[----:B------:R-:W-:Y:S01]  /*35a0*/  MOV R61, 0xffff ;  /* 0x0000ffff003d7802 */ /* 0x000fe20000000f00 */
[----:B------:R-:W-:-:S07]  /*35b0*/  IMAD.MOV.U32 R62, RZ, RZ, 0x101f ;  /* 0x0000101fff3e7424 */ /* 0x000fce00078e00ff */
[----:B0-2---:R-:W-:Y:S05]  /*35c0*/  WARPSYNC.COLLECTIVE R61, `(.L_x_31) ;  /* 0x000000003d087348 */ /* 0x005fea0003c00000 */
[----:B------:R1:W3:Y:S02]  /*35d0*/  SHFL.BFLY P1, R66, R64, R63, R62 ;  /* 0x0c00003f40427389 */ /* 0x0002e4000002003e */
[----:B0123--:R-:W-:Y:S01]  /*35e0*/  ENDCOLLECTIVE ;  /* 0x000000000000791b */ /* 0x00ffe20003800000 */
.L_x_31:
[----:B------:R-:W-:Y:S05]  /*35f0*/  BSYNC B0 ;  /* 0x0000000000007941 */ /* 0x000fea0003800000 */
.L_x_30:
[----:B------:R-:W-:Y:S01]  /*3600*/  HFMA2.MMA R62, -RZ, RZ, 0, 0.000503063201904296875 ;  /* 0x0000101fff3e7435 */ /* 0x000fe200000001ff */
[----:B------:R-:W-:Y:S01]  /*3610*/  MOV R64, R3 ;  /* 0x0000000300407202 */ /* 0x000fe20000000f00 */
[----:B------:R-:W-:Y:S02]  /*3620*/  IMAD.MOV.U32 R63, RZ, RZ, 0x8 ;  /* 0x00000008ff3f7424 */ /* 0x000fe400078e00ff */
[----:B------:R-:W-:Y:S02]  /*3630*/  IMAD.MOV.U32 R61, RZ, RZ, 0xffff ;  /* 0x0000ffffff3d7424 */ /* 0x000fe400078e00ff */
[----:B------:R-:W-:-:S07]  /*3640*/  IMAD.MOV.U32 R5, RZ, RZ, R66 ;  /* 0x000000ffff057224 */ /* 0x000fce00078e0042 */
[----:B------:R-:W-:Y:S05]  /*3650*/  WARPSYNC.COLLECTIVE R61, `(.L_x_32) ;  /* 0x000000003d087348 */ /* 0x000fea0003c00000 */
[----:B------:R0:W1:Y:S02]  /*3660*/  SHFL.BFLY P1, R66, R64, R63, R62 ;  /* 0x0c00003f40427389 */ /* 0x000064000002003e */
[----:B01----:R-:W-:Y:S01]  /*3670*/  ENDCOLLECTIVE ;  /* 0x000000000000791b */ /* 0x003fe20003800000 */
.L_x_32:
[----:B------:R-:W-:Y:S01]  /*3680*/  FADD.FTZ R5, R5, R2 ;  /* 0x0000000205057221 */ /* 0x000fe20000010000 */
[----:B------:R-:W-:-:S03]  /*3690*/  HFMA2.MMA R63, -RZ, RZ, 0, 2.384185791015625e-07 ;  /* 0x00000004ff3f7435 */ /* 0x000fc600000001ff */
[----:B------:R-:W-:Y:S01]  /*36a0*/  IMAD.MOV.U32 R64, RZ, RZ, R5 ;  /* 0x000000ffff407224 */ /* 0x000fe200078e0005 */
[----:B------:R-:W-:-:S07]  /*36b0*/  MOV R4, R66 ;  /* 0x0000004200047202 */ /* 0x000fce0000000f00 */
[----:B------:R-:W-:Y:S05]  /*36c0*/  WARPSYNC.COLLECTIVE R61, `(.L_x_33) ;  /* 0x000000003d087348 */ /* 0x000fea0003c00000 */
[----:B------:R0:W1:Y:S02]  /*36d0*/  SHFL.BFLY P1, R66, R64, R63, R62 ;  /* 0x0c00003f40427389 */ /* 0x000064000002003e */
[----:B01----:R-:W-:Y:S01]  /*36e0*/  ENDCOLLECTIVE ;  /* 0x000000000000791b */ /* 0x003fe20003800000 */
.L_x_33:
[----:B------:R-:W-:-:S05]  /*36f0*/  FADD.FTZ R4, R4, R3 ;  /* 0x0000000304047221 */ /* 0x000fca0000010000 */
[----:B------:R-:W-:Y:S01]  /*3700*/  MOV R64, R4 ;  /* 0x0000000400407202 */ /* 0x000fe20000000f00 */
[----:B------:R-:W-:-:S07]  /*3710*/  IMAD.MOV.U32 R12, RZ, RZ, R66 ;  /* 0x000000ffff0c7224 */ /* 0x000fce00078e0042 */
[----:B------:R-:W-:Y:S05]  /*3720*/  WARPSYNC.COLLECTIVE R61, `(.L_x_34) ;  /* 0x000000003d087348 */ /* 0x000fea0003c00000 */
[----:B------:R0:W1:Y:S02]  /*3730*/  SHFL.BFLY P1, R66, R64, R63, R62 ;  /* 0x0c00003f40427389 */ /* 0x000064000002003e */
[----:B01----:R-:W-:Y:S01]  /*3740*/  ENDCOLLECTIVE ;  /* 0x000000000000791b */ /* 0x003fe20003800000 */
.L_x_34:
[----:B------:R-:W-:-:S05]  /*3750*/  FADD.FTZ R12, R5, R12 ;  /* 0x0000000c050c7221 */ /* 0x000fca0000010000 */
[----:B------:R-:W-:Y:S01]  /*3760*/  MOV R64, R12 ;  /* 0x0000000c00407202 */ /* 0x000fe20000000f00 */
[----:B------:R-:W-:Y:S02]  /*3770*/  IMAD.MOV.U32 R63, RZ, RZ, 0x2 ;  /* 0x00000002ff3f7424 */ /* 0x000fe400078e00ff */
[----:B------:R-:W-:-:S07]  /*3780*/  IMAD.MOV.U32 R17, RZ, RZ, R66 ;  /* 0x000000ffff117224 */ /* 0x000fce00078e0042 */
[----:B------:R-:W-:Y:S05]  /*3790*/  WARPSYNC.COLLECTIVE R61, `(.L_x_35) ;  /* 0x000000003d087348 */ /* 0x000fea0003c00000 */
[----:B------:R0:W1:Y:S02]  /*37a0*/  SHFL.BFLY P1, R66, R64, R63, R62 ;  /* 0x0c00003f40427389 */ /* 0x000064000002003e */
[----:B01----:R-:W-:Y:S01]  /*37b0*/  ENDCOLLECTIVE ;  /* 0x000000000000791b */ /* 0x003fe20003800000 */
.L_x_35:
[----:B------:R-:W-:-:S04]  /*37c0*/  FADD.FTZ R17, R4, R17 ;  /* 0x0000001104117221 */ /* 0x000fc80000010000 */
[----:B------:R-:W-:Y:S01]  /*37d0*/  IMAD.MOV.U32 R64, RZ, RZ, R17 ;  /* 0x000000ffff407224 */ /* 0x000fe200078e0011 */
[----:B------:R-:W-:-:S07]  /*37e0*/  MOV R19, R66 ;  /* 0x0000004200137202 */ /* 0x000fce0000000f00 */
[----:B------:R-:W-:Y:S05]  /*37f0*/  WARPSYNC.COLLECTIVE R61, `(.L_x_36) ;  /* 0x000000003d087348 */ /* 0x000fea0003c00000 */
[----:B------:R0:W1:Y:S02]  /*3800*/  SHFL.BFLY P1, R66, R64, R63, R62 ;  /* 0x0c00003f40427389 */ /* 0x000064000002003e */
[----:B01----:R-:W-:Y:S01]  /*3810*/  ENDCOLLECTIVE ;  /* 0x000000000000791b */ /* 0x003fe20003800000 */
.L_x_36:
[----:B------:R-:W-:Y:S01]  /*3820*/  FADD.FTZ R19, R12, R19 ;  /* 0x000000130c137221 */ /* 0x000fe20000010000 */
[----:B------:R-:W-:-:S03]  /*3830*/  HFMA2.MMA R63, -RZ, RZ, 0, 5.9604644775390625e-08 ;  /* 0x00000001ff3f7435 */ /* 0x000fc600000001ff */
[----:B------:R-:W-:Y:S01]  /*3840*/  IMAD.MOV.U32 R64, RZ, RZ, R19 ;  /* 0x000000ffff407224 */ /* 0x000fe200078e0013 */
[----:B------:R-:W-:-:S07]  /*3850*/  MOV R2, R66 ;  /* 0x0000004200027202 */ /* 0x000fce0000000f00 */
[----:B------:R-:W-:Y:S05]  /*3860*/  WARPSYNC.COLLECTIVE R61, `(.L_x_37) ;  /* 0x000000003d087348 */ /* 0x000fea0003c00000 */
[----:B------:R0:W1:Y:S02]  /*3870*/  SHFL.BFLY P1, R66, R64, R63, R62 ;  /* 0x0c00003f40427389 */ /* 0x000064000002003e */
[----:B01----:R-:W-:Y:S01]  /*3880*/  ENDCOLLECTIVE ;  /* 0x000000000000791b */ /* 0x003fe20003800000 */
.L_x_37:
[----:B------:R-:W-:-:S05]  /*3890*/  FADD.FTZ R2, R17, R2 ;  /* 0x0000000211027221 */ /* 0x000fca0000010000 */
[----:B------:R-:W-:Y:S01]  /*38a0*/  MOV R64, R2 ;  /* 0x0000000200407202 */ /* 0x000fe20000000f00 */
[----:B------:R-:W-:-:S07]  /*38b0*/  IMAD.MOV.U32 R14, RZ, RZ, R66 ;  /* 0x000000ffff0e7224 */ /* 0x000fce00078e0042 */
[----:B------:R-:W-:Y:S05]  /*38c0*/  WARPSYNC.COLLECTIVE R61, `(.L_x_38) ;  /* 0x000000003d087348 */ /* 0x000fea0003c00000 */
[----:B------:R0:W1:Y:S02]  /*38d0*/  SHFL.BFLY P1, R66, R64, R63, R62 ;  /* 0x0c00003f40427389 */ /* 0x000064000002003e */
[----:B01----:R-:W-:Y:S01]  /*38e0*/  ENDCOLLECTIVE ;  /* 0x000000000000791b */ /* 0x003fe20003800000 */
.L_x_38:
[----:B------:R-:W-:Y:S01]  /*38f0*/  FADD.FTZ R14, R19, R14 ;  /* 0x0000000e130e7221 */ /* 0x000fe20000010000 */
[----:B------:R-:W-:Y:S06]  /*3900*/  BRA `(.L_x_39) ;  /* 0xfffffff400c87947 */ /* 0x000fec000383ffff */
.L_x_40:
[----:B------:R-:W-:-:S00]  /*3910*/  BRA `(.L_x_40) ;  /* 0xfffffffc00fc7947 */ /* 0x000fc0000383ffff */
[----:B------:R-:W-:-:S00]  /*3920*/  NOP ;  /* 0x0000000000007918 */ /* 0x000fc00000000000 */
        /* <DEDUP_REMOVED lines=13> */
.L_x_440:


//--------------------- .text._ZN13group_norm_v218gn_bwd_cuda_kernelI13__nv_bfloat16Li320ELi1ELi32ELi40ELi64ELb0ELb1ELi64ELi40ELi40ELi4ELb1ELi128ELb0ELb0ELNS_15WgradSyncMethodE3ENS_16CompileConditionILi900EEEEEvPT_S6_S6_PKS5_S8_S8_S8_PKfflPfPj --------------------------
	.section	.text._ZN13group_norm_v218gn_bwd_cuda_kernelI13__nv_bfloat16Li320ELi1ELi32ELi40ELi64ELb0ELb1ELi64ELi40ELi40ELi4ELb1ELi128ELb0ELb0ELNS_15WgradSyncMethodE3ENS_16CompileConditionILi900EEEEEvPT_S6_S6_PKS5_S8_S8_S8_PKfflPfPj,"ax",@progbits
	.align	128
        .global         _ZN13group_norm_v218gn_bwd_cuda_kernelI13__nv_bfloat16Li320ELi1ELi32ELi40ELi64ELb0ELb1ELi64ELi40ELi40ELi4ELb1ELi128ELb0ELb0ELNS_15WgradSyncMethodE3ENS_16CompileConditionILi900EEEEEvPT_S6_S6_PKS5_S8_S8_S8_PKfflPfPj
        .type           _ZN13group_norm_v218gn_bwd_cuda_kernelI13__nv_bfloat16Li320ELi1ELi32ELi40ELi64ELb0ELb1ELi64ELi40ELi40ELi4ELb1ELi128ELb0ELb0ELNS_15WgradSyncMethodE3ENS_16CompileConditionILi900EEEEEvPT_S6_S6_PKS5_S8_S8_S8_PKfflPfPj,@function
        .size           _ZN13group_norm_v218gn_bwd_cuda_kernelI13__nv_bfloat16Li320ELi1ELi32ELi40ELi64ELb0ELb1ELi64ELi40ELi40ELi4ELb1ELi128ELb0ELb0ELNS_15WgradSyncMethodE3ENS_16CompileConditionILi900EEEEEvPT_S6_S6_PKS5_S8_S8_S8_PKfflPfPj,(.L_x_441 - _ZN13group_norm_v218gn_bwd_cuda_kernelI13__nv_bfloat16Li320ELi1ELi32ELi40ELi64ELb0ELb1ELi64ELi40ELi40ELi4ELb1ELi128ELb0ELb0ELNS_15WgradSyncMethodE3ENS_16CompileConditionILi900EEEEEvPT_S6_S6_PKS5_S8_S8_S8_PKfflPfPj)
        .other          _ZN13group_norm_v218gn_bwd_cuda_kernelI13__nv_bfloat16Li320ELi1ELi32ELi40ELi64ELb0ELb1ELi64ELi40ELi40ELi4ELb1ELi128ELb0ELb0ELNS_15WgradSyncMethodE3ENS_16CompileConditionILi900EEEEEvPT_S6_S6_PKS5_S8_S8_S8_PKfflPfPj,@"STO_CUDA_ENTRY STV_DEFAULT"
_ZN13group_norm_v218gn_bwd_cuda_kernelI13__nv_bfloat16Li320ELi1ELi32ELi40ELi64ELb0ELb1ELi64ELi40ELi40ELi4ELb1ELi128ELb0ELb0ELNS_15WgradSyncMethodE3ENS_16CompileConditionILi900EEEEEvPT_S6_S6_PKS5_S8_S8_S8_PKfflPfPj:
.text._ZN13group_norm_v218gn_bwd_cuda_kernelI13__nv_bfloat16Li320ELi1ELi32ELi40ELi64ELb0ELb1ELi64ELi40ELi40ELi4ELb1ELi128ELb0ELb0ELNS_15WgradSyncMethodE3ENS_16CompileConditionILi900EEEEEvPT_S6_S6_PKS5_S8_S8_S8_PKfflPfPj:
        /* <DEDUP_REMOVED lines=30> */
.L_x_44:
[----:B------:R-:W2:Y:S04]  /*01e0*/  LD.E.STRONG.GPU R0, desc[UR8][R2.64] ;  /* 0x0000000802007980 */ /* 0x000ea8000c10f900 */
[----:B--2---:R-:W-:Y:S01]  /*01f0*/  CCTL.IVALL ;  /* 0x00000000ff00798f */ /* 0x004fe20002000000 */
[----:B------:R-:W-:Y:S05]  /*0200*/  YIELD ;  /* 0x0000000000007946 */ /* 0x000fea0003800000 */
[----:B-----5:R-:W-:-:S04]  /*0210*/  LOP3.LUT R0, R0, R5, RZ, 0x3c, !PT ;  /* 0x0000000500007212 */ /* 0x020fc800078e3cff */
[----:B------:R-:W-:-:S13]  /*0220*/  ISETP.GT.AND P0, PT, R0, -0x1, PT ;  /* 0xffffffff0000780c */ /* 0x000fda0003f04270 */
[----:B------:R-:W-:Y:S05]  /*0230*/  @P0 BRA `(.L_x_44) ;  /* 0xfffffffc00e80947 */ /* 0x000fea000383ffff */
.L_x_43:
[----:B------:R-:W-:Y:S05]  /*0240*/  WARPSYNC.ALL ;  /* 0x0000000000007948 */ /* 0x000fea0003800000 */
[----:B------:R-:W-:Y:S06]  /*0250*/  BAR.SYNC.DEFER_BLOCKING 0x0 ;  /* 0x0000000000007b1d */ /* 0x000fec0000010000 */
[----:B------:R-:W-:Y:S05]  /*0260*/  BRA `(.L_x_45) ;  /* 0x0000002400ec7947 */ /* 0x000fea0003800000 */
.L_x_42:
        /* <DEDUP_REMOVED lines=195> */
.L_x_54:
        /* <DEDUP_REMOVED lines=311> */
.L_x_47:
[----:B------:R-:W-:Y:S05]  /*2210*/  BSYNC B1 ;  /* 0x0000000000017941 */ /* 0x000fea0003800000 */
.L_x_46:
        /* <DEDUP_REMOVED lines=29> */
.L_x_70:
        /* <DEDUP_REMOVED lines=8> */
.L_x_49:
[----:B------:R-:W-:Y:S05]  /*2470*/  BSYNC B1 ;  /* 0x0000000000017941 */ /* 0x000fea0003800000 */
.L_x_48:
        /* <DEDUP_REMOVED lines=13> */
.L_x_53:
[----:B------:R-:W2:Y:S04]  /*2550*/  LD.E.STRONG.GPU R59, desc[UR8][R102.64] ;  /* 0x00000008663b7980 */ /* 0x000ea8000c10f900 */
[----:B--2---:R-:W-:Y:S01]  /*2560*/  CCTL.IVALL ;  /* 0x00000000ff00798f */ /* 0x004fe20002000000 */
[----:B------:R-:W-:Y:S05]  /*2570*/  YIELD ;  /* 0x0000000000007946 */ /* 0x000fea0003800000 */
[----:B-----5:R-:W-:-:S04]  /*2580*/  LOP3.LUT R59, R59, R58, RZ, 0x3c, !PT ;  /* 0x0000003a3b3b7212 */ /* 0x020fc800078e3cff */
[----:B------:R-:W-:-:S13]  /*2590*/  ISETP.GT.AND P1, PT, R59, -0x1, PT ;  /* 0xffffffff3b00780c */ /* 0x000fda0003f24270 */
[----:B------:R-:W-:Y:S05]  /*25a0*/  @P1 BRA `(.L_x_53) ;  /* 0xfffffffc00e81947 */ /* 0x000fea000383ffff */
.L_x_52:
[----:B------:R-:W-:Y:S05]  /*25b0*/  WARPSYNC.ALL ;  /* 0x0000000000007948 */ /* 0x000fea0003800000 */
[----:B------:R-:W-:Y:S06]  /*25c0*/  BAR.SYNC.DEFER_BLOCKING 0x0 ;  /* 0x0000000000007b1d */ /* 0x000fec0000010000 */
.L_x_51:
        /* <DEDUP_REMOVED lines=69> */
.L_x_45:
[----:B------:R-:W-:Y:S05]  /*2a20*/  BSYNC B0 ;  /* 0x0000000000007941 */ /* 0x000fea0003800000 */
.L_x_41:
        /* <DEDUP_REMOVED lines=31> */
.L_x_60:
        /* <DEDUP_REMOVED lines=15> */
.L_x_56:
[----:B------:R-:W-:Y:S05]  /*2d10*/  BSYNC B0 ;  /* 0x0000000000007941 */ /* 0x000fea0003800000 */
.L_x_55:
        /* <DEDUP_REMOVED lines=15> */
.L_x_59:
        /* <DEDUP_REMOVED lines=34> */
.L_x_80:
        /* <DEDUP_REMOVED lines=20> */
.L_x_57:
[----:B------:R-:W-:Y:S01]  /*3170*/  IADD3 R0, R0, 0x80, RZ ;  /* 0x0000008000007810 */ /* 0x000fe20007ffe0ff */
[----:B------:R-:W-:Y:S05]  /*3180*/  WARPSYNC.ALL ;  /* 0x0000000000007948 */ /* 0x000fea0003800000 */
[----:B------:R-:W-:Y:S01]  /*3190*/  BAR.SYNC.DEFER_BLOCKING 0x0 ;  /* 0x0000000000007b1d */ /* 0x000fe20000010000 */
[----:B------:R-:W-:-:S13]  /*31a0*/  ISETP.GE.AND P1, PT, R0, R7, PT ;  /* 0x000000070000720c */ /* 0x000fda0003f26270 */
[----:B------:R-:W-:Y:S05]  /*31b0*/  @!P1 BRA `(.L_x_60) ;  /* 0xfffffff800989947 */ /* 0x000fea000383ffff */
[----:B------:R-:W-:Y:S05]  /*31c0*/  EXIT ;  /* 0x000000000000794d */ /* 0x000fea0003800000 */
.L_x_50:
        /* <DEDUP_REMOVED lines=8> */
.L_x_62:
[----:B------:R-:W-:Y:S05]  /*3250*/  BSYNC B2 ;  /* 0x0000000000027941 */ /* 0x000fea0003800000 */
.L_x_61:
        /* <DEDUP_REMOVED lines=8> */
.L_x_63:
[----:B------:R-:W-:Y:S01]  /*32e0*/  FADD.FTZ R67, R67, R58 ;  /* 0x0000003a43437221 */ /* 0x000fe20000010000 */
[----:B------:R-:W-:-:S03]  /*32f0*/  HFMA2.MMA R63, -RZ, RZ, 0, 2.384185791015625e-07 ;  /* 0x00000004ff3f7435 */ /* 0x000fc600000001ff */
[----:B------:R-:W-:Y:S01]  /*3300*/  IMAD.MOV.U32 R64, RZ, RZ, R67 ;  /* 0x000000ffff407224 */ /* 0x000fe200078e0043 */
[----:B------:R-:W-:-:S07]  /*3310*/  MOV R68, R66 ;  /* 0x0000004200447202 */ /* 0x000fce0000000f00 */
[----:B------:R-:W-:Y:S05]  /*3320*/  WARPSYNC.COLLECTIVE R61, `(.L_x_64) ;  /* 0x000000003d087348 */ /* 0x000fea0003c00000 */
[----:B------:R0:W1:Y:S02]  /*3330*/  SHFL.BFLY P1, R66, R64, R63, R62 ;  /* 0x0c00003f40427389 */ /* 0x000064000002003e */
[----:B01----:R-:W-:Y:S01]  /*3340*/  ENDCOLLECTIVE ;  /* 0x000000000000791b */ /* 0x003fe20003800000 */
.L_x_64:
[----:B------:R-:W-:-:S05]  /*3350*/  FADD.FTZ R68, R68, R59 ;  /* 0x0000003b44447221 */ /* 0x000fca0000010000 */
[----:B------:R-:W-:Y:S01]  /*3360*/  MOV R64, R68 ;  /* 0x0000004400407202 */ /* 0x000fe20000000f00 */
[----:B------:R-:W-:-:S07]  /*3370*/  IMAD.MOV.U32 R70, RZ, RZ, R66 ;  /* 0x000000ffff467224 */ /* 0x000fce00078e0042 */
[----:B------:R-:W-:Y:S05]  /*3380*/  WARPSYNC.COLLECTIVE R61, `(.L_x_65) ;  /* 0x000000003d087348 */ /* 0x000fea0003c00000 */
[----:B------:R0:W1:Y:S02]  /*3390*/  SHFL.BFLY P1, R66, R64, R63, R62 ;  /* 0x0c00003f40427389 */ /* 0x000064000002003e */
[----:B01----:R-:W-:Y:S01]  /*33a0*/  ENDCOLLECTIVE ;  /* 0x000000000000791b */ /* 0x003fe20003800000 */
.L_x_65:
[----:B------:R-:W-:-:S05]  /*33b0*/  FADD.FTZ R70, R67, R70 ;  /* 0x0000004643467221 */ /* 0x000fca0000010000 */
[----:B------:R-:W-:Y:S01]  /*33c0*/  MOV R64, R70 ;  /* 0x0000004600407202 */ /* 0x000fe20000000f00 */
[----:B------:R-:W-:Y:S02]  /*33d0*/  IMAD.MOV.U32 R63, RZ, RZ, 0x2 ;  /* 0x00000002ff3f7424 */ /* 0x000fe400078e00ff */
[----:B------:R-:W-:-:S07]  /*33e0*/  IMAD.MOV.U32 R69, RZ, RZ, R66 ;  /* 0x000000ffff457224 */ /* 0x000fce00078e0042 */
[----:B------:R-:W-:Y:S05]  /*33f0*/  WARPSYNC.COLLECTIVE R61, `(.L_x_66) ;  /* 0x000000003d087348 */ /* 0x000fea0003c00000 */
[----:B------:R0:W1:Y:S02]  /*3400*/  SHFL.BFLY P1, R66, R64, R63, R62 ;  /* 0x0c00003f40427389 */ /* 0x000064000002003e */
[----:B01----:R-:W-:Y:S01]  /*3410*/  ENDCOLLECTIVE ;  /* 0x000000000000791b */ /* 0x003fe20003800000 */
.L_x_66:
[----:B------:R-:W-:-:S04]  /*3420*/  FADD.FTZ R69, R68, R69 ;  /* 0x0000004544457221 */ /* 0x000fc80000010000 */
[----:B------:R-:W-:Y:S01]  /*3430*/  IMAD.MOV.U32 R64, RZ, RZ, R69 ;  /* 0x000000ffff407224 */ /* 0x000fe200078e0045 */
[----:B------:R-:W-:-:S07]  /*3440*/  MOV R71, R66 ;  /* 0x0000004200477202 */ /* 0x000fce0000000f00 */
[----:B------:R-:W-:Y:S05]  /*3450*/  WARPSYNC.COLLECTIVE R61, `(.L_x_67) ;  /* 0x000000003d087348 */ /* 0x000fea0003c00000 */
[----:B------:R0:W1:Y:S02]  /*3460*/  SHFL.BFLY P1, R66, R64, R63, R62 ;  /* 0x0c00003f40427389 */ /* 0x000064000002003e */
[----:B01----:R-:W-:Y:S01]  /*3470*/  ENDCOLLECTIVE ;  /* 0x000000000000791b */ /* 0x003fe20003800000 */
.L_x_67:
[----:B------:R-:W-:Y:S01]  /*3480*/  FADD.FTZ R71, R70, R71 ;  /* 0x0000004746477221 */ /* 0x000fe20000010000 */
[----:B------:R-:W-:-:S03]  /*3490*/  HFMA2.MMA R63, -RZ, RZ, 0, 5.9604644775390625e-08 ;  /* 0x00000001ff3f7435 */ /* 0x000fc600000001ff */
[----:B------:R-:W-:Y:S01]  /*34a0*/  IMAD.MOV.U32 R64, RZ, RZ, R71 ;  /* 0x000000ffff407224 */ /* 0x000fe200078e0047 */
[----:B------:R-:W-:-:S07]  /*34b0*/  MOV R72, R66 ;  /* 0x0000004200487202 */ /* 0x000fce0000000f00 */
[----:B------:R-:W-:Y:S05]  /*34c0*/  WARPSYNC.COLLECTIVE R61, `(.L_x_68) ;  /* 0x000000003d087348 */ /* 0x000fea0003c00000 */
[----:B------:R0:W1:Y:S02]  /*34d0*/  SHFL.BFLY P1, R66, R64, R63, R62 ;  /* 0x0c00003f40427389 */ /* 0x000064000002003e */
[----:B01----:R-:W-:Y:S01]  /*34e0*/  ENDCOLLECTIVE ;  /* 0x000000000000791b */ /* 0x003fe20003800000 */
.L_x_68:
[----:B------:R-:W-:-:S05]  /*34f0*/  FADD.FTZ R72, R69, R72 ;  /* 0x0000004845487221 */ /* 0x000fca0000010000 */
[----:B------:R-:W-:Y:S01]  /*3500*/  MOV R64, R72 ;  /* 0x0000004800407202 */ /* 0x000fe20000000f00 */
[----:B------:R-:W-:-:S07]  /*3510*/  IMAD.MOV.U32 R58, RZ, RZ, R66 ;  /* 0x000000ffff3a7224 */ /* 0x000fce00078e0042 */
[----:B------:R-:W-:Y:S05]  /*3520*/  WARPSYNC.COLLECTIVE R61, `(.L_x_69) ;  /* 0x000000003d087348 */ /* 0x000fea0003c00000 */
[----:B------:R0:W1:Y:S02]  /*3530*/  SHFL.BFLY P1, R66, R64, R63, R62 ;  /* 0x0c00003f40427389 */ /* 0x000064000002003e */
[----:B01----:R-:W-:Y:S01]  /*3540*/  ENDCOLLECTIVE ;  /* 0x000000000000791b */ /* 0x003fe20003800000 */
.L_x_69:
[----:B------:R-:W-:Y:S01]  /*3550*/  FADD.FTZ R58, R71, R58 ;  /* 0x0000003a473a7221 */ /* 0x000fe20000010000 */
[----:B------:R-:W-:Y:S06]  /*3560*/  BRA `(.L_x_70) ;  /* 0xffffffec00a07947 */ /* 0x000fec000383ffff */
.L_x_58:
        /* <DEDUP_REMOVED lines=8> */
.L_x_72:
[----:B------:R-:W-:Y:S05]  /*35f0*/  BSYNC B0 ;  /* 0x0000000000007941 */ /* 0x000fea0003800000 */
.L_x_71:
        /* <DEDUP_REMOVED lines=8> */
.L_x_73:
[----:B------:R-:W-:Y:S01]  /*3680*/  FADD.FTZ R5, R5, R2 ;  /* 0x0000000205057221 */ /* 0x000fe20000010000 */
[----:B------:R-:W-:-:S03]  /*3690*/  HFMA2.MMA R63, -RZ, RZ, 0, 2.384185791015625e-07 ;  /* 0x00000004ff3f7435 */ /* 0x000fc600000001ff */
[----:B------:R-:W-:Y:S01]  /*36a0*/  IMAD.MOV.U32 R64, RZ, RZ, R5 ;  /* 0x000000ffff407224 */ /* 0x000fe200078e0005 */
[----:B------:R-:W-:-:S07]  /*36b0*/  MOV R4, R66 ;  /* 0x0000004200047202 */ /* 0x000fce0000000f00 */
[----:B------:R-:W-:Y:S05]  /*36c0*/  WARPSYNC.COLLECTIVE R61, `(.L_x_74) ;  /* 0x000000003d087348 */ /* 0x000fea0003c00000 */
[----:B------:R0:W1:Y:S02]  /*36d0*/  SHFL.BFLY P1, R66, R64, R63, R62 ;  /* 0x0c00003f40427389 */ /* 0x000064000002003e */
[----:B01----:R-:W-:Y:S01]  /*36e0*/  ENDCOLLECTIVE ;  /* 0x000000000000791b */ /* 0x003fe20003800000 */
.L_x_74:
[----:B------:R-:W-:-:S05]  /*36f0*/  FADD.FTZ R4, R4, R3 ;  /* 0x0000000304047221 */ /* 0x000fca0000010000 */
[----:B------:R-:W-:Y:S01]  /*3700*/  MOV R64, R4 ;  /* 0x0000000400407202 */ /* 0x000fe20000000f00 */
[----:B------:R-:W-:-:S07]  /*3710*/  IMAD.MOV.U32 R12, RZ, RZ, R66 ;  /* 0x000000ffff0c7224 */ /* 0x000fce00078e0042 */
[----:B------:R-:W-:Y:S05]  /*3720*/  WARPSYNC.COLLECTIVE R61, `(.L_x_75) ;  /* 0x000000003d087348 */ /* 0x000fea0003c00000 */
[----:B------:R0:W1:Y:S02]  /*3730*/  SHFL.BFLY P1, R66, R64, R63, R62 ;  /* 0x0c00003f40427389 */ /* 0x000064000002003e */
[----:B01----:R-:W-:Y:S01]  /*3740*/  ENDCOLLECTIVE ;  /* 0x000000000000791b */ /* 0x003fe20003800000 */
.L_x_75:
[----:B------:R-:W-:-:S05]  /*3750*/  FADD.FTZ R12, R5, R12 ;  /* 0x0000000c050c7221 */ /* 0x000fca0000010000 */
[----:B------:R-:W-:Y:S01]  /*3760*/  MOV R64, R12 ;  /* 0x0000000c00407202 */ /* 0x000fe20000000f00 */
[----:B------:R-:W-:Y:S02]  /*3770*/  IMAD.MOV.U32 R63, RZ, RZ, 0x2 ;  /* 0x00000002ff3f7424 */ /* 0x000fe400078e00ff */
[----:B------:R-:W-:-:S07]  /*3780*/  IMAD.MOV.U32 R17, RZ, RZ, R66 ;  /* 0x000000ffff117224 */ /* 0x000fce00078e0042 */
[----:B------:R-:W-:Y:S05]  /*3790*/  WARPSYNC.COLLECTIVE R61, `(.L_x_76) ;  /* 0x000000003d087348 */ /* 0x000fea0003c00000 */
[----:B------:R0:W1:Y:S02]  /*37a0*/  SHFL.BFLY P1, R66, R64, R63, R62 ;  /* 0x0c00003f40427389 */ /* 0x000064000002003e */
[----:B01----:R-:W-:Y:S01]  /*37b0*/  ENDCOLLECTIVE ;  /* 0x000000000000791b */ /* 0x003fe20003800000 */
.L_x_76:
[----:B------:R-:W-:-:S04]  /*37c0*/  FADD.FTZ R17, R4, R17 ;  /* 0x0000001104117221 */ /* 0x000fc80000010000 */
[----:B------:R-:W-:Y:S01]  /*37d0*/  IMAD.MOV.U32 R64, RZ, RZ, R17 ;  /* 0x000000ffff407224 */ /* 0x000fe200078e0011 */
[----:B------:R-:W-:-:S07]  /*37e0*/  MOV R19, R66 ;  /* 0x0000004200137202 */ /* 0x000fce0000000f00 */
[----:B------:R-:W-:Y:S05]  /*37f0*/  WARPSYNC.COLLECTIVE R61, `(.L_x_77) ;  /* 0x000000003d087348 */ /* 0x000fea0003c00000 */
[----:B------:R0:W1:Y:S02]  /*3800*/  SHFL.BFLY P1, R66, R64, R63, R62 ;  /* 0x0c00003f40427389 */ /* 0x000064000002003e */
[----:B01----:R-:W-:Y:S01]  /*3810*/  ENDCOLLECTIVE ;  /* 0x000000000000791b */ /* 0x003fe20003800000 */
.L_x_77:
[----:B------:R-:W-:Y:S01]  /*3820*/  FADD.FTZ R19, R12, R19 ;  /* 0x000000130c137221 */ /* 0x000fe20000010000 */
[----:B------:R-:W-:-:S03]  /*3830*/  HFMA2.MMA R63, -RZ, RZ, 0, 5.9604644775390625e-08 ;  /* 0x00000001ff3f7435 */ /* 0x000fc600000001ff */
[----:B------:R-:W-:Y:S01]  /*3840*/  IMAD.MOV.U32 R64, RZ, RZ, R19 ;  /* 0x000000ffff407224 */ /* 0x000fe200078e0013 */
[----:B------:R-:W-:-:S07]  /*3850*/  MOV R2, R66 ;  /* 0x0000004200027202 */ /* 0x000fce0000000f00 */
[----:B------:R-:W-:Y:S05]  /*3860*/  WARPSYNC.COLLECTIVE R61, `(.L_x_78) ;  /* 0x000000003d087348 */ /* 0x000fea0003c00000 */
[----:B------:R0:W1:Y:S02]  /*3870*/  SHFL.BFLY P1, R66, R64, R63, R62 ;  /* 0x0c00003f40427389 */ /* 0x000064000002003e */
[----:B01----:R-:W-:Y:S01]  /*3880*/  ENDCOLLECTIVE ;  /* 0x000000000000791b */ /* 0x003fe20003800000 */
.L_x_78:
[----:B------:R-:W-:-:S05]  /*3890*/  FADD.FTZ R2, R17, R2 ;  /* 0x0000000211027221 */ /* 0x000fca0000010000 */
[----:B------:R-:W-:Y:S01]  /*38a0*/  MOV R64, R2 ;  /* 0x0000000200407202 */ /* 0x000fe20000000f00 */
[----:B------:R-:W-:-:S07]  /*38b0*/  IMAD.MOV.U32 R14, RZ, RZ, R66 ;  /* 0x000000ffff0e7224 */ /* 0x000fce00078e0042 */
[----:B------:R-:W-:Y:S05]  /*38c0*/  WARPSYNC.COLLECTIVE R61, `(.L_x_79) ;  /* 0x000000003d087348 */ /* 0x000fea0003c00000 */
[----:B------:R0:W1:Y:S02]  /*38d0*/  SHFL.BFLY P1, R66, R64, R63, R62 ;  /* 0x0c00003f40427389 */ /* 0x000064000002003e */
[----:B01----:R-:W-:Y:S01]  /*38e0*/  ENDCOLLECTIVE ;  /* 0x000000000000791b */ /* 0x003fe20003800000 */
.L_x_79:
[----:B------:R-:W-:Y:S01]  /*38f0*/  FADD.FTZ R14, R19, R14 ;  /* 0x0000000e130e7221 */ /* 0x000fe20000010000 */
[----:B------:R-:W-:Y:S06]  /*3900*/  BRA `(.L_x_80) ;  /* 0xfffffff400c87947 */ /* 0x000fec000383ffff */
.L_x_81:
        /* <DEDUP_REMOVED lines=15> */
.L_x_441:


//--------------------- .text._ZN13group_norm_v218gn_bwd_cuda_kernelI13__nv_bfloat16Li320ELi1ELi16ELi80ELi64ELb1ELb1ELi64ELi80ELi80ELi4ELb1ELi112ELb0ELb0ELNS_15WgradSyncMethodE3ENS_16CompileConditionILi900EEEEEvPT_S6_S6_PKS5_S8_S8_S8_PKfflPfPj --------------------------
	.section	.text._ZN13group_norm_v218gn_bwd_cuda_kernelI13__nv_bfloat16Li320ELi1ELi16ELi80ELi64ELb1ELb1ELi64ELi80ELi80ELi4ELb1ELi112ELb0ELb0ELNS_15WgradSyncMethodE3ENS_16CompileConditionILi900EEEEEvPT_S6_S6_PKS5_S8_S8_S8_PKfflPfPj,"ax",@progbits
	.align	128
        .global         _ZN13group_norm_v218gn_bwd_cuda_kernelI13__nv_bfloat16Li320ELi1ELi16ELi80ELi64ELb1ELb1ELi64ELi80ELi80ELi4ELb1ELi112ELb0ELb0ELNS_15WgradSyncMethodE3ENS_16CompileConditionILi900EEEEEvPT_S6_S6_PKS5_S8_S8_S8_PKfflPfPj
        .type           _ZN13group_norm_v218gn_bwd_cuda_kernelI13__nv_bfloat16Li320ELi1ELi16ELi80ELi64ELb1ELb1ELi64ELi80ELi80ELi4ELb1ELi112ELb0ELb0ELNS_15WgradSyncMethodE3ENS_16CompileConditionILi900EEEEEvPT_S6_S6_PKS5_S8_S8_S8_PKfflPfPj,@function
        .size           _ZN13group_norm_v218gn_bwd_cuda_kernelI13__nv_bfloat16Li320ELi1ELi16ELi80ELi64ELb1ELb1ELi64ELi80ELi80ELi4ELb1ELi112ELb0ELb0ELNS_15WgradSyncMethodE3ENS_16CompileConditionILi900EEEEEvPT_S6_S6_PKS5_S8_S8_S8_PKfflPfPj,(.L_x_442 - _ZN13group_norm_v218gn_bwd_cuda_kernelI13__nv_bfloat16Li320ELi1ELi16ELi80ELi64ELb1ELb1ELi64ELi80ELi80ELi4ELb1ELi112ELb0ELb0ELNS_15WgradSyncMethodE3ENS_16CompileConditionILi900EEEEEvPT_S6_S6_PKS5_S8_S8_S8_PKfflPfPj)
        .other          _ZN13group_norm_v218gn_bwd_cuda_kernelI13__nv_bfloat16Li320ELi1ELi16ELi80ELi64ELb1ELb1ELi64ELi80ELi80ELi4ELb1ELi112ELb0ELb0ELNS_15WgradSyncMethodE3ENS_16CompileConditionILi900EEEEEvPT_S6_S6_PKS5_S8_S8_S8_PKfflPfPj,@"STO_CUDA_ENTRY STV_DEFAULT"
_ZN13group_norm_v218gn_bwd_cuda_kernelI13__nv_bfloat16Li320ELi1ELi16ELi80ELi64ELb1ELb1ELi64ELi80ELi80ELi4ELb1ELi112ELb0ELb0ELNS_15WgradSyncMethodE3ENS_16CompileConditionILi900EEEEEvPT_S6_S6_PKS5_S8_S8_S8_PKfflPfPj:
.text._ZN13group_norm_v218gn_bwd_cuda_kernelI13__nv_bfloat16Li320ELi1ELi16ELi80ELi64ELb1ELb1ELi64ELi80ELi80ELi4ELb1ELi112ELb0ELb0ELNS_15WgradSyncMethodE3ENS_16CompileConditionILi900EEEEEvPT_S6_S6_PKS5_S8_S8_S8_PKfflPfPj:
[----:B------:R-:W-:Y:S01]  /*0000*/  LDC R1, c[0x0][0x28] ;  /* 0x00000a00ff017b82 */ /* 0x000fe20000000800 */
[----:B------:R-:W0:Y:S01]  /*0010*/  S2R R79, SR_CTAID.Y ;  /* 0x00000000004f7919 */ /* 0x000e220000002600 */
[----:B------:R-:W-:Y:S01]  /*0020*/  ULDC.64 UR6, c[0x0][0x258] ;  /* 0x0000960000067ab9 */ /* 0x000fe20000000a00 */
[----:B------:R-:W-:Y:S01]  /*0030*/  ULDC.64 UR8, c[0x0][0x208] ;  /* 0x0000820000087ab9 */ /* 0x000fe20000000a00 */
[----:B------:R-:W-:Y:S01]  /*0040*/  USHF.L.U32 UR10, UR6, 0x4, URZ ;  /* 0x00000004060a7899 */ /* 0x000fe2000800063f */
[----:B------:R-:W-:Y:S01]  /*0050*/  BSSY B0, `(.L_x_82) ;  /* 0x0000386000007945 */ /* 0x000fe20003800000 */
[----:B------:R-:W-:Y:S01]  /*0060*/  USHF.L.U64.HI UR6, UR6, 0x4, UR7 ;  /* 0x0000000406067899 */ /* 0x000fe20008010207 */
[----:B------:R-:W-:-:S05]  /*0070*/  HFMA2.MMA R103, -RZ, RZ, 0, 0 ;  /* 0x00000000ff677435 */ /* 0x000fca00000001ff */
[----:B------:R-:W-:Y:S02]  /*0080*/  MOV R0, UR6 ;  /* 0x0000000600007c02 */ /* 0x000fe40008000f00 */
[----:B0-----:R-:W-:-:S04]  /*0090*/  ISETP.LT.U32.AND P0, PT, R79, UR10, PT ;  /* 0x0000000a4f007c0c */ /* 0x001fc8000bf01070 */
[----:B------:R-:W-:Y:S02]  /*00a0*/  ISETP.GT.AND.EX P0, PT, R0, RZ, PT, P0 ;  /* 0x000000ff0000720c */ /* 0x000fe40003f04300 */
[----:B------:R-:W-:-:S11]  /*00b0*/  LOP3.LUT R0, R79, 0xf, RZ, 0xc0, !PT ;  /* 0x0000000f4f007812 */ /* 0x000fd600078ec0ff */
[----:B------:R-:W-:Y:S05]  /*00c0*/  @P0 BRA `(.L_x_83) ;  /* 0x0000000000680947 */ /* 0x000fea0003800000 */
[----:B------:R-:W0:Y:S01]  /*00d0*/  S2R R2, SR_TID.X ;  /* 0x0000000000027919 */ /* 0x000e220000002100 */
[----:B------:R-:W-:Y:S01]  /*00e0*/  BAR.SYNC.DEFER_BLOCKING 0x0 ;  /* 0x0000000000007b1d */ /* 0x000fe20000010000 */
[----:B0-----:R-:W-:-:S13]  /*00f0*/  ISETP.NE.AND P0, PT, R2, RZ, PT ;  /* 0x000000ff0200720c */ /* 0x001fda0003f05270 */
[----:B------:R-:W-:Y:S05]  /*0100*/  @P0 BRA `(.L_x_84) ;  /* 0x00000000004c0947 */ /* 0x000fea0003800000 */
[----:B------:R-:W0:Y:S01]  /*0110*/  S2UR UR4, SR_CTAID.X ;  /* 0x00000000000479c3 */ /* 0x000e220000002500 */
[----:B------:R-:W-:Y:S02]  /*0120*/  SHF.R.U32.HI R79, RZ, 0x4, R79 ;  /* 0x00000004ff4f7819 */ /* 0x000fe4000001164f */
[----:B------:R-:W-:Y:S02]  /*0130*/  LOP3.LUT R5, R0, 0x70, RZ, 0xfc, !PT ;  /* 0x0000007000057812 */ /* 0x000fe400078efcff */
[----:B------:R-:W-:Y:S02]  /*0140*/  IADD3 R79, -R79, RZ, RZ ;  /* 0x000000ff4f4f7210 */ /* 0x000fe40007ffe1ff */
[----:B------:R-:W-:Y:S01]  /*0150*/  MOV R0, 0x7ffffffa ;  /* 0x7ffffffa00007802 */ /* 0x000fe20000000f00 */
        /* <DEDUP_REMOVED lines=8> */
.L_x_85:
[----:B------:R-:W2:Y:S04]  /*01e0*/  LD.E.STRONG.GPU R0, desc[UR8][R2.64] ;  /* 0x0000000802007980 */ /* 0x000ea8000c10f900 */
[----:B--2---:R-:W-:Y:S01]  /*01f0*/  CCTL.IVALL ;  /* 0x00000000ff00798f */ /* 0x004fe20002000000 */
[----:B------:R-:W-:Y:S05]  /*0200*/  YIELD ;  /* 0x0000000000007946 */ /* 0x000fea0003800000 */
[----:B-----5:R-:W-:-:S04]  /*0210*/  LOP3.LUT R0, R0, R5, RZ, 0x3c, !PT ;  /* 0x0000000500007212 */ /* 0x020fc800078e3cff */
[----:B------:R-:W-:-:S13]  /*0220*/  ISETP.GT.AND P0, PT, R0, -0x1, PT ;  /* 0xffffffff0000780c */ /* 0x000fda0003f04270 */
[----:B------:R-:W-:Y:S05]  /*0230*/  @P0 BRA `(.L_x_85) ;  /* 0xfffffffc00e80947 */ /* 0x000fea000383ffff */
.L_x_84:
[----:B------:R-:W-:Y:S05]  /*0240*/  WARPSYNC.ALL ;  /* 0x0000000000007948 */ /* 0x000fea0003800000 */
[----:B------:R-:W-:Y:S06]  /*0250*/  BAR.SYNC.DEFER_BLOCKING 0x0 ;  /* 0x0000000000007b1d */ /* 0x000fec0000010000 */
[----:B------:R-:W-:Y:S05]  /*0260*/  BRA `(.L_x_86) ;  /* 0x0000003400907947 */ /* 0x000fea0003800000 */
.L_x_83:
[----:B------:R-:W0:Y:S01]  /*0270*/  S2R R39, SR_TID.X ;  /* 0x0000000000277919 */ /* 0x000e220000002100 */
[----:B------:R-:W1:Y:S01]  /*0280*/  S2UR UR4, SR_CTAID.X ;  /* 0x00000000000479c3 */ /* 0x000e620000002500 */
[----:B------:R-:W-:Y:S02]  /*0290*/  SHF.R.U32.HI R56, RZ, 0x4, R79 ;  /* 0x00000004ff387819 */ /* 0x000fe4000001164f */
[----:B------:R-:W-:Y:S02]  /*02a0*/  LOP3.LUT R23, R0, 0x70, RZ, 0xfc, !PT ;  /* 0x0000007000177812 */ /* 0x000fe400078efcff */
[----:B------:R-:W-:Y:S02]  /*02b0*/  IADD3 R7, -R56, RZ, RZ ;  /* 0x000000ff38077210 */ /* 0x000fe40007ffe1ff */
[----:B------:R-:W-:Y:S01]  /*02c0*/  MOV R59, 0x7ffffffa ;  /* 0x7ffffffa003b7802 */ /* 0x000fe20000000f00 */
[----:B------:R-:W2:Y:S01]  /*02d0*/  S2UR UR5, SR_CgaCtaId ;  /* 0x00000000000579c3 */ /* 0x000ea20000008800 */
[----:B-1----:R-:W-:Y:S01]  /*02e0*/  ISETP.NE.AND P0, PT, R7, UR4, PT ;  /* 0x0000000407007c0c */ /* 0x002fe2000bf05270 */
[----:B------:R-:W-:-:S03]  /*02f0*/  UMOV UR4, 0x400 ;  /* 0x0000040000047882 */ /* 0x000fc60000000000 */
[----:B------:R-:W-:Y:S02]  /*0300*/  SEL R59, R59, 0x1, !P0 ;  /* 0x000000013b3b7807 */ /* 0x000fe40004000000 */
[--C-:B0-----:R-:W-:Y:S01]  /*0310*/  SHF.R.S32.HI R2, RZ, 0x1f, R39.reuse ;  /* 0x0000001fff027819 */ /* 0x101fe20000011427 */
[C---:B------:R-:W-:Y:S01]  /*0320*/  IMAD.WIDE.U32 R4, R39.reuse, -0x33333333, RZ ;  /* 0xcccccccd27047825 */ /* 0x040fe200078e00ff */
[----:B--2---:R-:W-:Y:S01]  /*0330*/  ULEA UR4, UR5, UR4, 0x18 ;  /* 0x0000000405047291 */ /* 0x004fe2000f8ec03f */
[----:B------:R-:W-:Y:S02]  /*0340*/  SHF.L.U32 R58, R39, 0x1, RZ ;  /* 0x00000001273a7819 */ /* 0x000fe400000006ff */
[----:B------:R-:W-:Y:S01]  /*0350*/  LEA.HI R3, R2, R39, RZ, 0x2 ;  /* 0x0000002702037211 */ /* 0x000fe200078f10ff */
[----:B------:R-:W-:Y:S01]  /*0360*/  IMAD R56, R56, 0x500, R39 ;  /* 0x0000050038387824 */ /* 0x000fe200078e0227 */
[----:B------:R-:W-:Y:S02]  /*0370*/  SHF.R.U32.HI R4, RZ, 0x4, R5 ;  /* 0x00000004ff047819 */ /* 0x000fe40000011605 */
[----:B------:R-:W-:-:S02]  /*0380*/  SHF.R.S32.HI R41, RZ, 0x2, R3 ;  /* 0x00000002ff297819 */ /* 0x000fc40000011403 */
[----:B------:R-:W-:Y:S01]  /*0390*/  MOV R0, UR4 ;  /* 0x0000000400007c02 */ /* 0x000fe20008000f00 */
[----:B------:R-:W-:Y:S01]  /*03a0*/  IMAD R60, R4, -0x14, R39 ;  /* 0xffffffec043c7824 */ /* 0x000fe200078e0227 */
[C---:B------:R-:W-:Y:S02]  /*03b0*/  IADD3 R6, R41.reuse, 0x14, RZ ;  /* 0x0000001429067810 */ /* 0x040fe40007ffe0ff */
[C---:B------:R-:W-:Y:S02]  /*03c0*/  IADD3 R8, R41.reuse, 0x28, RZ ;  /* 0x0000002829087810 */ /* 0x040fe40007ffe0ff */
[----:B------:R-:W-:Y:S02]  /*03d0*/  SHF.R.S32.HI R7, RZ, 0x1f, R6 ;  /* 0x0000001fff077819 */ /* 0x000fe40000011406 */
[----:B------:R-:W-:Y:S02]  /*03e0*/  IADD3 R9, R41, 0x3c, RZ ;  /* 0x0000003c29097810 */ /* 0x000fe40007ffe0ff */
[----:B------:R-:W-:-:S02]  /*03f0*/  SHF.R.S32.HI R5, RZ, 0x1f, R8 ;  /* 0x0000001fff057819 */ /* 0x000fc40000011408 */
[C---:B------:R-:W-:Y:S02]  /*0400*/  IADD3 R10, R41.reuse, 0x50, RZ ;  /* 0x00000050290a7810 */ /* 0x040fe40007ffe0ff */
[----:B------:R-:W-:Y:S02]  /*0410*/  IADD3 R11, R41, 0x64, RZ ;  /* 0x00000064290b7810 */ /* 0x000fe40007ffe0ff */
[----:B------:R-:W-:Y:S02]  /*0420*/  LEA.HI R7, R7, R6, RZ, 0x2 ;  /* 0x0000000607077211 */ /* 0x000fe400078f10ff */
[----:B------:R-:W-:Y:S02]  /*0430*/  SHF.R.S32.HI R6, RZ, 0x1f, R9 ;  /* 0x0000001fff067819 */ /* 0x000fe40000011409 */
[----:B------:R-:W-:Y:S02]  /*0440*/  LEA.HI R8, R5, R8, RZ, 0x2 ;  /* 0x0000000805087211 */ /* 0x000fe400078f10ff */
[----:B------:R-:W-:-:S02]  /*0450*/  SHF.R.S32.HI R5, RZ, 0x1f, R10 ;  /* 0x0000001fff057819 */ /* 0x000fc4000001140a */
[----:B------:R-:W-:Y:S02]  /*0460*/  SHF.R.S32.HI R12, RZ, 0x1f, R11 ;  /* 0x0000001fff0c7819 */ /* 0x000fe4000001140b */
[----:B------:R-:W-:Y:S02]  /*0470*/  IADD3 R13, R41, 0x78, RZ ;  /* 0x00000078290d7810 */ /* 0x000fe40007ffe0ff */
[----:B------:R-:W-:Y:S02]  /*0480*/  LEA.HI R6, R6, R9, RZ, 0x2 ;  /* 0x0000000906067211 */ /* 0x000fe400078f10ff */
[----:B------:R-:W-:Y:S02]  /*0490*/  LEA.HI R9, R5, R10, RZ, 0x2 ;  /* 0x0000000a05097211 */ /* 0x000fe400078f10ff */
[----:B------:R-:W-:Y:S02]  /*04a0*/  LEA.HI R12, R12, R11, RZ, 0x2 ;  /* 0x0000000b0c0c7211 */ /* 0x000fe400078f10ff */
[----:B------:R-:W-:-:S02]  /*04b0*/  SHF.R.S32.HI R10, RZ, 0x1f, R13 ;  /* 0x0000001fff0a7819 */ /* 0x000fc4000001140d */
[C---:B------:R-:W-:Y:S02]  /*04c0*/  IADD3 R11, R41.reuse, 0xa0, RZ ;  /* 0x000000a0290b7810 */ /* 0x040fe40007ffe0ff */
[----:B------:R-:W-:Y:S02]  /*04d0*/  LEA.HI R13, R10, R13, RZ, 0x2 ;  /* 0x0000000d0a0d7211 */ /* 0x000fe400078f10ff */
[----:B------:R-:W-:Y:S02]  /*04e0*/  SHF.R.S32.HI R10, RZ, 0x1f, R11 ;  /* 0x0000001fff0a7819 */ /* 0x000fe4000001140b */
[----:B------:R-:W-:Y:S02]  /*04f0*/  IADD3 R17, R41, 0xc8, RZ ;  /* 0x000000c829117810 */ /* 0x000fe40007ffe0ff */
[----:B------:R-:W-:Y:S02]  /*0500*/  LEA.HI R15, R10, R11, RZ, 0x2 ;  /* 0x0000000b0a0f7211 */ /* 0x000fe400078f10ff */
[----:B------:R-:W-:-:S02]  /*0510*/  SHF.R.S32.HI R10, RZ, 0x1f, R17 ;  /* 0x0000001fff0a7819 */ /* 0x000fc40000011411 */
[C---:B------:R-:W-:Y:S02]  /*0520*/  IADD3 R14, R41.reuse, 0x8c, RZ ;  /* 0x0000008c290e7810 */ /* 0x040fe40007ffe0ff */
[C---:B------:R-:W-:Y:S02]  /*0530*/  IADD3 R11, R41.reuse, 0xf0, RZ ;  /* 0x000000f0290b7810 */ /* 0x040fe40007ffe0ff */
[----:B------:R-:W-:Y:S02]  /*0540*/  LEA.HI R17, R10, R17, RZ, 0x2 ;  /* 0x000000110a117211 */ /* 0x000fe400078f10ff */
[----:B------:R-:W-:Y:S02]  /*0550*/  SHF.R.S32.HI R5, RZ, 0x1f, R14 ;  /* 0x0000001fff057819 */ /* 0x000fe4000001140e */
[----:B------:R-:W-:Y:S02]  /*0560*/  SHF.R.S32.HI R10, RZ, 0x1f, R11 ;  /* 0x0000001fff0a7819 */ /* 0x000fe4000001140b */
[----:B------:R-:W-:-:S02]  /*0570*/  IADD3 R16, R41, 0xb4, RZ ;  /* 0x000000b429107810 */ /* 0x000fc40007ffe0ff */
[C---:B------:R-:W-:Y:S02]  /*0580*/  IADD3 R21, R41.reuse, 0x118, RZ ;  /* 0x0000011829157810 */ /* 0x040fe40007ffe0ff */
[----:B------:R-:W-:Y:S02]  /*0590*/  IADD3 R22, R41, 0x12c, RZ ;  /* 0x0000012c29167810 */ /* 0x000fe40007ffe0ff */
[----:B------:R-:W-:Y:S02]  /*05a0*/  LEA.HI R14, R5, R14, RZ, 0x2 ;  /* 0x0000000e050e7211 */ /* 0x000fe400078f10ff */
[----:B------:R-:W-:Y:S02]  /*05b0*/  LEA.HI R19, R10, R11, RZ, 0x2 ;  /* 0x0000000b0a137211 */ /* 0x000fe400078f10ff */
[----:B------:R-:W-:Y:S02]  /*05c0*/  SHF.R.S32.HI R5, RZ, 0x1f, R16 ;  /* 0x0000001fff057819 */ /* 0x000fe40000011410 */
[----:B------:R-:W-:-:S02]  /*05d0*/  SHF.R.S32.HI R10, RZ, 0x1f, R21 ;  /* 0x0000001fff0a7819 */ /* 0x000fc40000011415 */
[----:B------:R-:W-:Y:S02]  /*05e0*/  SHF.R.S32.HI R11, RZ, 0x1f, R22 ;  /* 0x0000001fff0b7819 */ /* 0x000fe40000011416 */
[----:B------:R-:W-:Y:S02]  /*05f0*/  IADD3 R18, R41, 0xdc, RZ ;  /* 0x000000dc29127810 */ /* 0x000fe40007ffe0ff */
[----:B------:R-:W-:Y:S02]  /*0600*/  LEA.HI R16, R5, R16, RZ, 0x2 ;  /* 0x0000001005107211 */ /* 0x000fe400078f10ff */
[----:B------:R-:W-:Y:S02]  /*0610*/  SHF.R.S32.HI R5, RZ, 0x1f, R18 ;  /* 0x0000001fff057819 */ /* 0x000fe40000011412 */
[----:B------:R-:W-:Y:S02]  /*0620*/  LEA.HI R21, R10, R21, RZ, 0x2 ;  /* 0x000000150a157211 */ /* 0x000fe400078f10ff */
[----:B------:R-:W-:-:S02]  /*0630*/  LEA.HI R22, R11, R22, RZ, 0x2 ;  /* 0x000000160b167211 */ /* 0x000fc400078f10ff */
[----:B------:R-:W-:Y:S01]  /*0640*/  IADD3 R20, R41, 0x104, RZ ;  /* 0x0000010429147810 */ /* 0x000fe20007ffe0ff */
[----:B------:R-:W0:Y:S01]  /*0650*/  LDC.64 R10, c[0x0][0x268] ;  /* 0x00009a00ff0a7b82 */ /* 0x000e220000000a00 */
[----:B------:R-:W-:Y:S02]  /*0660*/  LEA.HI R18, R5, R18, RZ, 0x2 ;  /* 0x0000001205127211 */ /* 0x000fe400078f10ff */
[----:B------:R-:W-:Y:S02]  /*0670*/  SHF.R.S32.HI R5, RZ, 0x1f, R20 ;  /* 0x0000001fff057819 */ /* 0x000fe40000011414 */
[----:B------:R-:W-:Y:S02]  /*0680*/  SHF.R.U32.HI R7, RZ, 0x2, R7 ;  /* 0x00000002ff077819 */ /* 0x000fe40000011607 */
[----:B------:R-:W-:Y:S02]  /*0690*/  LEA.HI R20, R5, R20, RZ, 0x2 ;  /* 0x0000001405147211 */ /* 0x000fe400078f10ff */
[----:B------:R-:W-:-:S02]  /*06a0*/  LEA.HI R5, R2, R39, RZ, 0x4 ;  /* 0x0000002702057211 */ /* 0x000fc400078f20ff */
[----:B------:R-:W-:Y:S02]  /*06b0*/  LOP3.LUT R2, R3, 0xfffffffc, RZ, 0xc0, !PT ;  /* 0xfffffffc03027812 */ /* 0x000fe400078ec0ff */
[----:B------:R-:W-:Y:S02]  /*06c0*/  SHF.R.U32.HI R5, RZ, 0x4, R5 ;  /* 0x00000004ff057819 */ /* 0x000fe40000011605 */
[----:B------:R-:W-:Y:S02]  /*06d0*/  IADD3 R2, -R2, R39, RZ ;  /* 0x0000002702027210 */ /* 0x000fe40007ffe1ff */
[----:B------:R-:W-:Y:S02]  /*06e0*/  SHF.R.U32.HI R3, RZ, 0x2, R8 ;  /* 0x00000002ff037819 */ /* 0x000fe40000011608 */
[----:B------:R-:W-:Y:S02]  /*06f0*/  SHF.R.U32.HI R43, RZ, 0x2, R6 ;  /* 0x00000002ff2b7819 */ /* 0x000fe40000011606 */
[----:B------:R-:W-:-:S02]  /*0700*/  SHF.R.U32.HI R9, RZ, 0x2, R9 ;  /* 0x00000002ff097819 */ /* 0x000fc40000011609 */
[----:B------:R-:W-:Y:S01]  /*0710*/  SHF.R.U32.HI R45, RZ, 0x2, R12 ;  /* 0x00000002ff2d7819 */ /* 0x000fe2000001160c */
[----:B0-----:R-:W-:Y:S01]  /*0720*/  IMAD.WIDE.U32 R10, R23, 0x4, R10 ;  /* 0x00000004170a7825 */ /* 0x001fe200078e000a */
        /* <DEDUP_REMOVED lines=10> */
[----:B------:R-:W-:-:S02]  /*07d0*/  LOP3.LUT R38, R2, 0x3, R5, 0x78, !PT ;  /* 0x0000000302267812 */ /* 0x000fc400078e7805 */
[C---:B------:R-:W-:Y:S02]  /*07e0*/  LOP3.LUT R40, R2.reuse, 0x3, R7, 0x78, !PT ;  /* 0x0000000302287812 */ /* 0x040fe400078e7807 */
[----:B------:R-:W-:Y:S02]  /*07f0*/  CS2R R6, SRZ ;  /* 0x0000000000067805 */ /* 0x000fe4000001ff00 */
[C---:B------:R-:W-:Y:S02]  /*0800*/  LOP3.LUT R42, R2.reuse, 0x3, R3, 0x78, !PT ;  /* 0x00000003022a7812 */ /* 0x040fe400078e7803 */
[C---:B------:R-:W-:Y:S02]  /*0810*/  LOP3.LUT R43, R2.reuse, 0x3, R43, 0x78, !PT ;  /* 0x00000003022b7812 */ /* 0x040fe400078e782b */
[----:B------:R-:W-:Y:S02]  /*0820*/  LOP3.LUT R44, R2, 0x3, R9, 0x78, !PT ;  /* 0x00000003022c7812 */ /* 0x000fe400078e7809 */
[----:B------:R-:W-:-:S02]  /*0830*/  CS2R R8, SRZ ;  /* 0x0000000000087805 */ /* 0x000fc4000001ff00 */
[C---:B------:R-:W-:Y:S02]  /*0840*/  LOP3.LUT R45, R2.reuse, 0x3, R45, 0x78, !PT ;  /* 0x00000003022d7812 */ /* 0x040fe400078e782d */
[C---:B------:R-:W-:Y:S02]  /*0850*/  LOP3.LUT R46, R2.reuse, 0x3, R13, 0x78, !PT ;  /* 0x00000003022e7812 */ /* 0x040fe400078e780d */
[C---:B------:R-:W-:Y:S02]  /*0860*/  LOP3.LUT R47, R2.reuse, 0x3, R47, 0x78, !PT ;  /* 0x00000003022f7812 */ /* 0x040fe400078e782f */
[C---:B------:R-:W-:Y:S02]  /*0870*/  LOP3.LUT R48, R2.reuse, 0x3, R15, 0x78, !PT ;  /* 0x0000000302307812 */ /* 0x040fe400078e780f */
[----:B------:R-:W-:Y:S02]  /*0880*/  CS2R R14, SRZ ;  /* 0x00000000000e7805 */ /* 0x000fe4000001ff00 */
[----:B------:R-:W-:-:S02]  /*0890*/  LOP3.LUT R49, R2, 0x3, R49, 0x78, !PT ;  /* 0x0000000302317812 */ /* 0x000fc400078e7831 */
[C---:B------:R-:W-:Y:S02]  /*08a0*/  LOP3.LUT R50, R2.reuse, 0x3, R17, 0x78, !PT ;  /* 0x0000000302327812 */ /* 0x040fe400078e7811 */
[----:B------:R-:W-:Y:S02]  /*08b0*/  CS2R R16, SRZ ;  /* 0x0000000000107805 */ /* 0x000fe4000001ff00 */
[C---:B------:R-:W-:Y:S02]  /*08c0*/  LOP3.LUT R51, R2.reuse, 0x3, R51, 0x78, !PT ;  /* 0x0000000302337812 */ /* 0x040fe400078e7833 */
[C---:B------:R-:W-:Y:S02]  /*08d0*/  LOP3.LUT R52, R2.reuse, 0x3, R19, 0x78, !PT ;  /* 0x0000000302347812 */ /* 0x040fe400078e7813 */
[C---:B------:R-:W-:Y:S02]  /*08e0*/  LOP3.LUT R53, R2.reuse, 0x3, R53, 0x78, !PT ;  /* 0x0000000302357812 */ /* 0x040fe400078e7835 */
[----:B------:R-:W-:-:S02]  /*08f0*/  LOP3.LUT R54, R2, 0x3, R21, 0x78, !PT ;  /* 0x0000000302367812 */ /* 0x000fc400078e7815 */
[----:B------:R-:W-:Y:S02]  /*0900*/  LOP3.LUT R55, R2, 0x3, R55, 0x78, !PT ;  /* 0x0000000302377812 */ /* 0x000fe400078e7837 */
[C---:B------:R-:W-:Y:S02]  /*0910*/  LOP3.LUT R2, R58.reuse, 0x18, RZ, 0xc, !PT ;  /* 0x000000183a027812 */ /* 0x040fe400078e0cff */
[----:B------:R-:W-:Y:S02]  /*0920*/  LEA R57, R39, R0, 0x5 ;  /* 0x0000000027397211 */ /* 0x000fe400078e28ff */
[----:B------:R-:W-:Y:S02]  /*0930*/  LOP3.LUT R58, R58, 0x18, RZ, 0xc0, !PT ;  /* 0x000000183a3a7812 */ /* 0x000fe400078ec0ff */
[C---:B------:R-:W-:Y:S02]  /*0940*/  IADD3 R61, R57.reuse, R2, RZ ;  /* 0x00000002393d7210 */ /* 0x040fe40007ffe0ff */
[----:B------:R-:W-:-:S07]  /*0950*/  IADD3 R62, R57, R58, RZ ;  /* 0x0000003a393e7210 */ /* 0x000fce0007ffe0ff */
.L_x_95:
[C---:B------:R-:W-:Y:S01]  /*0960*/  LOP3.LUT R63, R79.reuse, 0xf, RZ, 0xc0, !PT ;  /* 0x0000000f4f3f7812 */ /* 0x040fe200078ec0ff */
[----:B------:R-:W-:Y:S01]  /*0970*/  ULDC.64 UR4, c[0x0][0x248] ;  /* 0x0000920000047ab9 */ /* 0x000fe20000000a00 */
[----:B----4-:R-:W-:Y:S01]  /*0980*/  LOP3.LUT R5, R79, 0xfffffff0, RZ, 0xc0, !PT ;  /* 0xfffffff04f057812 */ /* 0x010fe200078ec0ff */
[----:B------:R-:W0:Y:S01]  /*0990*/  LDC.64 R20, c[0x0][0x238] ;  /* 0x00008e00ff147b82 */ /* 0x000e220000000a00 */
[----:B------:R-:W-:Y:S01]  /*09a0*/  LOP3.LUT R18, R103, 0x1fffffff, RZ, 0xc0, !PT ;  /* 0x1fffffff67127812 */ /* 0x000fe200078ec0ff */
[----:B------:R-:W-:Y:S01]  /*09b0*/  IMAD R22, R63, 0x14, R60 ;  /* 0x000000143f167824 */ /* 0x000fe200078e023c */
[--C-:B------:R-:W-:Y:S02]  /*09c0*/  SHF.R.U64 R13, R79, 0x4, R103.reuse ;  /* 0x000000044f0d7819 */ /* 0x100fe40000001267 */
[----:B------:R-:W-:Y:S02]  /*09d0*/  SHF.R.U32.HI R3, RZ, 0x4, R103 ;  /* 0x00000004ff037819 */ /* 0x000fe40000011667 */
[----:B------:R-:W-:Y:S01]  /*09e0*/  SHF.L.U32 R22, R22, 0x2, RZ ;  /* 0x0000000216167819 */ /* 0x000fe200000006ff */
[----:B------:R-:W1:Y:S02]  /*09f0*/  LDC.64 R24, c[0x0][0x240] ;  /* 0x00009000ff187b82 */ /* 0x000e640000000a00 */
[----:B------:R-:W-:Y:S01]  /*0a00*/  IMAD R19, R3, 0x14000, RZ ;  /* 0x0001400003137824 */ /* 0x000fe200078e02ff */
[----:B------:R-:W-:Y:S01]  /*0a10*/  SHF.R.S32.HI R23, RZ, 0x1f, R22 ;  /* 0x0000001fff177819 */ /* 0x000fe20000011416 */
[----:B------:R-:W-:-:S04]  /*0a20*/  IMAD.WIDE.U32 R64, R22, -0x33333333, RZ ;  /* 0xcccccccd16407825 */ /* 0x000fc800078e00ff */
[----:B------:R-:W-:Y:S01]  /*0a30*/  IMAD.WIDE.U32 R12, R13, 0x14000, R22 ;  /* 0x000140000d0c7825 */ /* 0x000fe200078e0016 */
[----:B------:R-:W-:-:S03]  /*0a40*/  SHF.R.U32.HI R64, RZ, 0x6, R65 ;  /* 0x00000006ff407819 */ /* 0x000fc60000011641 */
[----:B------:R-:W-:Y:S01]  /*0a50*/  IMAD R23, R4, 0x500, RZ ;  /* 0x0000050004177824 */ /* 0x000fe200078e02ff */
[----:B------:R-:W-:-:S04]  /*0a60*/  IADD3 R5, P0, R5, R64, RZ ;  /* 0x0000004005057210 */ /* 0x000fc80007f1e0ff */
[----:B------:R-:W-:Y:S02]  /*0a70*/  IADD3.X R18, RZ, R18, RZ, P0, !PT ;  /* 0x00000012ff127210 */ /* 0x000fe400007fe4ff */
[----:B------:R-:W-:Y:S02]  /*0a80*/  LEA R2, P0, R5, UR4, 0x3 ;  /* 0x0000000405027c11 */ /* 0x000fe4000f8018ff */
[----:B------:R-:W-:Y:S02]  /*0a90*/  IADD3 R66, P1, R23, R12, RZ ;  /* 0x0000000c17427210 */ /* 0x000fe40007f3e0ff */
[----:B------:R-:W-:Y:S01]  /*0aa0*/  LEA.HI.X R3, R5, UR5, R18, 0x3, P0 ;  /* 0x0000000505037c11 */ /* 0x000fe200080f1c12 */
[----:B------:R-:W-:Y:S01]  /*0ab0*/  ULDC.64 UR4, c[0x0][0x230] ;  /* 0x00008c0000047ab9 */ /* 0x000fe20000000a00 */
[----:B------:R-:W-:Y:S02]  /*0ac0*/  IADD3.X R13, R13, R19, RZ, P1, !PT ;  /* 0x000000130d0d7210 */ /* 0x000fe40000ffe4ff */
[----:B------:R-:W-:-:S02]  /*0ad0*/  SHF.L.U32 R65, R66, 0x1, RZ ;  /* 0x0000000142417819 */ /* 0x000fc400000006ff */
[----:B------:R-:W2:Y:S01]  /*0ae0*/  LDG.E.64.CONSTANT R2, desc[UR8][R2.64] ;  /* 0x0000000802027981 */ /* 0x000ea2000c1e9b00 */
[----:B------:R-:W-:Y:S02]  /*0af0*/  SHF.L.U64.HI R66, R66, 0x1, R13 ;  /* 0x0000000142427819 */ /* 0x000fe4000001020d */
[----:B------:R-:W-:-:S04]  /*0b00*/  IADD3 R36, P0, R65, UR4, RZ ;  /* 0x0000000441247c10 */ /* 0x000fc8000ff1e0ff */
[----:B------:R-:W-:Y:S01]  /*0b10*/  IADD3.X R37, R66, UR5, RZ, P0, !PT ;  /* 0x0000000542257c10 */ /* 0x000fe200087fe4ff */
[----:B0-----:R-:W-:Y:S01]  /*0b20*/  IMAD.WIDE R20, R22, 0x2, R20 ;  /* 0x0000000216147825 */ /* 0x001fe200078e0214 */
[----:B------:R-:W-:-:S03]  /*0b30*/  ULDC.64 UR4, c[0x0][0x228] ;  /* 0x00008a0000047ab9 */ /* 0x000fc60000000a00 */
[----:B------:R-:W3:Y:S01]  /*0b40*/  LDG.E.64.CONSTANT R18, desc[UR8][R36.64] ;  /* 0x0000000824127981 */ /* 0x000ee2000c1e9b00 */
[----:B-1----:R-:W-:-:S03]  /*0b50*/  IMAD.WIDE R22, R22, 0x2, R24 ;  /* 0x0000000216167825 */ /* 0x002fc600078e0218 */
[----:B------:R-:W4:Y:S04]  /*0b60*/  LDG.E.64.CONSTANT R24, desc[UR8][R36.64+0xa000] ;  /* 0x00a0000824187981 */ /* 0x000f28000c1e9b00 */
[----:B------:R-:W5:Y:S04]  /*0b70*/  LDG.E.64.CONSTANT R26, desc[UR8][R36.64+0x14000] ;  /* 0x01400008241a7981 */ /* 0x000f68000c1e9b00 */
[----:B------:R0:W5:Y:S04]  /*0b80*/  LDG.E.64.CONSTANT R28, desc[UR8][R36.64+0x1e000] ;  /* 0x01e00008241c7981 */ /* 0x000168000c1e9b00 */
[----:B------:R-:W5:Y:S04]  /*0b90*/  LDG.E.64.CONSTANT R20, desc[UR8][R20.64] ;  /* 0x0000000814147981 */ /* 0x000f68000c1e9b00 */
[----:B------:R-:W5:Y:S01]  /*0ba0*/  LDG.E.64.CONSTANT R22, desc[UR8][R22.64] ;  /* 0x0000000816167981 */ /* 0x000f62000c1e9b00 */
[----:B------:R-:W-:Y:S01]  /*0bb0*/  IADD3 R68, P0, R65, UR4, RZ ;  /* 0x0000000441447c10 */ /* 0x000fe2000ff1e0ff */
[----:B------:R-:W-:-:S03]  /*0bc0*/  ULDC UR4, c[0x0][0x250] ;  /* 0x0000940000047ab9 */ /* 0x000fc60000000800 */
[----:B------:R-:W-:-:S05]  /*0bd0*/  IADD3.X R69, R66, UR5, RZ, P0, !PT ;  /* 0x0000000542457c10 */ /* 0x000fca00087fe4ff */
[----:B------:R-:W5:Y:S04]  /*0be0*/  LDG.E.64.CONSTANT R30, desc[UR8][R68.64] ;  /* 0x00000008441e7981 */ /* 0x000f68000c1e9b00 */
[----:B------:R-:W5:Y:S04]  /*0bf0*/  LDG.E.64.CONSTANT R32, desc[UR8][R68.64+0xa000] ;  /* 0x00a0000844207981 */ /* 0x000f68000c1e9b00 */
[----:B------:R-:W5:Y:S04]  /*0c00*/  LDG.E.64.CONSTANT R34, desc[UR8][R68.64+0x14000] ;  /* 0x0140000844227981 */ /* 0x000f68000c1e9b00 */
[----:B------:R1:W5:Y:S01]  /*0c10*/  LDG.E.64.CONSTANT R12, desc[UR8][R68.64+0x1e000] ;  /* 0x01e00008440c7981 */ /* 0x000362000c1e9b00 */
[----:B--2---:R-:W-:-:S06]  /*0c20*/  FADD.FTZ R77, R3, UR4 ;  /* 0x00000004034d7e21 */ /* 0x004fcc0008010000 */
[----:B------:R-:W2:Y:S01]  /*0c30*/  MUFU.RSQ R77, R77 ;  /* 0x0000004d004d7308 */ /* 0x000ea20000001400 */
[----:B---3--:R-:W-:Y:S02]  /*0c40*/  SHF.L.U32 R3, R18, 0x10, RZ ;  /* 0x0000001012037819 */ /* 0x008fe400000006ff */
[----:B0-----:R-:W-:-:S03]  /*0c50*/  SHF.L.U32 R37, R19, 0x10, RZ ;  /* 0x0000001013257819 */ /* 0x001fc600000006ff */
[----:B------:R-:W-:-:S04]  /*0c60*/  FADD.FTZ R36, -R2, R3 ;  /* 0x0000000302247221 */ /* 0x000fc80000010100 */
[----:B--2---:R-:W-:Y:S01]  /*0c70*/  FMUL.FTZ R3, R77, R36 ;  /* 0x000000244d037220 */ /* 0x004fe20000410000 */
[----:B------:R-:W-:Y:S01]  /*0c80*/  FADD.FTZ R36, -R2, R37 ;  /* 0x0000002502247221 */ /* 0x000fe20000010100 */
[----:B----4-:R-:W-:-:S05]  /*0c90*/  SHF.L.U32 R37, R24, 0x10, RZ ;  /* 0x0000001018257819 */ /* 0x010fca00000006ff */
[----:B------:R-:W-:Y:S01]  /*0ca0*/  FADD.FTZ R86, -R2, R37 ;  /* 0x0000002502567221 */ /* 0x000fe20000010100 */
[----:B------:R-:W-:-:S05]  /*0cb0*/  SHF.L.U32 R37, R25, 0x10, RZ ;  /* 0x0000001019257819 */ /* 0x000fca00000006ff */
[----:B------:R-:W-:Y:S01]  /*0cc0*/  FADD.FTZ R84, -R2, R37 ;  /* 0x0000002502547221 */ /* 0x000fe20000010100 */
[----:B-----5:R-:W-:-:S05]  /*0cd0*/  SHF.L.U32 R37, R26, 0x10, RZ ;  /* 0x000000101a257819 */ /* 0x020fca00000006ff */
[----:B------:R-:W-:Y:S01]  /*0ce0*/  FADD.FTZ R82, -R2, R37 ;  /* 0x0000002502527221 */ /* 0x000fe20000010100 */
[----:B------:R-:W-:-:S05]  /*0cf0*/  SHF.L.U32 R37, R27, 0x10, RZ ;  /* 0x000000101b257819 */ /* 0x000fca00000006ff */
[----:B------:R-:W-:Y:S01]  /*0d00*/  FADD.FTZ R80, -R2, R37 ;  /* 0x0000002502507221 */ /* 0x000fe20000010100 */
[----:B------:R-:W-:Y:S02]  /*0d10*/  SHF.L.U32 R37, R28, 0x10, RZ ;  /* 0x000000101c257819 */ /* 0x000fe400000006ff */
[----:B------:R-:W-:-:S03]  /*0d20*/  PRMT R18, R18, 0x7632, R18 ;  /* 0x0000763212127816 */ /* 0x000fc60000000012 */
[----:B------:R-:W-:Y:S01]  /*0d30*/  FADD.FTZ R78, -R2, R37 ;  /* 0x00000025024e7221 */ /* 0x000fe20000010100 */
[----:B------:R-:W-:-:S05]  /*0d40*/  SHF.L.U32 R37, R29, 0x10, RZ ;  /* 0x000000101d257819 */ /* 0x000fca00000006ff */
[----:B------:R-:W-:Y:S01]  /*0d50*/  FADD.FTZ R76, -R2, R37 ;  /* 0x00000025024c7221 */ /* 0x000fe20000010100 */
[----:B------:R-:W-:Y:S02]  /*0d60*/  SHF.L.U32 R37, R18, 0x10, RZ ;  /* 0x0000001012257819 */ /* 0x000fe400000006ff */
[----:B------:R-:W-:Y:S02]  /*0d70*/  PRMT R18, R19, 0x7632, R18 ;  /* 0x0000763213127816 */ /* 0x000fe40000000012 */
[----:B------:R-:W-:Y:S01]  /*0d80*/  PRMT R90, R20, 0x7632, R90 ;  /* 0x00007632145a7816 */ /* 0x000fe2000000005a */
[----:B------:R-:W-:Y:S01]  /*0d90*/  FADD.FTZ R72, -R2, R37 ;  /* 0x0000002502487221 */ /* 0x000fe20000010100 */
[----:B------:R-:W-:Y:S02]  /*0da0*/  PRMT R97, R22, 0x7632, R97 ;  /* 0x0000763216617816 */ /* 0x000fe40000000061 */
[----:B------:R-:W-:Y:S02]  /*0db0*/  SHF.L.U32 R37, R18, 0x10, RZ ;  /* 0x0000001012257819 */ /* 0x000fe400000006ff */
[----:B------:R-:W-:-:S02]  /*0dc0*/  SHF.L.U32 R5, R20, 0x10, RZ ;  /* 0x0000001014057819 */ /* 0x000fc400000006ff */
[----:B------:R-:W-:Y:S01]  /*0dd0*/  SHF.L.U32 R70, R22, 0x10, RZ ;  /* 0x0000001016467819 */ /* 0x000fe200000006ff */
[----:B------:R-:W-:Y:S01]  /*0de0*/  FMUL.FTZ R87, R77, R72 ;  /* 0x000000484d577220 */ /* 0x000fe20000410000 */
[----:B------:R-:W-:Y:S02]  /*0df0*/  SHF.L.U32 R90, R90, 0x10, RZ ;  /* 0x000000105a5a7819 */ /* 0x000fe400000006ff */
[----:B------:R-:W-:Y:S01]  /*0e00*/  SHF.L.U32 R97, R97, 0x10, RZ ;  /* 0x0000001061617819 */ /* 0x000fe200000006ff */
[----:B------:R-:W-:Y:S01]  /*0e10*/  FADD.FTZ R72, -R2, R37 ;  /* 0x0000002502487221 */ /* 0x000fe20000010100 */
[----:B------:R-:W-:Y:S02]  /*0e20*/  PRMT R85, R21, 0x7632, R85 ;  /* 0x0000763215557816 */ /* 0x000fe40000000055 */
[----:B------:R-:W-:Y:S01]  /*0e30*/  PRMT R98, R23, 0x7632, R98 ;  /* 0x0000763217627816 */ /* 0x000fe20000000062 */
[----:B------:R-:W-:Y:S01]  /*0e40*/  FFMA.FTZ R114, R3, R5, R70 ;  /* 0x0000000503727223 */ /* 0x000fe20000010046 */
[----:B------:R-:W-:Y:S01]  /*0e50*/  SHF.L.U32 R88, R21, 0x10, RZ ;  /* 0x0000001015587819 */ /* 0x000fe200000006ff */
[----:B------:R-:W-:Y:S01]  /*0e60*/  FMUL.FTZ R75, R77, R36 ;  /* 0x000000244d4b7220 */ /* 0x000fe20000410000 */
[----:B------:R-:W-:Y:S01]  /*0e70*/  SHF.L.U32 R71, R23, 0x10, RZ ;  /* 0x0000001017477819 */ /* 0x000fe200000006ff */
[----:B------:R-:W-:Y:S01]  /*0e80*/  FFMA.FTZ R115, R87, R90, R97 ;  /* 0x0000005a57737223 */ /* 0x000fe20000010061 */
[----:B------:R-:W-:Y:S01]  /*0e90*/  SHF.L.U32 R85, R85, 0x10, RZ ;  /* 0x0000001055557819 */ /* 0x000fe200000006ff */
[----:B------:R-:W-:Y:S01]  /*0ea0*/  FMUL.FTZ R89, R77, R72 ;  /* 0x000000484d597220 */ /* 0x000fe20000410000 */
[----:B------:R-:W-:Y:S01]  /*0eb0*/  SHF.L.U32 R98, R98, 0x10, RZ ;  /* 0x0000001062627819 */ /* 0x000fe200000006ff */
[----:B------:R-:W-:Y:S01]  /*0ec0*/  FMUL.FTZ R67, R114, -1.4426950216293334961 ;  /* 0xbfb8aa3b72437820 */ /* 0x000fe20000410000 */
[----:B------:R-:W-:Y:S01]  /*0ed0*/  FFMA.FTZ R111, R75, R88, R71 ;  /* 0x000000584b6f7223 */ /* 0x000fe20000010047 */
[----:B------:R-:W-:-:S02]  /*0ee0*/  FMUL.FTZ R112, R115, -1.4426950216293334961 ;  /* 0xbfb8aa3b73707820 */ /* 0x000fc40000410000 */
[----:B------:R-:W-:Y:S01]  /*0ef0*/  FFMA.FTZ R107, R89, R85, R98 ;  /* 0x00000055596b7223 */ /* 0x000fe20000010062 */
[----:B------:R-:W-:Y:S01]  /*0f00*/  FMUL.FTZ R36, R111, -1.4426950216293334961 ;  /* 0xbfb8aa3b6f247820 */ /* 0x000fe20000410000 */
[----:B------:R-:W0:Y:S02]  /*0f10*/  MUFU.EX2 R67, R67 ;  /* 0x0000004300437308 */ /* 0x000e240000000800 */
[----:B------:R-:W-:-:S06]  /*0f20*/  FMUL.FTZ R110, R107, -1.4426950216293334961 ;  /* 0xbfb8aa3b6b6e7820 */ /* 0x000fcc0000410000 */
[----:B------:R-:W2:Y:S01]  /*0f30*/  MUFU.EX2 R112, R112 ;  /* 0x0000007000707308 */ /* 0x000ea20000000800 */
[----:B------:R-:W-:-:S07]  /*0f40*/  PRMT R18, R24, 0x7632, R18 ;  /* 0x0000763218127816 */ /* 0x000fce0000000012 */
[----:B------:R-:W3:Y:S01]  /*0f50*/  MUFU.EX2 R36, R36 ;  /* 0x0000002400247308 */ /* 0x000ee20000000800 */
[----:B------:R-:W-:-:S07]  /*0f60*/  SHF.L.U32 R37, R18, 0x10, RZ ;  /* 0x0000001012257819 */ /* 0x000fce00000006ff */
[----:B------:R-:W4:Y:S01]  /*0f70*/  MUFU.EX2 R110, R110 ;  /* 0x0000006e006e7308 */ /* 0x000f220000000800 */
[----:B------:R-:W-:Y:S01]  /*0f80*/  PRMT R18, R25, 0x7632, R18 ;  /* 0x0000763219127816 */ /* 0x000fe20000000012 */
[----:B------:R-:W-:Y:S01]  /*0f90*/  FMUL.FTZ R86, R77, R86 ;  /* 0x000000564d567220 */ /* 0x000fe20000410000 */
[----:B------:R-:W-:Y:S01]  /*0fa0*/  FADD.FTZ R72, -R2, R37 ;  /* 0x0000002502487221 */ /* 0x000fe20000010100 */
[----:B0-----:R-:W-:Y:S01]  /*0fb0*/  FADD.FTZ R117, R67, 1 ;  /* 0x3f80000043757421 */ /* 0x001fe20000010000 */
[----:B------:R-:W-:Y:S01]  /*0fc0*/  SHF.L.U32 R37, R18, 0x10, RZ ;  /* 0x0000001012257819 */ /* 0x000fe200000006ff */
[C---:B------:R-:W-:Y:S01]  /*0fd0*/  FMUL.FTZ R82, R77.reuse, R82 ;  /* 0x000000524d527220 */ /* 0x040fe20000410000 */
[C---:B------:R-:W-:Y:S01]  /*0fe0*/  FMUL.FTZ R78, R77.reuse, R78 ;  /* 0x0000004e4d4e7220 */ /* 0x040fe20000410000 */
[----:B--2---:R-:W-:Y:S01]  /*0ff0*/  FADD.FTZ R112, R112, 1 ;  /* 0x3f80000070707421 */ /* 0x004fe20000010000 */
[C---:B------:R-:W-:Y:S01]  /*1000*/  FMUL.FTZ R84, R77.reuse, R84 ;  /* 0x000000544d547220 */ /* 0x040fe20000410000 */
[C---:B------:R-:W-:Y:S01]  /*1010*/  FMUL.FTZ R80, R77.reuse, R80 ;  /* 0x000000504d507220 */ /* 0x040fe20000410000 */
[----:B------:R-:W-:Y:S01]  /*1020*/  FMUL.FTZ R76, R77, R76 ;  /* 0x0000004c4d4c7220 */ /* 0x000fe20000410000 */
[C-C-:B------:R-:W-:Y:S01]  /*1030*/  FFMA.FTZ R106, R5.reuse, R86, R70.reuse ;  /* 0x00000056056a7223 */ /* 0x140fe20000010046 */
[----:B------:R-:W-:Y:S01]  /*1040*/  PRMT R19, R26, 0x7632, R19 ;  /* 0x000076321a137816 */ /* 0x000fe20000000013 */
[----:B---3--:R-:W-:Y:S01]  /*1050*/  FADD.FTZ R116, R36, 1 ;  /* 0x3f80000024747421 */ /* 0x008fe20000010000 */
[C-C-:B-1----:R-:W-:Y:S01]  /*1060*/  FFMA.FTZ R69, R5.reuse, R82, R70.reuse ;  /* 0x0000005205457223 */ /* 0x142fe20000010046 */
[----:B------:R-:W-:Y:S01]  /*1070*/  FFMA.FTZ R93, R5, R78, R70 ;  /* 0x0000004e055d7223 */ /* 0x000fe20000010046 */
[----:B------:R-:W-:Y:S01]  /*1080*/  FMUL.FTZ R91, R77, R72 ;  /* 0x000000484d5b7220 */ /* 0x000fe20000410000 */
[----:B------:R-:W-:Y:S01]  /*1090*/  FADD.FTZ R92, -R2, R37 ;  /* 0x00000025025c7221 */ /* 0x000fe20000010100 */
[C-C-:B------:R-:W-:Y:S01]  /*10a0*/  FFMA.FTZ R102, R88.reuse, R84, R71.reuse ;  /* 0x0000005458667223 */ /* 0x140fe20000010047 */
[C-C-:B------:R-:W-:Y:S01]  /*10b0*/  FFMA.FTZ R68, R88.reuse, R80, R71.reuse ;  /* 0x0000005058447223 */ /* 0x140fe20000010047 */
[----:B------:R-:W-:Y:S01]  /*10c0*/  FFMA.FTZ R70, R88, R76, R71 ;  /* 0x0000004c58467223 */ /* 0x000fe20000010047 */
[----:B------:R-:W0:Y:S01]  /*10d0*/  MUFU.RCP R117, R117 ;  /* 0x0000007500757308 */ /* 0x000e220000001000 */
[----:B----4-:R-:W-:Y:S01]  /*10e0*/  FADD.FTZ R110, R110, 1 ;  /* 0x3f8000006e6e7421 */ /* 0x010fe20000010000 */
[----:B------:R-:W-:Y:S01]  /*10f0*/  FMUL.FTZ R113, R106, -1.4426950216293334961 ;  /* 0xbfb8aa3b6a717820 */ /* 0x000fe20000410000 */
[----:B------:R-:W-:Y:S01]  /*1100*/  SHF.L.U32 R71, R19, 0x10, RZ ;  /* 0x0000001013477819 */ /* 0x000fe200000006ff */
[----:B------:R-:W-:Y:S01]  /*1110*/  FFMA.FTZ R104, R90, R91, R97 ;  /* 0x0000005b5a687223 */ /* 0x000fe20000010061 */
[----:B------:R-:W-:-:S03]  /*1120*/  FMUL.FTZ R92, R77, R92 ;  /* 0x0000005c4d5c7220 */ /* 0x000fc60000410000 */
[----:B------:R-:W1:Y:S01]  /*1130*/  MUFU.RCP R112, R112 ;  /* 0x0000007000707308 */ /* 0x000e620000001000 */
[----:B------:R-:W-:Y:S01]  /*1140*/  FADD.FTZ R72, -R2, R71 ;  /* 0x0000004702487221 */ /* 0x000fe20000010100 */
[----:B------:R-:W-:Y:S01]  /*1150*/  FMUL.FTZ R74, R102, -1.4426950216293334961 ;  /* 0xbfb8aa3b664a7820 */ /* 0x000fe20000410000 */
[----:B------:R-:W-:Y:S01]  /*1160*/  FMUL.FTZ R73, R104, -1.4426950216293334961 ;  /* 0xbfb8aa3b68497820 */ /* 0x000fe20000410000 */
[----:B------:R-:W-:-:S04]  /*1170*/  FFMA.FTZ R71, R85, R92, R98 ;  /* 0x0000005c55477223 */ /* 0x000fc80000010062 */
[----:B------:R-:W2:Y:S01]  /*1180*/  MUFU.RCP R116, R116 ;  /* 0x0000007400747308 */ /* 0x000ea20000001000 */
[----:B------:R-:W-:-:S07]  /*1190*/  FMUL.FTZ R109, R71, -1.4426950216293334961 ;  /* 0xbfb8aa3b476d7820 */ /* 0x000fce0000410000 */
[----:B------:R-:W3:Y:S01]  /*11a0*/  MUFU.RCP R110, R110 ;  /* 0x0000006e006e7308 */ /* 0x000ee20000001000 */
[----:B------:R-:W-:-:S07]  /*11b0*/  PRMT R18, R27, 0x7632, R18 ;  /* 0x000076321b127816 */ /* 0x000fce0000000012 */
[----:B------:R-:W4:Y:S01]  /*11c0*/  MUFU.EX2 R113, R113 ;  /* 0x0000007100717308 */ /* 0x000f220000000800 */
[----:B0-----:R-:W-:Y:S01]  /*11d0*/  FADD.FTZ R119, -R117, 1 ;  /* 0x3f80000075777421 */ /* 0x001fe20000010100 */
[----:B------:R-:W-:Y:S01]  /*11e0*/  SHF.L.U32 R37, R18, 0x10, RZ ;  /* 0x0000001012257819 */ /* 0x000fe200000006ff */
[----:B-1----:R-:W-:-:S05]  /*11f0*/  FADD.FTZ R118, -R112, 1 ;  /* 0x3f80000070767421 */ /* 0x002fca0000010100 */
[----:B------:R-:W0:Y:S01]  /*1200*/  MUFU.EX2 R74, R74 ;  /* 0x0000004a004a7308 */ /* 0x000e220000000800 */
[----:B------:R-:W-:-:S07]  /*1210*/  PRMT R18, R29, 0x7632, R18 ;  /* 0x000076321d127816 */ /* 0x000fce0000000012 */
[----:B------:R-:W1:Y:S01]  /*1220*/  MUFU.EX2 R73, R73 ;  /* 0x0000004900497308 */ /* 0x000e620000000800 */
[----:B--2---:R-:W-:Y:S01]  /*1230*/  FADD.FTZ R120, -R116, 1 ;  /* 0x3f80000074787421 */ /* 0x004fe20000010100 */
[----:B------:R-:W-:Y:S01]  /*1240*/  FFMA.FTZ R114, R114, R119, 1 ;  /* 0x3f80000072727423 */ /* 0x000fe20000010077 */
[----:B------:R-:W-:-:S05]  /*1250*/  FFMA.FTZ R119, R115, R118, 1 ;  /* 0x3f80000073777423 */ /* 0x000fca0000010076 */
[----:B------:R-:W2:Y:S01]  /*1260*/  MUFU.EX2 R109, R109 ;  /* 0x0000006d006d7308 */ /* 0x000ea20000000800 */
[----:B------:R-:W-:Y:S01]  /*1270*/  SHF.L.U32 R67, R18, 0x10, RZ ;  /* 0x0000001012437819 */ /* 0x000fe200000006ff */
[----:B---3--:R-:W-:Y:S01]  /*1280*/  FADD.FTZ R118, -R110, 1 ;  /* 0x3f8000006e767421 */ /* 0x008fe20000010100 */
[----:B----4-:R-:W-:Y:S01]  /*1290*/  FADD.FTZ R122, R113, 1 ;  /* 0x3f800000717a7421 */ /* 0x010fe20000010000 */
[C---:B------:R-:W-:Y:S01]  /*12a0*/  PRMT R18, R30.reuse, 0x7632, R18 ;  /* 0x000076321e127816 */ /* 0x040fe20000000012 */
[----:B------:R-:W-:Y:S01]  /*12b0*/  FMUL.FTZ R83, R77, R72 ;  /* 0x000000484d537220 */ /* 0x000fe20000410000 */
[----:B------:R-:W-:Y:S01]  /*12c0*/  FFMA.FTZ R113, R111, R120, 1 ;  /* 0x3f8000006f717423 */ /* 0x000fe20000010078 */
[----:B------:R-:W-:Y:S01]  /*12d0*/  FMUL.FTZ R117, R117, R114 ;  /* 0x0000007275757220 */ /* 0x000fe20000410000 */
[----:B------:R-:W-:Y:S01]  /*12e0*/  SHF.L.U32 R114, R30, 0x10, RZ ;  /* 0x000000101e727819 */ /* 0x000fe200000006ff */
[----:B------:R-:W-:Y:S01]  /*12f0*/  FFMA.FTZ R115, R107, R118, 1 ;  /* 0x3f8000006b737423 */ /* 0x000fe20000010076 */
[----:B------:R-:W-:Y:S01]  /*1300*/  FMUL.FTZ R101, R93, -1.4426950216293334961 ;  /* 0xbfb8aa3b5d657820 */ /* 0x000fe20000410000 */
[----:B------:R-:W-:Y:S01]  /*1310*/  FADD.FTZ R72, -R2, R37 ;  /* 0x0000002502487221 */ /* 0x000fe20000010100 */
[----:B------:R-:W3:Y:S01]  /*1320*/  MUFU.RCP R111, R122 ;  /* 0x0000007a006f7308 */ /* 0x000ee20000001000 */
[----:B------:R-:W-:Y:S01]  /*1330*/  SHF.L.U32 R107, R18, 0x10, RZ ;  /* 0x00000010126b7819 */ /* 0x000fe200000006ff */
[----:B------:R-:W-:Y:S01]  /*1340*/  FMUL.FTZ R112, R112, R119 ;  /* 0x0000007770707220 */ /* 0x000fe20000410000 */
[----:B------:R-:W-:Y:S01]  /*1350*/  PRMT R19, R28, 0x7632, R19 ;  /* 0x000076321c137816 */ /* 0x000fe20000000013 */
[----:B------:R-:W-:Y:S01]  /*1360*/  FFMA.FTZ R94, R90, R83, R97 ;  /* 0x000000535a5e7223 */ /* 0x000fe20000010061 */
[----:B------:R-:W-:Y:S01]  /*1370*/  FMUL.FTZ R116, R116, R113 ;  /* 0x0000007174747220 */ /* 0x000fe20000410000 */
[----:B0-----:R-:W-:Y:S01]  /*1380*/  FADD.FTZ R113, R74, 1 ;  /* 0x3f8000004a717421 */ /* 0x001fe20000010000 */
[----:B-1----:R-:W-:Y:S01]  /*1390*/  FADD.FTZ R118, R73, 1 ;  /* 0x3f80000049767421 */ /* 0x002fe20000010000 */
[----:B------:R-:W-:Y:S01]  /*13a0*/  FMUL.FTZ R108, R69, -1.4426950216293334961 ;  /* 0xbfb8aa3b456c7820 */ /* 0x000fe20000410000 */
[----:B------:R-:W-:Y:S01]  /*13b0*/  FMUL.FTZ R105, R68, -1.4426950216293334961 ;  /* 0xbfb8aa3b44697820 */ /* 0x000fe20000410000 */
[----:B------:R-:W-:Y:S01]  /*13c0*/  FMUL.FTZ R74, R114, R117 ;  /* 0x00000075724a7220 */ /* 0x000fe20000410000 */
[----:B------:R-:W-:Y:S01]  /*13d0*/  FMUL.FTZ R81, R77, R72 ;  /* 0x000000484d517220 */ /* 0x000fe20000410000 */
[----:B------:R-:W-:Y:S01]  /*13e0*/  SHF.L.U32 R95, R19, 0x10, RZ ;  /* 0x00000010135f7819 */ /* 0x000fe200000006ff */
[----:B------:R-:W-:Y:S01]  /*13f0*/  FMUL.FTZ R72, R94, -1.4426950216293334961 ;  /* 0xbfb8aa3b5e487820 */ /* 0x000fe20000410000 */
[----:B------:R-:W-:Y:S01]  /*1400*/  SHF.L.U32 R121, R31, 0x10, RZ ;  /* 0x000000101f797819 */ /* 0x000fe200000006ff */
[----:B------:R-:W-:Y:S01]  /*1410*/  FMUL.FTZ R107, R107, R112 ;  /* 0x000000706b6b7220 */ /* 0x000fe20000410000 */
[----:B------:R-:W-:Y:S01]  /*1420*/  MUFU.EX2 R101, R101 ;  /* 0x0000006500657308 */ /* 0x000fe20000000800 */
[----:B--2---:R-:W-:Y:S01]  /*1430*/  FADD.FTZ R109, R109, 1 ;  /* 0x3f8000006d6d7421 */ /* 0x004fe20000010000 */
[----:B------:R-:W-:Y:S01]  /*1440*/  FMUL.FTZ R114, R5, R74 ;  /* 0x0000004a05727220 */ /* 0x000fe20000410000 */
[----:B------:R-:W-:Y:S01]  /*1450*/  PRMT R18, R31, 0x7632, R18 ;  /* 0x000076321f127816 */ /* 0x000fe20000000012 */
[----:B------:R-:W-:-:S04]  /*1460*/  FADD.FTZ R96, -R2, R95 ;  /* 0x0000005f02607221 */ /* 0x000fc80000010100 */
[----:B------:R-:W0:Y:S01]  /*1470*/  MUFU.RCP R112, R118 ;  /* 0x0000007600707308 */ /* 0x000e220000001000 */
[----:B------:R-:W-:Y:S01]  /*1480*/  FMUL.FTZ R73, R121, R116 ;  /* 0x0000007479497220 */ /* 0x000fe20000410000 */
[----:B------:R-:W-:Y:S01]  /*1490*/  FFMA.FTZ R95, R85, R81, R98 ;  /* 0x00000051555f7223 */ /* 0x000fe20000010062 */
[----:B------:R-:W-:Y:S01]  /*14a0*/  FFMA.FTZ R114, R3, R114, RZ ;  /* 0x0000007203727223 */ /* 0x000fe200000100ff */
[----:B------:R-:W-:Y:S01]  /*14b0*/  FMUL.FTZ R116, R90, R107 ;  /* 0x0000006b5a747220 */ /* 0x000fe20000410000 */
[----:B------:R-:W-:-:S03]  /*14c0*/  SHF.L.U32 R117, R18, 0x10, RZ ;  /* 0x0000001012757819 */ /* 0x000fc600000006ff */
[----:B------:R-:W1:Y:S01]  /*14d0*/  MUFU.EX2 R108, R108 ;  /* 0x0000006c006c7308 */ /* 0x000e620000000800 */
[----:B------:R-:W-:Y:S01]  /*14e0*/  FMUL.FTZ R110, R110, R115 ;  /* 0x000000736e6e7220 */ /* 0x000fe20000410000 */
[----:B------:R-:W-:-:S06]  /*14f0*/  FMUL.FTZ R99, R95, -1.4426950216293334961 ;  /* 0xbfb8aa3b5f637820 */ /* 0x000fcc0000410000 */
[----:B------:R-:W2:Y:S01]  /*1500*/  MUFU.EX2 R105, R105 ;  /* 0x0000006900697308 */ /* 0x000ea20000000800 */
[----:B------:R-:W-:Y:S01]  /*1510*/  FFMA.FTZ R114, R87, R116, R114 ;  /* 0x0000007457727223 */ /* 0x000fe20000010072 */
[----:B------:R-:W-:-:S06]  /*1520*/  FMUL.FTZ R115, R88, R73 ;  /* 0x0000004958737220 */ /* 0x000fcc0000410000 */
[----:B------:R-:W4:Y:S01]  /*1530*/  MUFU.RCP R113, R113 ;  /* 0x0000007100717308 */ /* 0x000f220000001000 */
[----:B------:R-:W-:Y:S01]  /*1540*/  FMUL.FTZ R110, R117, R110 ;  /* 0x0000006e756e7220 */ /* 0x000fe20000410000 */
[----:B---3--:R-:W-:-:S06]  /*1550*/  FADD.FTZ R117, -R111, 1 ;  /* 0x3f8000006f757421 */ /* 0x008fcc0000010100 */
[----:B------:R-:W3:Y:S01]  /*1560*/  MUFU.EX2 R72, R72 ;  /* 0x0000004800487308 */ /* 0x000ee20000000800 */
[----:B------:R-:W-:-:S07]  /*1570*/  FFMA.FTZ R114, R75, R115, R114 ;  /* 0x000000734b727223 */ /* 0x000fce0000010072 */
[----:B------:R-:W5:Y:S01]  /*1580*/  MUFU.RCP R109, R109 ;  /* 0x0000006d006d7308 */ /* 0x000f620000001000 */
[----:B------:R-:W-:Y:S01]  /*1590*/  FMUL.FTZ R100, R70, -1.4426950216293334961 ;  /* 0xbfb8aa3b46647820 */ /* 0x000fe20000410000 */
[----:B------:R-:W-:Y:S01]  /*15a0*/  FADD.FTZ R36, -R2, R67 ;  /* 0x0000004302247221 */ /* 0x000fe20000010100 */
[----:B------:R-:W-:Y:S01]  /*15b0*/  FMUL.FTZ R115, R85, R110 ;  /* 0x0000006e55737220 */ /* 0x000fe20000410000 */
[----:B------:R-:W-:Y:S01]  /*15c0*/  FFMA.FTZ R106, R106, R117, 1 ;  /* 0x3f8000006a6a7423 */ /* 0x000fe20000010075 */
[----:B0-----:R-:W-:Y:S01]  /*15d0*/  FADD.FTZ R117, -R112, 1 ;  /* 0x3f80000070757421 */ /* 0x001fe20000010100 */
[----:B------:R-:W-:Y:S02]  /*15e0*/  FADD.FTZ R118, R101, 1 ;  /* 0x3f80000065767421 */ /* 0x000fe40000010000 */
[----:B------:R-:W0:Y:S01]  /*15f0*/  MUFU.EX2 R99, R99 ;  /* 0x0000006300637308 */ /* 0x000e220000000800 */
[----:B------:R-:W-:Y:S01]  /*1600*/  FMUL.FTZ R36, R77, R36 ;  /* 0x000000244d247220 */ /* 0x000fe20000410000 */
[----:B------:R-:W-:Y:S01]  /*1610*/  FFMA.FTZ R115, R89, R115, R114 ;  /* 0x0000007359737223 */ /* 0x000fe20000010072 */
[----:B------:R-:W-:Y:S01]  /*1620*/  SHF.L.U32 R101, R32, 0x10, RZ ;  /* 0x0000001020657819 */ /* 0x000fe200000006ff */
[----:B------:R-:W-:Y:S01]  /*1630*/  FMUL.FTZ R114, R111, R106 ;  /* 0x0000006a6f727220 */ /* 0x000fe20000410000 */
[----:B-1----:R-:W-:Y:S01]  /*1640*/  FADD.FTZ R108, R108, 1 ;  /* 0x3f8000006c6c7421 */ /* 0x002fe20000010000 */
[----:B--2---:R-:W-:Y:S01]  /*1650*/  FADD.FTZ R105, R105, 1 ;  /* 0x3f80000069697421 */ /* 0x004fe20000010000 */
[----:B------:R-:W-:Y:S01]  /*1660*/  PRMT R18, R32, 0x7632, R18 ;  /* 0x0000763220127816 */ /* 0x000fe20000000012 */
[----:B------:R-:W1:Y:S01]  /*1670*/  MUFU.EX2 R100, R100 ;  /* 0x0000006400647308 */ /* 0x000e620000000800 */
[----:B----4-:R-:W-:Y:S01]  /*1680*/  FADD.FTZ R119, -R113, 1 ;  /* 0x3f80000071777421 */ /* 0x010fe20000010100 */
[----:B------:R-:W-:Y:S01]  /*1690*/  FFMA.FTZ R117, R104, R117, 1 ;  /* 0x3f80000068757423 */ /* 0x000fe20000010075 */
[----:B------:R-:W-:Y:S01]  /*16a0*/  FMUL.FTZ R37, R77, R96 ;  /* 0x000000604d257220 */ /* 0x000fe20000410000 */
[----:B------:R-:W-:Y:S01]  /*16b0*/  FFMA.FTZ R67, R85, R36, R98 ;  /* 0x0000002455437223 */ /* 0x000fe20000010062 */
[----:B---3--:R-:W-:Y:S01]  /*16c0*/  FADD.FTZ R104, R72, 1 ;  /* 0x3f80000048687421 */ /* 0x008fe20000010000 */
[----:B-----5:R-:W-:Y:S01]  /*16d0*/  FADD.FTZ R106, -R109, 1 ;  /* 0x3f8000006d6a7421 */ /* 0x020fe20000010100 */
[----:B------:R-:W-:Y:S01]  /*16e0*/  FMUL.FTZ R72, R101, R114 ;  /* 0x0000007265487220 */ /* 0x000fe20000410000 */
[----:B------:R-:W-:Y:S01]  /*16f0*/  SHF.L.U32 R101, R18, 0x10, RZ ;  /* 0x0000001012657819 */ /* 0x000fe200000006ff */
[----:B------:R-:W-:Y:S01]  /*1700*/  FFMA.FTZ R102, R102, R119, 1 ;  /* 0x3f80000066667423 */ /* 0x000fe20000010077 */
[----:B------:R-:W-:Y:S01]  /*1710*/  FMUL.FTZ R112, R112, R117 ;  /* 0x0000007570707220 */ /* 0x000fe20000410000 */
[----:B------:R-:W-:Y:S01]  /*1720*/  FFMA.FTZ R96, R90, R37, R97 ;  /* 0x000000255a607223 */ /* 0x000fe20000010061 */
[----:B------:R-:W-:Y:S01]  /*1730*/  FMUL.FTZ R98, R67, -1.4426950216293334961 ;  /* 0xbfb8aa3b43627820 */ /* 0x000fe20000410000 */
[----:B------:R-:W2:Y:S01]  /*1740*/  MUFU.RCP R108, R108 ;  /* 0x0000006c006c7308 */ /* 0x000ea20000001000 */
[----:B------:R-:W-:Y:S01]  /*1750*/  FFMA.FTZ R106, R71, R106, 1 ;  /* 0x3f800000476a7423 */ /* 0x000fe2000001006a */
[----:B------:R-:W-:Y:S01]  /*1760*/  SHF.L.U32 R71, R33, 0x10, RZ ;  /* 0x0000001021477819 */ /* 0x000fe200000006ff */
[----:B------:R-:W-:Y:S01]  /*1770*/  FMUL.FTZ R116, R113, R102 ;  /* 0x0000006671747220 */ /* 0x000fe20000410000 */
[----:B------:R-:W-:Y:S01]  /*1780*/  FMUL.FTZ R111, R5, R72 ;  /* 0x00000048056f7220 */ /* 0x000fe20000410000 */
[----:B------:R-:W-:-:S03]  /*1790*/  FMUL.FTZ R101, R101, R112 ;  /* 0x0000007065657220 */ /* 0x000fc60000410000 */
[----:B------:R-:W3:Y:S01]  /*17a0*/  MUFU.RCP R105, R105 ;  /* 0x0000006900697308 */ /* 0x000ee20000001000 */
[----:B------:R-:W-:Y:S01]  /*17b0*/  PRMT R18, R33, 0x7632, R18 ;  /* 0x0000763221127816 */ /* 0x000fe20000000012 */
[----:B------:R-:W-:Y:S01]  /*17c0*/  FMUL.FTZ R97, R96, -1.4426950216293334961 ;  /* 0xbfb8aa3b60617820 */ /* 0x000fe20000410000 */
[----:B0-----:R-:W-:Y:S01]  /*17d0*/  FADD.FTZ R114, R99, 1 ;  /* 0x3f80000063727421 */ /* 0x001fe20000010000 */
[----:B------:R-:W-:Y:S01]  /*17e0*/  FMUL.FTZ R71, R71, R116 ;  /* 0x0000007447477220 */ /* 0x000fe20000410000 */
[----:B------:R-:W-:-:S03]  /*17f0*/  FFMA.FTZ R112, R86, R111, R115 ;  /* 0x0000006f56707223 */ /* 0x000fc60000010073 */
[----:B------:R-:W0:Y:S01]  /*1800*/  MUFU.RCP R104, R104 ;  /* 0x0000006800687308 */ /* 0x000e220000001000 */
[----:B------:R-:W-:Y:S01]  /*1810*/  FMUL.FTZ R99, R90, R101 ;  /* 0x000000655a637220 */ /* 0x000fe20000410000 */
[----:B------:R-:W-:Y:S01]  /*1820*/  SHF.L.U32 R113, R18, 0x10, RZ ;  /* 0x0000001012717819 */ /* 0x000fe200000006ff */
[----:B------:R-:W-:-:S05]  /*1830*/  FMUL.FTZ R106, R109, R106 ;  /* 0x0000006a6d6a7220 */ /* 0x000fca0000410000 */
[----:B------:R-:W4:Y:S01]  /*1840*/  MUFU.EX2 R98, R98 ;  /* 0x0000006200627308 */ /* 0x000f220000000800 */
[----:B------:R-:W-:Y:S01]  /*1850*/  FFMA.FTZ R99, R91, R99, R112 ;  /* 0x000000635b637223 */ /* 0x000fe20000010070 */
[----:B-1----:R-:W-:Y:S01]  /*1860*/  FADD.FTZ R115, R100, 1 ;  /* 0x3f80000064737421 */ /* 0x002fe20000010000 */
[----:B------:R-:W-:Y:S01]  /*1870*/  FMUL.FTZ R109, R88, R71 ;  /* 0x00000047586d7220 */ /* 0x000fe20000410000 */
[----:B------:R-:W-:-:S04]  /*1880*/  FMUL.FTZ R100, R113, R106 ;  /* 0x0000006a71647220 */ /* 0x000fc80000410000 */
[----:B------:R-:W1:Y:S01]  /*1890*/  MUFU.RCP R102, R118 ;  /* 0x0000007600667308 */ /* 0x000e620000001000 */
[----:B------:R-:W-:Y:S01]  /*18a0*/  FFMA.FTZ R99, R84, R109, R99 ;  /* 0x0000006d54637223 */ /* 0x000fe20000010063 */
[----:B------:R-:W-:-:S06]  /*18b0*/  FMUL.FTZ R109, R85, R100 ;  /* 0x00000064556d7220 */ /* 0x000fcc0000410000 */
[----:B------:R-:W5:Y:S01]  /*18c0*/  MUFU.EX2 R97, R97 ;  /* 0x0000006100617308 */ /* 0x000f620000000800 */
[----:B--2---:R-:W-:Y:S01]  /*18d0*/  FADD.FTZ R112, -R108, 1 ;  /* 0x3f8000006c707421 */ /* 0x004fe20000010100 */
[----:B---3--:R-:W-:-:S06]  /*18e0*/  FADD.FTZ R113, -R105, 1 ;  /* 0x3f80000069717421 */ /* 0x008fcc0000010100 */
[----:B------:R-:W2:Y:S01]  /*18f0*/  MUFU.RCP R111, R114 ;  /* 0x00000072006f7308 */ /* 0x000ea20000001000 */
[----:B------:R-:W-:Y:S01]  /*1900*/  FFMA.FTZ R99, R92, R109, R99 ;  /* 0x0000006d5c637223 */ /* 0x000fe20000010063 */
[----:B------:R-:W-:Y:S01]  /*1910*/  FFMA.FTZ R69, R69, R112, 1 ;  /* 0x3f80000045457423 */ /* 0x000fe20000010070 */
[----:B------:R-:W-:Y:S01]  /*1920*/  FFMA.FTZ R68, R68, R113, 1 ;  /* 0x3f80000044447423 */ /* 0x000fe20000010071 */
[----:B0-----:R-:W-:-:S04]  /*1930*/  FADD.FTZ R109, -R104, 1 ;  /* 0x3f800000686d7421 */ /* 0x001fc80000010100 */
[----:B------:R-:W0:Y:S01]  /*1940*/  MUFU.RCP R106, R115 ;  /* 0x00000073006a7308 */ /* 0x000e220000001000 */
[----:B----4-:R-:W-:Y:S01]  /*1950*/  FADD.FTZ R112, R98, 1 ;  /* 0x3f80000062707421 */ /* 0x010fe20000010000 */
[----:B------:R-:W-:Y:S01]  /*1960*/  FMUL.FTZ R108, R108, R69 ;  /* 0x000000456c6c7220 */ /* 0x000fe20000410000 */
[----:B------:R-:W-:Y:S01]  /*1970*/  FFMA.FTZ R109, R94, R109, 1 ;  /* 0x3f8000005e6d7423 */ /* 0x000fe2000001006d */
[----:B------:R-:W-:Y:S01]  /*1980*/  FMUL.FTZ R69, R105, R68 ;  /* 0x0000004469457220 */ /* 0x000fe20000410000 */
[----:B-1----:R-:W-:Y:S01]  /*1990*/  FADD.FTZ R94, -R102, 1 ;  /* 0x3f800000665e7421 */ /* 0x002fe20000010100 */
[----:B-----5:R-:W-:Y:S02]  /*19a0*/  FADD.FTZ R97, R97, 1 ;  /* 0x3f80000061617421 */ /* 0x020fe40000010000 */
[----:B------:R-:W1:Y:S01]  /*19b0*/  MUFU.RCP R68, R112 ;  /* 0x0000007000447308 */ /* 0x000e620000001000 */
[----:B--2---:R-:W-:Y:S01]  /*19c0*/  FADD.FTZ R98, -R111, 1 ;  /* 0x3f8000006f627421 */ /* 0x004fe20000010100 */
[----:B------:R-:W-:Y:S01]  /*19d0*/  FFMA.FTZ R105, R93, R94, 1 ;  /* 0x3f8000005d697423 */ /* 0x000fe2000001005e */
[----:B------:R-:W-:-:S02]  /*19e0*/  FFMA.FTZ R93, R5, R74, RZ ;  /* 0x0000004a055d7223 */ /* 0x000fc400000100ff */
[----:B------:R-:W-:-:S03]  /*19f0*/  FFMA.FTZ R98, R95, R98, 1 ;  /* 0x3f8000005f627423 */ /* 0x000fc60000010062 */
[----:B------:R-:W2:Y:S01]  /*1a00*/  MUFU.RCP R97, R97 ;  /* 0x0000006100617308 */ /* 0x000ea20000001000 */
[----:B0-----:R-:W-:Y:S01]  /*1a10*/  FADD.FTZ R95, -R106, 1 ;  /* 0x3f8000006a5f7421 */ /* 0x001fe20000010100 */
[----:B------:R-:W-:Y:S01]  /*1a20*/  FFMA.FTZ R93, R90, R107, R93 ;  /* 0x0000006b5a5d7223 */ /* 0x000fe2000001005d */
[----:B------:R-:W-:Y:S02]  /*1a30*/  PRMT R18, R34, 0x7632, R18 ;  /* 0x0000763222127816 */ /* 0x000fe40000000012 */
[----:B------:R-:W-:Y:S01]  /*1a40*/  FFMA.FTZ R113, R70, R95, 1 ;  /* 0x3f80000046717423 */ /* 0x000fe2000001005f */
[----:B------:R-:W-:Y:S01]  /*1a50*/  FFMA.FTZ R94, R88, R73, R93 ;  /* 0x00000049585e7223 */ /* 0x000fe2000001005d */
[----:B------:R-:W-:Y:S01]  /*1a60*/  SHF.L.U32 R95, R34, 0x10, RZ ;  /* 0x00000010225f7819 */ /* 0x000fe200000006ff */
[----:B------:R-:W-:Y:S01]  /*1a70*/  FMUL.FTZ R111, R111, R98 ;  /* 0x000000626f6f7220 */ /* 0x000fe20000410000 */
[----:B-1----:R-:W-:Y:S01]  /*1a80*/  FADD.FTZ R98, -R68, 1 ;  /* 0x3f80000044627421 */ /* 0x002fe20000010100 */
[----:B------:R-:W-:Y:S01]  /*1a90*/  FFMA.FTZ R94, R85, R110, R94 ;  /* 0x0000006e555e7223 */ /* 0x000fe2000001005e */
[----:B------:R-:W-:Y:S01]  /*1aa0*/  SHF.L.U32 R93, R18, 0x10, RZ ;  /* 0x00000010125d7819 */ /* 0x000fe200000006ff */
[----:B------:R-:W-:Y:S01]  /*1ab0*/  FMUL.FTZ R70, R95, R108 ;  /* 0x0000006c5f467220 */ /* 0x000fe20000410000 */
[----:B------:R-:W-:Y:S01]  /*1ac0*/  FMUL.FTZ R104, R104, R109 ;  /* 0x0000006d68687220 */ /* 0x000fe20000410000 */
[----:B------:R-:W-:Y:S01]  /*1ad0*/  FFMA.FTZ R95, R5, R72, R94 ;  /* 0x00000048055f7223 */ /* 0x000fe2000001005e */
[----:B------:R-:W-:Y:S01]  /*1ae0*/  FFMA.FTZ R67, R67, R98, 1 ;  /* 0x3f80000043437423 */ /* 0x000fe20000010062 */
[----:B------:R-:W-:Y:S01]  /*1af0*/  FMUL.FTZ R98, R5, R70 ;  /* 0x0000004605627220 */ /* 0x000fe20000410000 */
[----:B------:R-:W-:Y:S01]  /*1b00*/  SHF.L.U32 R94, R35, 0x10, RZ ;  /* 0x00000010235e7819 */ /* 0x000fe200000006ff */
[----:B--2---:R-:W-:Y:S01]  /*1b10*/  FADD.FTZ R109, -R97, 1 ;  /* 0x3f800000616d7421 */ /* 0x004fe20000010100 */
[----:B------:R-:W-:Y:S01]  /*1b20*/  FMUL.FTZ R93, R93, R104 ;  /* 0x000000685d5d7220 */ /* 0x000fe20000410000 */
[----:B------:R-:W-:Y:S01]  /*1b30*/  FFMA.FTZ R95, R90, R101, R95 ;  /* 0x000000655a5f7223 */ /* 0x000fe2000001005f */
[----:B------:R-:W-:Y:S01]  /*1b40*/  FFMA.FTZ R98, R82, R98, R99 ;  /* 0x0000006252627223 */ /* 0x000fe20000010063 */
[----:B------:R-:W-:Y:S01]  /*1b50*/  PRMT R18, R35, 0x7632, R18 ;  /* 0x0000763223127816 */ /* 0x000fe20000000012 */
[----:B------:R-:W-:Y:S01]  /*1b60*/  FFMA.FTZ R96, R96, R109, 1 ;  /* 0x3f80000060607423 */ /* 0x000fe2000001006d */
[----:B------:R-:W-:Y:S01]  /*1b70*/  FMUL.FTZ R99, R90, R93 ;  /* 0x0000005d5a637220 */ /* 0x000fe20000410000 */
[----:B------:R-:W-:Y:S01]  /*1b80*/  FMUL.FTZ R69, R94, R69 ;  /* 0x000000455e457220 */ /* 0x000fe20000410000 */
[----:B------:R-:W-:Y:S01]  /*1b90*/  FFMA.FTZ R94, R88, R71, R95 ;  /* 0x00000047585e7223 */ /* 0x000fe2000001005f */
[----:B------:R-:W-:Y:S01]  /*1ba0*/  SHF.L.U32 R104, R18, 0x10, RZ ;  /* 0x0000001012687819 */ /* 0x000fe200000006ff */
[----:B------:R-:W-:Y:S01]  /*1bb0*/  FFMA.FTZ R99, R83, R99, R98 ;  /* 0x0000006353637223 */ /* 0x000fe20000010062 */
[----:B------:R-:W-:Y:S01]  /*1bc0*/  FMUL.FTZ R95, R88, R69 ;  /* 0x00000045585f7220 */ /* 0x000fe20000410000 */
[----:B------:R-:W-:Y:S01]  /*1bd0*/  FMUL.FTZ R108, R97, R96 ;  /* 0x00000060616c7220 */ /* 0x000fe20000410000 */
[----:B------:R-:W-:Y:S01]  /*1be0*/  FFMA.FTZ R96, R85, R100, R94 ;  /* 0x0000006455607223 */ /* 0x000fe2000001005e */
[----:B------:R-:W-:Y:S01]  /*1bf0*/  FMUL.FTZ R94, R104, R111 ;  /* 0x0000006f685e7220 */ /* 0x000fe20000410000 */
[----:B------:R-:W-:-:S02]  /*1c00*/  FFMA.FTZ R98, R80, R95, R99 ;  /* 0x0000005f50627223 */ /* 0x000fc40000010063 */
[----:B------:R-:W-:Y:S01]  /*1c10*/  FFMA.FTZ R95, R5, R70, R96 ;  /* 0x00000046055f7223 */ /* 0x000fe20000010060 */
[----:B------:R-:W-:Y:S01]  /*1c20*/  SHF.L.U32 R97, R12, 0x10, RZ ;  /* 0x000000100c617819 */ /* 0x000fe200000006ff */
[----:B------:R-:W-:Y:S01]  /*1c30*/  FMUL.FTZ R102, R102, R105 ;  /* 0x0000006966667220 */ /* 0x000fe20000410000 */
[----:B------:R-:W-:Y:S01]  /*1c40*/  FMUL.FTZ R96, R85, R94 ;  /* 0x0000005e55607220 */ /* 0x000fe20000410000 */
[----:B------:R-:W-:Y:S01]  /*1c50*/  PRMT R18, R12, 0x7632, R18 ;  /* 0x000076320c127816 */ /* 0x000fe20000000012 */
[----:B------:R-:W-:Y:S01]  /*1c60*/  FFMA.FTZ R95, R90, R93, R95 ;  /* 0x0000005d5a5f7223 */ /* 0x000fe2000001005f */
[----:B------:R-:W-:Y:S01]  /*1c70*/  FMUL.FTZ R99, R68, R67 ;  /* 0x0000004344637220 */ /* 0x000fe20000410000 */
[----:B------:R-:W-:Y:S01]  /*1c80*/  FFMA.FTZ R67, R81, R96, R98 ;  /* 0x0000006051437223 */ /* 0x000fe20000010062 */
[----:B------:R-:W-:Y:S01]  /*1c90*/  FMUL.FTZ R68, R97, R102 ;  /* 0x0000006661447220 */ /* 0x000fe20000410000 */
[----:B------:R-:W-:Y:S01]  /*1ca0*/  SHF.L.U32 R105, R18, 0x10, RZ ;  /* 0x0000001012697819 */ /* 0x000fe200000006ff */
[----:B------:R-:W-:-:S02]  /*1cb0*/  FFMA.FTZ R96, R88, R69, R95 ;  /* 0x0000004558607223 */ /* 0x000fc4000001005f */
[----:B------:R-:W-:Y:S01]  /*1cc0*/  FMUL.FTZ R95, R5, R68 ;  /* 0x00000044055f7220 */ /* 0x000fe20000410000 */
[----:B------:R-:W-:Y:S01]  /*1cd0*/  PRMT R18, R13, 0x7632, R18 ;  /* 0x000076320d127816 */ /* 0x000fe20000000012 */
[----:B------:R-:W-:Y:S01]  /*1ce0*/  FFMA.FTZ R96, R85, R94, R96 ;  /* 0x0000005e55607223 */ /* 0x000fe20000010060 */
[----:B------:R-:W-:Y:S01]  /*1cf0*/  FMUL.FTZ R105, R105, R108 ;  /* 0x0000006c69697220 */ /* 0x000fe20000410000 */
[----:B------:R-:W-:Y:S01]  /*1d00*/  SHF.L.U32 R97, R13, 0x10, RZ ;  /* 0x000000100d617819 */ /* 0x000fe200000006ff */
[----:B------:R-:W-:Y:S01]  /*1d10*/  FMUL.FTZ R106, R106, R113 ;  /* 0x000000716a6a7220 */ /* 0x000fe20000410000 */
[----:B------:R-:W-:Y:S01]  /*1d20*/  FFMA.FTZ R98, R78, R95, R67 ;  /* 0x0000005f4e627223 */ /* 0x000fe20000010043 */
[----:B------:R-:W-:Y:S01]  /*1d30*/  FFMA.FTZ R95, R5, R68, R96 ;  /* 0x00000044055f7223 */ /* 0x000fe20000010060 */
[----:B------:R-:W-:Y:S01]  /*1d40*/  SHF.L.U32 R104, R18, 0x10, RZ ;  /* 0x0000001012687819 */ /* 0x000fe200000006ff */
[CC--:B------:R-:W-:Y:S01]  /*1d50*/  FMUL.FTZ R96, R90.reuse, R105.reuse ;  /* 0x000000695a607220 */ /* 0x0c0fe20000410000 */
[----:B------:R-:W-:Y:S01]  /*1d60*/  FMUL.FTZ R67, R97, R106 ;  /* 0x0000006a61437220 */ /* 0x000fe20000410000 */
[----:B------:R-:W-:-:S02]  /*1d70*/  FFMA.FTZ R95, R90, R105, R95 ;  /* 0x000000695a5f7223 */ /* 0x000fc4000001005f */
[----:B------:R-:W-:Y:S01]  /*1d80*/  FFMA.FTZ R97, R37, R96, R98 ;  /* 0x0000006025617223 */ /* 0x000fe20000010062 */
[----:B------:R-:W-:Y:S01]  /*1d90*/  FMUL.FTZ R104, R104, R99 ;  /* 0x0000006368687220 */ /* 0x000fe20000410000 */
[CC--:B------:R-:W-:Y:S01]  /*1da0*/  FMUL.FTZ R96, R88.reuse, R67.reuse ;  /* 0x0000004358607220 */ /* 0x0c0fe20000410000 */
[----:B------:R-:W-:Y:S02]  /*1db0*/  FFMA.FTZ R90, R88, R67, R95 ;  /* 0x00000043585a7223 */ /* 0x000fe4000001005f */
[C---:B------:R-:W-:Y:S01]  /*1dc0*/  FMUL.FTZ R98, R85.reuse, R104 ;  /* 0x0000006855627220 */ /* 0x040fe20000410000 */
[----:B------:R-:W-:Y:S01]  /*1dd0*/  FFMA.FTZ R97, R76, R96, R97 ;  /* 0x000000604c617223 */ /* 0x000fe20000010061 */
[----:B------:R-:W-:-:S03]  /*1de0*/  FFMA.FTZ R90, R85, R104, R90 ;  /* 0x00000068555a7223 */ /* 0x000fc6000001005a */
[----:B------:R-:W-:Y:S02]  /*1df0*/  FFMA.FTZ R97, R36, R98, R97 ;  /* 0x0000006224617223 */ /* 0x000fe40000010061 */
[----:B------:R-:W0:Y:S04]  /*1e00*/  SHFL.BFLY PT, R85, R90, 0x10, 0x1f ;  /* 0x0e001f005a557f89 */ /* 0x000e2800000e0000 */
        /* <DEDUP_REMOVED lines=8> */
[----:B------:R-:W1:Y:S01]  /*1e90*/  SHFL.BFLY PT, R102, R95, 0x4, 0x1f ;  /* 0x0c801f005f667f89 */ /* 0x000e6200000e0000 */
[----:B------:R-:W-:Y:S01]  /*1ea0*/  LOP3.LUT P0, RZ, R39, 0x1f, RZ, 0xc0, !PT ;  /* 0x0000001f27ff7812 */ /* 0x000fe2000780c0ff */
[----:B0-----:R-:W-:Y:S01]  /*1eb0*/  FADD.FTZ R99, R98, R99 ;  /* 0x0000006362637221 */ /* 0x001fe20000010000 */
[----:B-1----:R-:W-:-:S04]  /*1ec0*/  FADD.FTZ R102, R95, R102 ;  /* 0x000000665f667221 */ /* 0x002fc80000010000 */
[----:B------:R-:W0:Y:S04]  /*1ed0*/  SHFL.BFLY PT, R90, R99, 0x2, 0x1f ;  /* 0x0c401f00635a7f89 */ /* 0x000e2800000e0000 */
[----:B------:R-:W1:Y:S03]  /*1ee0*/  SHFL.BFLY PT, R97, R102, 0x2, 0x1f ;  /* 0x0c401f0066617f89 */ /* 0x000e6600000e0000 */
[----:B------:R-:W2:Y:S01]  /*1ef0*/  @!P0 S2R R106, SR_CgaCtaId ;  /* 0x00000000006a8919 */ /* 0x000ea20000008800 */
[----:B------:R-:W-:Y:S01]  /*1f00*/  @!P0 MOV R95, 0x400 ;  /* 0x00000400005f8802 */ /* 0x000fe20000000f00 */
[----:B0-----:R-:W-:Y:S01]  /*1f10*/  FADD.FTZ R85, R99, R90 ;  /* 0x0000005a63557221 */ /* 0x001fe20000010000 */
[----:B-1----:R-:W-:-:S04]  /*1f20*/  FADD.FTZ R97, R102, R97 ;  /* 0x0000006166617221 */ /* 0x002fc80000010000 */
[----:B------:R-:W0:Y:S04]  /*1f30*/  SHFL.BFLY PT, R96, R85, 0x1, 0x1f ;  /* 0x0c201f0055607f89 */ /* 0x000e2800000e0000 */
[----:B------:R-:W1:Y:S01]  /*1f40*/  SHFL.BFLY PT, R98, R97, 0x1, 0x1f ;  /* 0x0c201f0061627f89 */ /* 0x000e6200000e0000 */
[----:B------:R-:W-:Y:S02]  /*1f50*/  @!P0 IADD3 R95, R95, 0x2800, RZ ;  /* 0x000028005f5f8810 */ /* 0x000fe40007ffe0ff */
[----:B------:R-:W-:Y:S01]  /*1f60*/  @!P0 SHF.R.U32.HI R90, RZ, 0x2, R39 ;  /* 0x00000002ff5a8819 */ /* 0x000fe20000011627 */
[----:B------:R-:W-:Y:S01]  /*1f70*/  FADD.FTZ R15, R110, R15 ;  /* 0x0000000f6e0f7221 */ /* 0x000fe20000010000 */
[----:B--2---:R-:W-:Y:S02]  /*1f80*/  @!P0 LEA R95, R106, R95, 0x18 ;  /* 0x0000005f6a5f8211 */ /* 0x004fe400078ec0ff */
[----:B------:R-:W-:Y:S01]  /*1f90*/  @!P0 LOP3.LUT R90, R90, 0x3ffffff8, RZ, 0xc0, !PT ;  /* 0x3ffffff85a5a8812 */ /* 0x000fe200078ec0ff */
[----:B------:R-:W-:-:S03]  /*1fa0*/  FFMA.FTZ R89, R89, R110, R14 ;  /* 0x0000006e59597223 */ /* 0x000fc6000001000e */
[----:B------:R-:W-:Y:S01]  /*1fb0*/  @!P0 IADD3 R95, R90, R95, RZ ;  /* 0x0000005f5a5f8210 */ /* 0x000fe20007ffe0ff */
[----:B------:R-:W-:Y:S01]  /*1fc0*/  FADD.FTZ R90, R107, R17 ;  /* 0x000000116b5a7221 */ /* 0x000fe20000010000 */
[----:B------:R-:W-:Y:S01]  /*1fd0*/  FADD.FTZ R17, R15, R100 ;  /* 0x000000640f117221 */ /* 0x000fe20000010000 */
[----:B0-----:R-:W-:Y:S01]  /*1fe0*/  FADD.FTZ R14, R85, R96 ;  /* 0x00000060550e7221 */ /* 0x001fe20000010000 */
[----:B-1----:R-:W-:Y:S01]  /*1ff0*/  FADD.FTZ R15, R97, R98 ;  /* 0x00000062610f7221 */ /* 0x002fe20000010000 */
[----:B------:R-:W-:-:S04]  /*2000*/  FFMA.FTZ R16, R87, R107, R16 ;  /* 0x0000006b57107223 */ /* 0x000fc80000010010 */
[----:B------:R0:W-:Y:S01]  /*2010*/  @!P0 STS.64 [R95], R14 ;  /* 0x0000000e5f008388 */ /* 0x0001e20000000a00 */
[----:B------:R-:W-:Y:S01]  /*2020*/  IADD3 R79, P0, R79, 0x70, RZ ;  /* 0x000000704f4f7810 */ /* 0x000fe20007f1e0ff */
[----:B------:R-:W-:Y:S01]  /*2030*/  FFMA.FTZ R16, R91, R101, R16 ;  /* 0x000000655b107223 */ /* 0x000fe20000010010 */
[----:B------:R-:W-:Y:S02]  /*2040*/  FADD.FTZ R90, R90, R101 ;  /* 0x000000655a5a7221 */ /* 0x000fe40000010000 */
[----:B------:R-:W-:Y:S02]  /*2050*/  IADD3.X R103, RZ, R103, RZ, P0, !PT ;  /* 0x00000067ff677210 */ /* 0x000fe400007fe4ff */
[----:B------:R-:W-:Y:S01]  /*2060*/  ISETP.GE.U32.AND P0, PT, R79, UR10, PT ;  /* 0x0000000a4f007c0c */ /* 0x000fe2000bf06070 */
[----:B------:R-:W-:Y:S01]  /*2070*/  FFMA.FTZ R16, R83, R93, R16 ;  /* 0x0000005d53107223 */ /* 0x000fe20000010010 */
[----:B------:R-:W-:Y:S01]  /*2080*/  FADD.FTZ R106, R90, R93 ;  /* 0x0000005d5a6a7221 */ /* 0x000fe20000010000 */
[----:B------:R-:W-:-:S02]  /*2090*/  PRMT R83, R21, 0x7632, R83 ;  /* 0x0000763215537816 */ /* 0x000fc40000000053 */
[----:B------:R-:W-:Y:S01]  /*20a0*/  ISETP.GE.AND.EX P0, PT, R103, UR6, PT, P0 ;  /* 0x0000000667007c0c */ /* 0x000fe2000bf06300 */
[----:B------:R-:W-:Y:S01]  /*20b0*/  FFMA.FTZ R21, R75, R73, R6 ;  /* 0x000000494b157223 */ /* 0x000fe20000010006 */
[----:B------:R-:W-:Y:S01]  /*20c0*/  PRMT R90, R19, 0x7632, R90 ;  /* 0x00007632135a7816 */ /* 0x000fe2000000005a */
[----:B------:R-:W-:Y:S01]  /*20d0*/  FFMA.FTZ R19, R3, R74, R8 ;  /* 0x0000004a03137223 */ /* 0x000fe20000010008 */
[----:B------:R-:W-:Y:S01]  /*20e0*/  FADD.FTZ R9, R74, R9 ;  /* 0x000000094a097221 */ /* 0x000fe20000010000 */
[----:B------:R-:W-:Y:S01]  /*20f0*/  FADD.FTZ R6, R73, R7 ;  /* 0x0000000749067221 */ /* 0x000fe20000010000 */
[----:B------:R-:W-:Y:S01]  /*2100*/  FFMA.FTZ R92, R92, R100, R89 ;  /* 0x000000645c5c7223 */ /* 0x000fe20000010059 */
[----:B------:R-:W-:Y:S01]  /*2110*/  FFMA.FTZ R19, R86, R72, R19 ;  /* 0x0000004856137223 */ /* 0x000fe20000010013 */
[----:B------:R-:W-:Y:S01]  /*2120*/  FADD.FTZ R9, R9, R72 ;  /* 0x0000004809097221 */ /* 0x000fe20000010000 */
[----:B------:R-:W-:Y:S01]  /*2130*/  FFMA.FTZ R21, R84, R71, R21 ;  /* 0x0000004754157223 */ /* 0x000fe20000010015 */
[----:B------:R-:W-:Y:S01]  /*2140*/  FADD.FTZ R6, R6, R71 ;  /* 0x0000004706067221 */ /* 0x000fe20000010000 */
[----:B------:R-:W-:Y:S01]  /*2150*/  PRMT R89, R18, 0x7632, R89 ;  /* 0x0000763212597816 */ /* 0x000fe20000000059 */
[----:B------:R-:W-:Y:S01]  /*2160*/  FFMA.FTZ R107, R81, R94, R92 ;  /* 0x0000005e516b7223 */ /* 0x000fe2000001005c */
[----:B------:R-:W-:Y:S01]  /*2170*/  FADD.FTZ R109, R17, R94 ;  /* 0x0000005e116d7221 */ /* 0x000fe20000010000 */
[----:B------:R-:W-:Y:S01]  /*2180*/  FFMA.FTZ R19, R82, R70, R19 ;  /* 0x0000004652137223 */ /* 0x000fe20000010013 */
[----:B------:R-:W-:Y:S01]  /*2190*/  FADD.FTZ R9, R9, R70 ;  /* 0x0000004609097221 */ /* 0x000fe20000010000 */
[----:B------:R-:W-:Y:S01]  /*21a0*/  FFMA.FTZ R21, R80, R69, R21 ;  /* 0x0000004550157223 */ /* 0x000fe20000010015 */
[----:B------:R-:W-:Y:S01]  /*21b0*/  FADD.FTZ R18, R6, R69 ;  /* 0x0000004506127221 */ /* 0x000fe20000010000 */
[----:B------:R-:W-:Y:S01]  /*21c0*/  BSSY B1, `(.L_x_87) ;  /* 0x000006c000017945 */ /* 0x000fe20003800000 */
[----:B------:R-:W-:Y:S01]  /*21d0*/  PRMT R81, R20, 0x7632, R81 ;  /* 0x0000763214517816 */ /* 0x000fe20000000051 */
[----:B------:R-:W-:Y:S01]  /*21e0*/  FFMA.FTZ R16, R37, R105, R16 ;  /* 0x0000006925107223 */ /* 0x000fe20000010010 */
[----:B------:R-:W-:Y:S01]  /*21f0*/  PRMT R85, R22, 0x7632, R85 ;  /* 0x0000763216557816 */ /* 0x000fe20000000055 */
[----:B------:R-:W-:Y:S01]  /*2200*/  FADD.FTZ R17, R106, R105 ;  /* 0x000000696a117221 */ /* 0x000fe20000010000 */
[----:B------:R-:W-:Y:S01]  /*2210*/  PRMT R87, R23, 0x7632, R87 ;  /* 0x0000763217577816 */ /* 0x000fe20000000057 */
[----:B0-----:R-:W-:Y:S01]  /*2220*/  FFMA.FTZ R14, R36, R104, R107 ;  /* 0x00000068240e7223 */ /* 0x001fe2000001006b */
        /* <DEDUP_REMOVED lines=10> */
[----:B------:R-:W-:-:S02]  /*22d0*/  PRMT R96, R33, 0x7632, R96 ;  /* 0x0000763221607816 */ /* 0x000fc40000000060 */
[----:B------:R-:W-:Y:S02]  /*22e0*/  PRMT R97, R26, 0x7632, R97 ;  /* 0x000076321a617816 */ /* 0x000fe40000000061 */
[----:B------:R-:W-:Y:S02]  /*22f0*/  PRMT R98, R27, 0x7632, R98 ;  /* 0x000076321b627816 */ /* 0x000fe40000000062 */
[----:B------:R-:W-:Y:S02]  /*2300*/  PRMT R99, R28, 0x7632, R99 ;  /* 0x000076321c637816 */ /* 0x000fe40000000063 */
[----:B------:R-:W-:Y:S02]  /*2310*/  PRMT R100, R29, 0x7632, R100 ;  /* 0x000076321d647816 */ /* 0x000fe40000000064 */
[----:B------:R-:W-:Y:S02]  /*2320*/  PRMT R101, R34, 0x7632, R101 ;  /* 0x0000763222657816 */ /* 0x000fe40000000065 */
[----:B------:R-:W-:Y:S01]  /*2330*/  PRMT R102, R35, 0x7632, R102 ;  /* 0x0000763223667816 */ /* 0x000fe20000000066 */
[----:B------:R-:W-:Y:S01]  /*2340*/  BAR.SYNC.DEFER_BLOCKING 0x0 ;  /* 0x0000000000007b1d */ /* 0x000fe20000010000 */
[----:B------:R-:W-:-:S05]  /*2350*/  ISETP.GT.U32.AND P2, PT, R39, 0x1f, PT ;  /* 0x0000001f2700780c */ /* 0x000fca0003f44070 */
[----:B------:R-:W-:Y:S08]  /*2360*/  @!P0 BRA `(.L_x_88) ;  /* 0x0000000400448947 */ /* 0x000ff00003800000 */
[C---:B------:R-:W-:Y:S01]  /*2370*/  LOP3.LUT R18, R58.reuse, 0x8, RZ, 0x3c, !PT ;  /* 0x000000083a127812 */ /* 0x040fe200078e3cff */
[----:B------:R0:W-:Y:S01]  /*2380*/  STS.64 [R62], R8 ;  /* 0x000000083e007388 */ /* 0x0001e20000000a00 */
[----:B------:R-:W-:Y:S02]  /*2390*/  ISETP.GT.U32.AND P1, PT, R39, 0x4f, PT ;  /* 0x0000004f2700780c */ /* 0x000fe40003f24070 */
[----:B------:R-:W-:Y:S02]  /*23a0*/  LOP3.LUT R20, R58, 0x10, RZ, 0x3c, !PT ;  /* 0x000000103a147812 */ /* 0x000fe400078e3cff */
[C---:B------:R-:W-:Y:S02]  /*23b0*/  IADD3 R18, R57.reuse, R18, RZ ;  /* 0x0000001239127210 */ /* 0x040fe40007ffe0ff */
[----:B------:R-:W-:-:S03]  /*23c0*/  IADD3 R20, R57, R20, RZ ;  /* 0x0000001439147210 */ /* 0x000fc60007ffe0ff */
[----:B------:R0:W-:Y:S04]  /*23d0*/  STS.64 [R18], R16 ;  /* 0x0000001012007388 */ /* 0x0001e80000000a00 */
[----:B------:R0:W-:Y:S04]  /*23e0*/  STS.64 [R20], R6 ;  /* 0x0000000614007388 */ /* 0x0001e80000000a00 */
[----:B------:R0:W-:Y:S01]  /*23f0*/  STS.64 [R61], R14 ;  /* 0x0000000e3d007388 */ /* 0x0001e20000000a00 */
[----:B------:R-:W-:Y:S06]  /*2400*/  BAR.SYNC.DEFER_BLOCKING 0x0 ;  /* 0x0000000000007b1d */ /* 0x000fec0000010000 */
[----:B------:R-:W-:Y:S05]  /*2410*/  @P1 BRA `(.L_x_88) ;  /* 0x0000000400181947 */ /* 0x000fea0003800000 */
[----:B------:R-:W-:-:S04]  /*2420*/  LEA R105, R41, R0, 0x5 ;  /* 0x0000000029697211 */ /* 0x000fc800078e28ff */
[-C--:B------:R-:W-:Y:S02]  /*2430*/  LEA R26, R38, R105.reuse, 0x3 ;  /* 0x00000069261a7211 */ /* 0x080fe400078e18ff */
[-C--:B------:R-:W-:Y:S02]  /*2440*/  LEA R30, R40, R105.reuse, 0x3 ;  /* 0x00000069281e7211 */ /* 0x080fe400078e18ff */
[-C--:B------:R-:W-:Y:S02]  /*2450*/  LEA R34, R42, R105.reuse, 0x3 ;  /* 0x000000692a227211 */ /* 0x080fe400078e18ff */
[----:B------:R-:W1:Y:S01]  /*2460*/  LDS.64 R26, [R26] ;  /* 0x000000001a1a7984 */ /* 0x000e620000000a00 */
[-C--:B------:R-:W-:Y:S02]  /*2470*/  LEA R36, R43, R105.reuse, 0x3 ;  /* 0x000000692b247211 */ /* 0x080fe400078e18ff */
[-C--:B------:R-:W-:Y:S01]  /*2480*/  LEA R32, R44, R105.reuse, 0x3 ;  /* 0x000000692c207211 */ /* 0x080fe200078e18ff */
[----:B------:R-:W2:Y:S01]  /*2490*/  LDS.64 R30, [R30+0x280] ;  /* 0x000280001e1e7984 */ /* 0x000ea20000000a00 */
[----:B------:R-:W-:-:S02]  /*24a0*/  LEA R28, R45, R105, 0x3 ;  /* 0x000000692d1c7211 */ /* 0x000fc400078e18ff */
[-C--:B0-----:R-:W-:Y:S01]  /*24b0*/  LEA R20, R46, R105.reuse, 0x3 ;  /* 0x000000692e147211 */ /* 0x081fe200078e18ff */
[----:B------:R-:W0:Y:S01]  /*24c0*/  LDS.64 R34, [R34+0x500] ;  /* 0x0005000022227984 */ /* 0x000e220000000a00 */
[-C--:B------:R-:W-:Y:S02]  /*24d0*/  LEA R22, R47, R105.reuse, 0x3 ;  /* 0x000000692f167211 */ /* 0x080fe400078e18ff */
[-C--:B------:R-:W-:Y:S01]  /*24e0*/  LEA R24, R48, R105.reuse, 0x3 ;  /* 0x0000006930187211 */ /* 0x080fe200078e18ff */
[----:B------:R-:W3:Y:S01]  /*24f0*/  LDS.64 R36, [R36+0x780] ;  /* 0x0007800024247984 */ /* 0x000ee20000000a00 */
[-C--:B------:R-:W-:Y:S02]  /*2500*/  LEA R18, R49, R105.reuse, 0x3 ;  /* 0x0000006931127211 */ /* 0x080fe400078e18ff */
[-C--:B------:R-:W-:Y:S01]  /*2510*/  LEA R106, R50, R105.reuse, 0x3 ;  /* 0x00000069326a7211 */ /* 0x080fe200078e18ff */
[----:B------:R-:W4:Y:S01]  /*2520*/  LDS.64 R32, [R32+0xa00] ;  /* 0x000a000020207984 */ /* 0x000f220000000a00 */
[----:B------:R-:W-:-:S02]  /*2530*/  LEA R108, R51, R105, 0x3 ;  /* 0x00000069336c7211 */ /* 0x000fc400078e18ff */
[-C--:B------:R-:W-:Y:S01]  /*2540*/  LEA R109, R52, R105.reuse, 0x3 ;  /* 0x00000069346d7211 */ /* 0x080fe200078e18ff */
[----:B------:R-:W5:Y:S01]  /*2550*/  LDS.64 R28, [R28+0xc80] ;  /* 0x000c80001c1c7984 */ /* 0x000f620000000a00 */
[----:B------:R-:W-:-:S03]  /*2560*/  LEA R110, R53, R105, 0x3 ;  /* 0x00000069356e7211 */ /* 0x000fc600078e18ff */
[----:B------:R-:W5:Y:S04]  /*2570*/  LDS.64 R20, [R20+0xf00] ;  /* 0x000f000014147984 */ /* 0x000f680000000a00 */
[----:B------:R-:W5:Y:S04]  /*2580*/  LDS.64 R22, [R22+0x1180] ;  /* 0x0011800016167984 */ /* 0x000f680000000a00 */
[----:B------:R-:W5:Y:S04]  /*2590*/  LDS.64 R24, [R24+0x1400] ;  /* 0x0014000018187984 */ /* 0x000f680000000a00 */
[----:B------:R-:W5:Y:S01]  /*25a0*/  LDS.64 R18, [R18+0x1680] ;  /* 0x0016800012127984 */ /* 0x000f620000000a00 */
[----:B-1----:R-:W-:Y:S01]  /*25b0*/  FADD.FTZ R107, RZ, R26 ;  /* 0x0000001aff6b7221 */ /* 0x002fe20000010000 */
[----:B------:R-:W-:-:S02]  /*25c0*/  FADD.FTZ R104, RZ, R27 ;  /* 0x0000001bff687221 */ /* 0x000fc40000010000 */
[----:B------:R1:W5:Y:S01]  /*25d0*/  LDS.64 R26, [R106+0x1900] ;  /* 0x001900006a1a7984 */ /* 0x0003620000000a00 */
[----:B--2---:R-:W-:Y:S01]  /*25e0*/  FADD.FTZ R107, R107, R30 ;  /* 0x0000001e6b6b7221 */ /* 0x004fe20000010000 */
[----:B------:R-:W-:Y:S02]  /*25f0*/  FADD.FTZ R104, R104, R31 ;  /* 0x0000001f68687221 */ /* 0x000fe40000010000 */
[----:B------:R-:W2:Y:S01]  /*2600*/  LDS.64 R30, [R108+0x1b80] ;  /* 0x001b80006c1e7984 */ /* 0x000ea20000000a00 */
[----:B0-----:R-:W-:Y:S01]  /*2610*/  FADD.FTZ R107, R107, R34 ;  /* 0x000000226b6b7221 */ /* 0x001fe20000010000 */
[----:B------:R-:W-:Y:S02]  /*2620*/  FADD.FTZ R104, R104, R35 ;  /* 0x0000002368687221 */ /* 0x000fe40000010000 */
[----:B------:R-:W0:Y:S01]  /*2630*/  LDS.64 R34, [R109+0x1e00] ;  /* 0x001e00006d227984 */ /* 0x000e220000000a00 */
[----:B---3--:R-:W-:Y:S01]  /*2640*/  FADD.FTZ R107, R107, R36 ;  /* 0x000000246b6b7221 */ /* 0x008fe20000010000 */
[----:B------:R-:W-:Y:S01]  /*2650*/  FADD.FTZ R104, R104, R37 ;  /* 0x0000002568687221 */ /* 0x000fe20000010000 */
[-C--:B-1----:R-:W-:Y:S01]  /*2660*/  LEA R106, R54, R105.reuse, 0x3 ;  /* 0x00000069366a7211 */ /* 0x082fe200078e18ff */
[----:B------:R-:W1:Y:S01]  /*2670*/  LDS.64 R36, [R110+0x2080] ;  /* 0x002080006e247984 */ /* 0x000e620000000a00 */
[----:B----4-:R-:W-:Y:S01]  /*2680*/  FADD.FTZ R107, R107, R32 ;  /* 0x000000206b6b7221 */ /* 0x010fe20000010000 */
[----:B------:R-:W-:Y:S01]  /*2690*/  FADD.FTZ R104, R104, R33 ;  /* 0x0000002168687221 */ /* 0x000fe20000010000 */
[----:B------:R-:W-:Y:S01]  /*26a0*/  LEA R105, R55, R105, 0x3 ;  /* 0x0000006937697211 */ /* 0x000fe200078e18ff */
[----:B------:R-:W3:Y:S01]  /*26b0*/  LDS.64 R32, [R106+0x2300] ;  /* 0x002300006a207984 */ /* 0x000ee20000000a00 */
[----:B-----5:R-:W-:Y:S01]  /*26c0*/  FADD.FTZ R107, R107, R28 ;  /* 0x0000001c6b6b7221 */ /* 0x020fe20000010000 */
[----:B------:R-:W-:-:S02]  /*26d0*/  FADD.FTZ R104, R104, R29 ;  /* 0x0000001d68687221 */ /* 0x000fc40000010000 */
[----:B------:R-:W4:Y:S01]  /*26e0*/  LDS.64 R28, [R105+0x2580] ;  /* 0x00258000691c7984 */ /* 0x000f220000000a00 */
[----:B------:R-:W-:Y:S01]  /*26f0*/  FADD.FTZ R107, R107, R20 ;  /* 0x000000146b6b7221 */ /* 0x000fe20000010000 */
[----:B------:R-:W-:Y:S02]  /*2700*/  FADD.FTZ R104, R104, R21 ;  /* 0x0000001568687221 */ /* 0x000fe40000010000 */
[----:B------:R-:W5:Y:S01]  /*2710*/  LDC.64 R20, c[0x0][0x260] ;  /* 0x00009800ff147b82 */ /* 0x000f620000000a00 */
[----:B------:R-:W-:Y:S01]  /*2720*/  FADD.FTZ R107, R107, R22 ;  /* 0x000000166b6b7221 */ /* 0x000fe20000010000 */
[----:B------:R-:W-:-:S03]  /*2730*/  FADD.FTZ R104, R104, R23 ;  /* 0x0000001768687221 */ /* 0x000fc60000010000 */
[----:B------:R-:W-:Y:S01]  /*2740*/  FADD.FTZ R107, R107, R24 ;  /* 0x000000186b6b7221 */ /* 0x000fe20000010000 */
[----:B------:R-:W-:-:S03]  /*2750*/  FADD.FTZ R104, R104, R25 ;  /* 0x0000001968687221 */ /* 0x000fc60000010000 */
[----:B------:R-:W-:Y:S01]  /*2760*/  FADD.FTZ R107, R107, R18 ;  /* 0x000000126b6b7221 */ /* 0x000fe20000010000 */
[----:B------:R-:W-:Y:S01]  /*2770*/  FADD.FTZ R104, R104, R19 ;  /* 0x0000001368687221 */ /* 0x000fe20000010000 */
[----:B------:R-:W-:Y:S02]  /*2780*/  IMAD R18, R63, 0x50, R56 ;  /* 0x000000503f127824 */ /* 0x000fe400078e0238 */
[----:B------:R-:W-:Y:S01]  /*2790*/  FADD.FTZ R107, R107, R26 ;  /* 0x0000001a6b6b7221 */ /* 0x000fe20000010000 */
[----:B------:R-:W-:Y:S02]  /*27a0*/  FADD.FTZ R104, R104, R27 ;  /* 0x0000001b68687221 */ /* 0x000fe40000010000 */
[----:B------:R-:W-:Y:S01]  /*27b0*/  SHF.L.U32 R19, R18, 0x1, RZ ;  /* 0x0000000112137819 */ /* 0x000fe200000006ff */
[----:B--2---:R-:W-:Y:S01]  /*27c0*/  FADD.FTZ R107, R107, R30 ;  /* 0x0000001e6b6b7221 */ /* 0x004fe20000010000 */
[----:B------:R-:W-:-:S03]  /*27d0*/  FADD.FTZ R104, R104, R31 ;  /* 0x0000001f68687221 */ /* 0x000fc60000010000 */
[----:B0-----:R-:W-:Y:S01]  /*27e0*/  FADD.FTZ R107, R107, R34 ;  /* 0x000000226b6b7221 */ /* 0x001fe20000010000 */
[----:B------:R-:W-:Y:S01]  /*27f0*/  FADD.FTZ R104, R104, R35 ;  /* 0x0000002368687221 */ /* 0x000fe20000010000 */
[----:B-----5:R-:W-:-:S04]  /*2800*/  IMAD.WIDE.U32 R20, R19, 0x4, R20 ;  /* 0x0000000413147825 */ /* 0x020fc800078e0014 */
[----:B-1----:R-:W-:Y:S01]  /*2810*/  FADD.FTZ R107, R107, R36 ;  /* 0x000000246b6b7221 */ /* 0x002fe20000010000 */
[----:B------:R-:W-:-:S03]  /*2820*/  FADD.FTZ R104, R104, R37 ;  /* 0x0000002568687221 */ /* 0x000fc60000010000 */
[----:B---3--:R-:W-:Y:S01]  /*2830*/  FADD.FTZ R107, R107, R32 ;  /* 0x000000206b6b7221 */ /* 0x008fe20000010000 */
[----:B------:R-:W-:-:S03]  /*2840*/  FADD.FTZ R104, R104, R33 ;  /* 0x0000002168687221 */ /* 0x000fc60000010000 */
[----:B----4-:R-:W-:Y:S01]  /*2850*/  FADD.FTZ R28, R107, R28 ;  /* 0x0000001c6b1c7221 */ /* 0x010fe20000010000 */
[----:B------:R-:W-:-:S05]  /*2860*/  FADD.FTZ R29, R104, R29 ;  /* 0x0000001d681d7221 */ /* 0x000fca0000010000 */
[----:B------:R1:W-:Y:S02]  /*2870*/  STG.E.64 desc[UR8][R20.64+0x700], R28 ;  /* 0x0007001c14007986 */ /* 0x0003e4000c101b08 */
.L_x_88:
[----:B------:R-:W-:Y:S05]  /*2880*/  BSYNC B1 ;  /* 0x0000000000017941 */ /* 0x000fea0003800000 */
.L_x_87:
[----:B------:R-:W-:Y:S01]  /*2890*/  BSSY B1, `(.L_x_89) ;  /* 0x0000025000017945 */ /* 0x000fe20003800000 */
[----:B------:R-:W-:Y:S02]  /*28a0*/  PRMT R19, R12, 0x7632, R19 ;  /* 0x000076320c137816 */ /* 0x000fe40000000013 */
[----:B0-----:R-:W-:Y:S01]  /*28b0*/  PRMT R18, R13, 0x7632, R18 ;  /* 0x000076320d127816 */ /* 0x001fe20000000012 */
[----:B------:R-:W-:Y:S06]  /*28c0*/  @P2 BRA `(.L_x_90) ;  /* 0x0000000000842947 */ /* 0x000fec0003800000 */
[----:B------:R-:W-:Y:S01]  /*28d0*/  ISETP.GT.U32.AND P1, PT, R39, 0x9, PT ;  /* 0x000000092700780c */ /* 0x000fe20003f24070 */
[----:B------:R-:W-:-:S12]  /*28e0*/  UMOV UR4, 0xffffffff ;  /* 0xffffffff00047882 */ /* 0x000fd80000000000 */
[----:B------:R-:W1:Y:S01]  /*28f0*/  @!P1 S2R R13, SR_CgaCtaId ;  /* 0x00000000000d9919 */ /* 0x000e620000008800 */
[----:B------:R-:W-:-:S04]  /*2900*/  @!P1 MOV R12, 0x400 ;  /* 0x00000400000c9802 */ /* 0x000fc80000000f00 */
[----:B------:R-:W-:-:S04]  /*2910*/  @!P1 IADD3 R12, R12, 0x2800, RZ ;  /* 0x000028000c0c9810 */ /* 0x000fc80007ffe0ff */
[----:B-1----:R-:W-:Y:S02]  /*2920*/  @!P1 LEA R20, R13, R12, 0x18 ;  /* 0x0000000c0d149211 */ /* 0x002fe400078ec0ff */
[----:B------:R-:W-:Y:S02]  /*2930*/  CS2R R12, SRZ ;  /* 0x00000000000c7805 */ /* 0x000fe4000001ff00 */
[----:B------:R-:W-:-:S05]  /*2940*/  @!P1 LEA R20, R39, R20, 0x3 ;  /* 0x0000001427149211 */ /* 0x000fca00078e18ff */
[----:B------:R0:W1:Y:S01]  /*2950*/  @!P1 LDS.64 R12, [R20] ;  /* 0x00000000140c9984 */ /* 0x0000620000000a00 */
[----:B------:R-:W-:Y:S05]  /*2960*/  BRA.DIV UR4, `(.L_x_91) ;  /* 0x0000001604bc7947 */ /* 0x000fea000b800000 */
[----:B-1----:R-:W1:Y:S04]  /*2970*/  SHFL.BFLY PT, R25, R12, 0x8, 0x1f ;  /* 0x0d001f000c197f89 */ /* 0x002e6800000e0000 */
[----:B------:R-:W2:Y:S01]  /*2980*/  SHFL.BFLY PT, R26, R13, 0x8, 0x1f ;  /* 0x0d001f000d1a7f89 */ /* 0x000ea200000e0000 */
[----:B-1----:R-:W-:Y:S01]  /*2990*/  FADD.FTZ R25, R25, R12 ;  /* 0x0000000c19197221 */ /* 0x002fe20000010000 */
[----:B--2---:R-:W-:-:S04]  /*29a0*/  FADD.FTZ R26, R26, R13 ;  /* 0x0000000d1a1a7221 */ /* 0x004fc80000010000 */
[----:B------:R-:W1:Y:S04]  /*29b0*/  SHFL.BFLY PT, R28, R25, 0x4, 0x1f ;  /* 0x0c801f00191c7f89 */ /* 0x000e6800000e0000 */
        /* <DEDUP_REMOVED lines=8> */
[----:B------:R2:W3:Y:S02]  /*2a40*/  SHFL.BFLY PT, R24, R30, 0x1, 0x1f ;  /* 0x0c201f001e187f89 */ /* 0x0004e400000e0000 */
[----:B-12---:R-:W-:-:S07]  /*2a50*/  FADD.FTZ R12, R29, R12 ;  /* 0x0000000c1d0c7221 */ /* 0x006fce0000010000 */
.L_x_111:
[----:B------:R-:W-:Y:S01]  /*2a60*/  ISETP.NE.AND P1, PT, R39, RZ, PT ;  /* 0x000000ff2700720c */ /* 0x000fe20003f25270 */
[----:B---3--:R-:W-:-:S12]  /*2a70*/  FADD.FTZ R13, R30, R24 ;  /* 0x000000181e0d7221 */ /* 0x008fd80000010000 */
[----:B------:R-:W1:Y:S01]  /*2a80*/  @!P1 S2R R21, SR_CgaCtaId ;  /* 0x0000000000159919 */ /* 0x000e620000008800 */
[----:B0-----:R-:W-:Y:S01]  /*2a90*/  @!P1 MOV R20, 0x400 ;  /* 0x0000040000149802 */ /* 0x001fe20000000f00 */
[----:B------:R-:W-:Y:S01]  /*2aa0*/  @!P1 FMUL.FTZ R13, R13, 0.00019531250291038304567 ;  /* 0x394ccccd0d0d9820 */ /* 0x000fe20000410000 */
[----:B------:R-:W-:Y:S02]  /*2ab0*/  @!P1 FMUL.FTZ R12, R12, 0.00019531250291038304567 ;  /* 0x394ccccd0c0c9820 */ /* 0x000fe40000410000 */
[----:B-1----:R-:W-:-:S05]  /*2ac0*/  @!P1 LEA R0, R21, R20, 0x18 ;  /* 0x0000001415009211 */ /* 0x002fca00078ec0ff */
[----:B------:R0:W-:Y:S02]  /*2ad0*/  @!P1 STS.64 [R0+0x2850], R12 ;  /* 0x0028500c00009388 */ /* 0x0001e40000000a00 */
.L_x_90:
[----:B------:R-:W-:Y:S05]  /*2ae0*/  BSYNC B1 ;  /* 0x0000000000017941 */ /* 0x000fea0003800000 */
.L_x_89:
        /* <DEDUP_REMOVED lines=12> */
[----:B0-----:R0:W5:Y:S02]  /*2bb0*/  ATOM.E.ADD.STRONG.GPU PT, R12, desc[UR8][R10.64], R59 ;  /* 0x0000003b0a0c798a */ /* 0x00116400081ee1c8 */
.L_x_94:
[----:B------:R-:W2:Y:S04]  /*2bc0*/  LD.E.STRONG.GPU R13, desc[UR8][R10.64] ;  /* 0x000000080a0d7980 */ /* 0x000ea8000c10f900 */
[----:B--2---:R-:W-:Y:S01]  /*2bd0*/  CCTL.IVALL ;  /* 0x00000000ff00798f */ /* 0x004fe20002000000 */
[----:B------:R-:W-:Y:S05]  /*2be0*/  YIELD ;  /* 0x0000000000007946 */ /* 0x000fea0003800000 */
[----:B-----5:R-:W-:-:S04]  /*2bf0*/  LOP3.LUT R13, R13, R12, RZ, 0x3c, !PT ;  /* 0x0000000c0d0d7212 */ /* 0x020fc800078e3cff */
[----:B------:R-:W-:-:S13]  /*2c00*/  ISETP.GT.AND P1, PT, R13, -0x1, PT ;  /* 0xffffffff0d00780c */ /* 0x000fda0003f24270 */
[----:B------:R-:W-:Y:S05]  /*2c10*/  @P1 BRA `(.L_x_94) ;  /* 0xfffffffc00e81947 */ /* 0x000fea000383ffff */
.L_x_93:
[----:B------:R-:W-:Y:S05]  /*2c20*/  WARPSYNC.ALL ;  /* 0x0000000000007948 */ /* 0x000fea0003800000 */
[----:B------:R-:W-:Y:S06]  /*2c30*/  BAR.SYNC.DEFER_BLOCKING 0x0 ;  /* 0x0000000000007b1d */ /* 0x000fec0000010000 */
.L_x_92:
[----:B0-----:R-:W-:Y:S01]  /*2c40*/  SHF.L.U32 R13, R90, 0x10, RZ ;  /* 0x000000105a0d7819 */ /* 0x001fe200000006ff */
[----:B------:R-:W0:Y:S01]  /*2c50*/  S2UR UR5, SR_CgaCtaId ;  /* 0x00000000000579c3 */ /* 0x000e220000008800 */
[----:B------:R-:W-:Y:S01]  /*2c60*/  SHF.L.U32 R93, R93, 0x10, RZ ;  /* 0x000000105d5d7819 */ /* 0x000fe200000006ff */
[----:B------:R-:W-:Y:S01]  /*2c70*/  UMOV UR4, 0x400 ;  /* 0x0000040000047882 */ /* 0x000fe20000000000 */
[----:B------:R-:W-:Y:S01]  /*2c80*/  SHF.L.U32 R83, R83, 0x10, RZ ;  /* 0x0000001053537819 */ /* 0x000fe200000006ff */
[C---:B------:R-:W-:Y:S01]  /*2c90*/  FADD.FTZ R22, -R2.reuse, R13 ;  /* 0x0000000d02167221 */ /* 0x040fe20000010100 */
[----:B------:R-:W-:Y:S01]  /*2ca0*/  SHF.L.U32 R34, R87, 0x10, RZ ;  /* 0x0000001057227819 */ /* 0x000fe200000006ff */
[----:B------:R-:W-:Y:S01]  /*2cb0*/  FADD.FTZ R26, -R2, R93 ;  /* 0x0000005d021a7221 */ /* 0x000fe20000010100 */
[----:B------:R-:W-:Y:S01]  /*2cc0*/  SHF.L.U32 R25, R94, 0x10, RZ ;  /* 0x000000105e197819 */ /* 0x000fe200000006ff */
[----:B------:R-:W-:Y:S01]  /*2cd0*/  FMUL.FTZ R22, R77, R22 ;  /* 0x000000164d167220 */ /* 0x000fe20000410000 */
[----:B------:R-:W-:Y:S01]  /*2ce0*/  SHF.L.U32 R81, R81, 0x10, RZ ;  /* 0x0000001051517819 */ /* 0x000fe200000006ff */
[----:B------:R-:W-:Y:S01]  /*2cf0*/  FMUL.FTZ R26, R77, R26 ;  /* 0x0000001a4d1a7220 */ /* 0x000fe20000410000 */
[----:B------:R-:W-:Y:S01]  /*2d00*/  SHF.L.U32 R12, R85, 0x10, RZ ;  /* 0x00000010550c7819 */ /* 0x000fe200000006ff */
[----:B------:R-:W-:Y:S01]  /*2d10*/  FFMA.FTZ R23, R22, R83, R34 ;  /* 0x0000005316177223 */ /* 0x000fe20000010022 */
[----:B-1----:R-:W-:Y:S01]  /*2d20*/  SHF.L.U32 R29, R98, 0x10, RZ ;  /* 0x00000010621d7819 */ /* 0x002fe200000006ff */
[C---:B------:R-:W-:Y:S01]  /*2d30*/  FADD.FTZ R30, -R2.reuse, R25 ;  /* 0x00000019021e7221 */ /* 0x040fe20000010100 */
[----:B------:R-:W-:Y:S01]  /*2d40*/  SHF.L.U32 R99, R99, 0x10, RZ ;  /* 0x0000001063637819 */ /* 0x000fe200000006ff */
[----:B------:R-:W-:Y:S01]  /*2d50*/  FMUL.FTZ R24, R23, -1.4426950216293334961 ;  /* 0xbfb8aa3b17187820 */ /* 0x000fe20000410000 */
[----:B------:R-:W-:Y:S01]  /*2d60*/  FFMA.FTZ R25, R81, R26, R12 ;  /* 0x0000001a51197223 */ /* 0x000fe2000001000c */
[----:B------:R-:W-:Y:S01]  /*2d70*/  FADD.FTZ R90, -R2, R29 ;  /* 0x0000001d025a7221 */ /* 0x000fe20000010100 */
[----:B------:R-:W-:Y:S01]  /*2d80*/  SHF.L.U32 R89, R89, 0x10, RZ ;  /* 0x0000001059597819 */ /* 0x000fe200000006ff */
[----:B------:R1:W2:Y:S01]  /*2d90*/  MUFU.EX2 R36, R24 ;  /* 0x0000001800247308 */ /* 0x0002a20000000800 */
[----:B------:R-:W-:Y:S01]  /*2da0*/  SHF.L.U32 R97, R97, 0x10, RZ ;  /* 0x0000001061617819 */ /* 0x000fe200000006ff */
[----:B------:R-:W-:Y:S01]  /*2db0*/  FMUL.FTZ R28, R25, -1.4426950216293334961 ;  /* 0xbfb8aa3b191c7820 */ /* 0x000fe20000410000 */
[----:B------:R-:W-:Y:S01]  /*2dc0*/  SHF.L.U32 R33, R100, 0x10, RZ ;  /* 0x0000001064217819 */ /* 0x000fe200000006ff */
[C---:B------:R-:W-:Y:S01]  /*2dd0*/  FADD.FTZ R20, -R2.reuse, R89 ;  /* 0x0000005902147221 */ /* 0x040fe20000010100 */
[C---:B------:R-:W-:Y:S01]  /*2de0*/  FMUL.FTZ R30, R77.reuse, R30 ;  /* 0x0000001e4d1e7220 */ /* 0x040fe20000410000 */
[C---:B------:R-:W-:Y:S01]  /*2df0*/  FADD.FTZ R32, -R2.reuse, R97 ;  /* 0x0000006102207221 */ /* 0x040fe20000010100 */
[----:B------:R-:W-:Y:S01]  /*2e00*/  UIADD3 UR4, UR4, 0x2850, URZ ;  /* 0x0000285004047890 */ /* 0x000fe2000fffe03f */
[----:B------:R3:W4:Y:S01]  /*2e10*/  MUFU.EX2 R37, R28 ;  /* 0x0000001c00257308 */ /* 0x0007220000000800 */
[C---:B-1----:R-:W-:Y:S01]  /*2e20*/  FMUL.FTZ R24, R77.reuse, R90 ;  /* 0x0000005a4d187220 */ /* 0x042fe20000410000 */
[C---:B------:R-:W-:Y:S01]  /*2e30*/  FADD.FTZ R90, -R2.reuse, R99 ;  /* 0x00000063025a7221 */ /* 0x040fe20000010100 */
[C---:B------:R-:W-:Y:S01]  /*2e40*/  FMUL.FTZ R20, R77.reuse, R20 ;  /* 0x000000144d147220 */ /* 0x040fe20000410000 */
[----:B------:R-:W-:Y:S01]  /*2e50*/  FMUL.FTZ R32, R77, R32 ;  /* 0x000000204d207220 */ /* 0x000fe20000410000 */
[----:B------:R-:W-:Y:S01]  /*2e60*/  FADD.FTZ R2, -R2, R33 ;  /* 0x0000002102027221 */ /* 0x000fe20000010100 */
[----:B------:R-:W-:Y:S01]  /*2e70*/  FFMA.FTZ R27, R83, R30, R34 ;  /* 0x0000001e531b7223 */ /* 0x000fe20000010022 */
[--C-:B------:R-:W-:Y:S01]  /*2e80*/  FFMA.FTZ R21, R20, R81, R12.reuse ;  /* 0x0000005114157223 */ /* 0x100fe2000001000c */
[--C-:B------:R-:W-:Y:S01]  /*2e90*/  FFMA.FTZ R29, R81, R32, R12.reuse ;  /* 0x00000020511d7223 */ /* 0x100fe2000001000c */
[----:B---3--:R-:W-:Y:S01]  /*2ea0*/  FMUL.FTZ R28, R77, R90 ;  /* 0x0000005a4d1c7220 */ /* 0x008fe20000410000 */
[----:B------:R-:W-:Y:S01]  /*2eb0*/  FMUL.FTZ R35, R27, -1.4426950216293334961 ;  /* 0xbfb8aa3b1b237820 */ /* 0x000fe20000410000 */
[----:B------:R-:W-:Y:S01]  /*2ec0*/  FMUL.FTZ R13, R21, -1.4426950216293334961 ;  /* 0xbfb8aa3b150d7820 */ /* 0x000fe20000410000 */
[----:B------:R-:W-:Y:S01]  /*2ed0*/  FMUL.FTZ R2, R77, R2 ;  /* 0x000000024d027220 */ /* 0x000fe20000410000 */
[----:B------:R-:W-:Y:S01]  /*2ee0*/  FFMA.FTZ R33, R81, R28, R12 ;  /* 0x0000001c51217223 */ /* 0x000fe2000001000c */
[----:B------:R-:W-:Y:S01]  /*2ef0*/  MUFU.EX2 R85, R35 ;  /* 0x0000002300557308 */ /* 0x000fe20000000800 */
[C-C-:B------:R-:W-:Y:S01]  /*2f00*/  FFMA.FTZ R31, R83.reuse, R24, R34.reuse ;  /* 0x00000018531f7223 */ /* 0x140fe20000010022 */
[----:B------:R-:W-:Y:S01]  /*2f10*/  FFMA.FTZ R34, R83, R2, R34 ;  /* 0x0000000253227223 */ /* 0x000fe20000010022 */
[----:B------:R-:W-:Y:S01]  /*2f20*/  FMUL.FTZ R12, R33, -1.4426950216293334961 ;  /* 0xbfb8aa3b210c7820 */ /* 0x000fe20000410000 */
[----:B------:R-:W-:Y:S01]  /*2f30*/  FMUL.FTZ R87, R29, -1.4426950216293334961 ;  /* 0xbfb8aa3b1d577820 */ /* 0x000fe20000410000 */
[----:B0-----:R-:W-:Y:S01]  /*2f40*/  ULEA UR4, UR5, UR4, 0x18 ;  /* 0x0000000405047291 */ /* 0x001fe2000f8ec03f */
[----:B------:R-:W-:Y:S01]  /*2f50*/  FMUL.FTZ R93, R34, -1.4426950216293334961 ;  /* 0xbfb8aa3b225d7820 */ /* 0x000fe20000410000 */
[----:B------:R-:W-:Y:S01]  /*2f60*/  IADD3 R63, -R63, R64, RZ ;  /* 0x000000403f3f7210 */ /* 0x000fe20007ffe1ff */
[----:B------:R-:W0:Y:S01]  /*2f70*/  MUFU.EX2 R13, R13 ;  /* 0x0000000d000d7308 */ /* 0x000e220000000800 */
[----:B------:R-:W-:Y:S01]  /*2f80*/  FMUL.FTZ R90, R31, -1.4426950216293334961 ;  /* 0xbfb8aa3b1f5a7820 */ /* 0x000fe20000410000 */
[----:B--2---:R-:W-:Y:S01]  /*2f90*/  FADD.FTZ R36, R36, 1 ;  /* 0x3f80000024247421 */ /* 0x004fe20000010000 */
[----:B----4-:R-:W-:Y:S01]  /*2fa0*/  FADD.FTZ R37, R37, 1 ;  /* 0x3f80000025257421 */ /* 0x010fe20000010000 */
[----:B------:R-:W-:-:S02]  /*2fb0*/  SHF.L.U32 R91, R91, 0x10, RZ ;  /* 0x000000105b5b7819 */ /* 0x000fc400000006ff */
[----:B------:R-:W-:Y:S02]  /*2fc0*/  SHF.L.U32 R92, R92, 0x10, RZ ;  /* 0x000000105c5c7819 */ /* 0x000fe400000006ff */
[----:B------:R-:W1:Y:S01]  /*2fd0*/  MUFU.EX2 R12, R12 ;  /* 0x0000000c000c7308 */ /* 0x000e620000000800 */
[----:B------:R-:W-:Y:S02]  /*2fe0*/  SHF.L.U32 R95, R95, 0x10, RZ ;  /* 0x000000105f5f7819 */ /* 0x000fe400000006ff */
[----:B------:R-:W-:Y:S02]  /*2ff0*/  SHF.L.U32 R19, R19, 0x10, RZ ;  /* 0x0000001013137819 */ /* 0x000fe400000006ff */
[----:B------:R-:W-:Y:S02]  /*3000*/  SHF.L.U32 R18, R18, 0x10, RZ ;  /* 0x0000001012127819 */ /* 0x000fe400000006ff */
[----:B------:R-:W-:Y:S01]  /*3010*/  SHF.L.U32 R96, R96, 0x10, RZ ;  /* 0x0000001060607819 */ /* 0x000fe200000006ff */
[----:B------:R2:W3:Y:S01]  /*3020*/  MUFU.EX2 R89, R87 ;  /* 0x0000005700597308 */ /* 0x0004e20000000800 */
[----:B0-----:R-:W-:Y:S01]  /*3030*/  FADD.FTZ R13, R13, 1 ;  /* 0x3f8000000d0d7421 */ /* 0x001fe20000010000 */
[----:B------:R-:W-:-:S02]  /*3040*/  SHF.L.U32 R101, R101, 0x10, RZ ;  /* 0x0000001065657819 */ /* 0x000fc400000006ff */
[----:B------:R-:W-:-:S04]  /*3050*/  SHF.L.U32 R102, R102, 0x10, RZ ;  /* 0x0000001066667819 */ /* 0x000fc800000006ff */
[----:B------:R-:W0:Y:S01]  /*3060*/  MUFU.EX2 R94, R93 ;  /* 0x0000005d005e7308 */ /* 0x000e220000000800 */
[----:B--2---:R-:W-:Y:S01]  /*3070*/  FADD.FTZ R87, R85, 1 ;  /* 0x3f80000055577421 */ /* 0x004fe20000010000 */
[----:B-1----:R-:W-:Y:S01]  /*3080*/  FADD.FTZ R85, R12, 1 ;  /* 0x3f8000000c557421 */ /* 0x002fe20000010000 */
[----:B------:R-:W-:Y:S01]  /*3090*/  LEA R12, R63, UR4, 0x3 ;  /* 0x000000043f0c7c11 */ /* 0x000fe2000f8e18ff */
[----:B------:R-:W-:-:S04]  /*30a0*/  ULDC.64 UR4, c[0x0][0x210] ;  /* 0x0000840000047ab9 */ /* 0x000fc80000000a00 */
[----:B------:R-:W1:Y:S01]  /*30b0*/  MUFU.EX2 R90, R90 ;  /* 0x0000005a005a7308 */ /* 0x000e620000000800 */
[----:B---3--:R-:W-:-:S07]  /*30c0*/  FADD.FTZ R89, R89, 1 ;  /* 0x3f80000059597421 */ /* 0x008fce0000010000 */
[----:B------:R2:W3:Y:S01]  /*30d0*/  MUFU.RCP R35, R13 ;  /* 0x0000000d00237308 */ /* 0x0004e20000001000 */
[----:B0-----:R-:W-:-:S07]  /*30e0*/  FADD.FTZ R97, R94, 1 ;  /* 0x3f8000005e617421 */ /* 0x001fce0000010000 */
[----:B------:R-:W-:Y:S01]  /*30f0*/  MUFU.RCP R36, R36 ;  /* 0x0000002400247308 */ /* 0x000fe20000001000 */
[----:B--2---:R-:W0:Y:S01]  /*3100*/  LDS.64 R12, [R12] ;  /* 0x000000000c0c7984 */ /* 0x004e220000000a00 */
[----:B-1----:R-:W-:-:S06]  /*3110*/  FADD.FTZ R90, R90, 1 ;  /* 0x3f8000005a5a7421 */ /* 0x002fcc0000010000 */
[----:B------:R-:W1:Y:S01]  /*3120*/  MUFU.RCP R37, R37 ;  /* 0x0000002500257308 */ /* 0x000e620000001000 */
[----:B---3--:R-:W-:-:S04]  /*3130*/  FADD.FTZ R64, -R35, 1 ;  /* 0x3f80000023407421 */ /* 0x008fc80000010100 */
[----:B------:R-:W-:-:S03]  /*3140*/  FFMA.FTZ R64, R21, R64, 1 ;  /* 0x3f80000015407423 */ /* 0x000fc60000010040 */
[----:B------:R-:W2:Y:S01]  /*3150*/  MUFU.RCP R85, R85 ;  /* 0x0000005500557308 */ /* 0x000ea20000001000 */
[----:B------:R-:W-:-:S04]  /*3160*/  FMUL.FTZ R64, R35, R64 ;  /* 0x0000004023407220 */ /* 0x000fc80000410000 */
[----:B------:R-:W-:-:S03]  /*3170*/  FMUL.FTZ R64, R91, R64 ;  /* 0x000000405b407220 */ /* 0x000fc60000410000 */
[----:B------:R-:W3:Y:S01]  /*3180*/  MUFU.RCP R97, R97 ;  /* 0x0000006100617308 */ /* 0x000ee20000001000 */
[----:B-1----:R-:W-:-:S04]  /*3190*/  FADD.FTZ R94, -R37, 1 ;  /* 0x3f800000255e7421 */ /* 0x002fc80000010100 */
[----:B------:R-:W-:-:S03]  /*31a0*/  FFMA.FTZ R94, R25, R94, 1 ;  /* 0x3f800000195e7423 */ /* 0x000fc6000001005e */
[----:B------:R-:W1:Y:S01]  /*31b0*/  MUFU.RCP R87, R87 ;  /* 0x0000005700577308 */ /* 0x000e620000001000 */
[----:B--2---:R-:W-:Y:S01]  /*31c0*/  FADD.FTZ R104, -R85, 1 ;  /* 0x3f80000055687421 */ /* 0x004fe20000010100 */
[----:B------:R-:W-:-:S03]  /*31d0*/  FMUL.FTZ R94, R37, R94 ;  /* 0x0000005e255e7220 */ /* 0x000fc60000410000 */
[----:B------:R-:W-:Y:S01]  /*31e0*/  FFMA.FTZ R104, R33, R104, 1 ;  /* 0x3f80000021687423 */ /* 0x000fe20000010068 */
[----:B------:R-:W-:Y:S02]  /*31f0*/  FMUL.FTZ R95, R95, R94 ;  /* 0x0000005e5f5f7220 */ /* 0x000fe40000410000 */
[----:B------:R-:W2:Y:S01]  /*3200*/  MUFU.RCP R89, R89 ;  /* 0x0000005900597308 */ /* 0x000ea20000001000 */
[----:B---3--:R-:W-:Y:S01]  /*3210*/  FADD.FTZ R21, -R97, 1 ;  /* 0x3f80000061157421 */ /* 0x008fe20000010100 */
[--C-:B0-----:R-:W-:Y:S01]  /*3220*/  FFMA.FTZ R74, R5, R74, -R12.reuse ;  /* 0x0000004a054a7223 */ /* 0x101fe2000001080c */
[----:B------:R-:W-:Y:S01]  /*3230*/  FFMA.FTZ R64, R81, R64, -R12 ;  /* 0x0000004051407223 */ /* 0x000fe2000001080c */
[----:B------:R-:W-:Y:S01]  /*3240*/  FMUL.FTZ R104, R85, R104 ;  /* 0x0000006855687220 */ /* 0x000fe20000410000 */
[----:B------:R-:W-:Y:S01]  /*3250*/  FFMA.FTZ R34, R34, R21, 1 ;  /* 0x3f80000022227423 */ /* 0x000fe20000010015 */
[----:B------:R-:W-:Y:S01]  /*3260*/  FFMA.FTZ R74, R3, -R13, R74 ;  /* 0x8000000d034a7223 */ /* 0x000fe2000001004a */
[----:B------:R-:W-:Y:S01]  /*3270*/  FFMA.FTZ R64, -R13, R20, R64 ;  /* 0x000000140d407223 */ /* 0x000fe20000010140 */
[----:B------:R0:W3:Y:S01]  /*3280*/  MUFU.RCP R93, R90 ;  /* 0x0000005a005d7308 */ /* 0x0000e20000001000 */
[----:B-1----:R-:W-:Y:S01]  /*3290*/  FADD.FTZ R98, -R87, 1 ;  /* 0x3f80000057627421 */ /* 0x002fe20000010100 */
[----:B------:R-:W-:Y:S01]  /*32a0*/  FMUL.FTZ R97, R97, R34 ;  /* 0x0000002261617220 */ /* 0x000fe20000410000 */
[----:B------:R-:W-:Y:S01]  /*32b0*/  FMUL.FTZ R25, R19, R104 ;  /* 0x0000006813197220 */ /* 0x000fe20000410000 */
[--C-:B------:R-:W-:Y:S01]  /*32c0*/  FFMA.FTZ R19, R5, R72, -R12.reuse ;  /* 0x0000004805137223 */ /* 0x100fe2000001080c */
[----:B------:R-:W-:Y:S01]  /*32d0*/  FFMA.FTZ R98, R27, R98, 1 ;  /* 0x3f8000001b627423 */ /* 0x000fe20000010062 */
[----:B------:R-:W-:Y:S01]  /*32e0*/  FMUL.FTZ R97, R18, R97 ;  /* 0x0000006112617220 */ /* 0x000fe20000410000 */
[--C-:B------:R-:W-:Y:S01]  /*32f0*/  FFMA.FTZ R18, R88, R73, -R12.reuse ;  /* 0x0000004958127223 */ /* 0x100fe2000001080c */
[--C-:B------:R-:W-:Y:S01]  /*3300*/  FFMA.FTZ R95, R81, R95, -R12.reuse ;  /* 0x0000005f515f7223 */ /* 0x100fe2000001080c */
[----:B0-----:R-:W-:Y:S01]  /*3310*/  FADD.FTZ R90, -R36, 1 ;  /* 0x3f800000245a7421 */ /* 0x001fe20000010100 */
[----:B------:R-:W-:Y:S01]  /*3320*/  FMUL.FTZ R87, R87, R98 ;  /* 0x0000006257577220 */ /* 0x000fe20000410000 */
[--C-:B------:R-:W-:Y:S01]  /*3330*/  FFMA.FTZ R21, R5, R70, -R12.reuse ;  /* 0x0000004605157223 */ /* 0x100fe2000001080c */
[----:B------:R-:W-:Y:S01]  /*3340*/  FMUL.FTZ R74, R77, R74 ;  /* 0x0000004a4d4a7220 */ /* 0x000fe20000410000 */
[----:B------:R-:W-:Y:S01]  /*3350*/  FFMA.FTZ R23, R23, R90, 1 ;  /* 0x3f80000017177423 */ /* 0x000fe2000001005a */
[----:B--2---:R-:W-:Y:S01]  /*3360*/  FADD.FTZ R90, -R89, 1 ;  /* 0x3f800000595a7421 */ /* 0x004fe20000010100 */
[----:B------:R-:W-:Y:S01]  /*3370*/  FMUL.FTZ R87, R96, R87 ;  /* 0x0000005760577220 */ /* 0x000fe20000410000 */
[----:B------:R-:W-:Y:S01]  /*3380*/  FMUL.FTZ R3, R77, R64 ;  /* 0x000000404d037220 */ /* 0x000fe20000410000 */
[----:B---3--:R-:W-:Y:S01]  /*3390*/  FADD.FTZ R100, -R93, 1 ;  /* 0x3f8000005d647421 */ /* 0x008fe20000010100 */
[----:B------:R-:W-:Y:S01]  /*33a0*/  FMUL.FTZ R23, R36, R23 ;  /* 0x0000001724177220 */ /* 0x000fe20000410000 */
[----:B------:R-:W-:Y:S01]  /*33b0*/  FFMA.FTZ R90, R29, R90, 1 ;  /* 0x3f8000001d5a7423 */ /* 0x000fe2000001005a */
[----:B------:R-:W-:Y:S01]  /*33c0*/  FFMA.FTZ R5, R5, R68, -R12 ;  /* 0x0000004405057223 */ /* 0x000fe2000001080c */
[----:B------:R-:W-:Y:S01]  /*33d0*/  FFMA.FTZ R100, R31, R100, 1 ;  /* 0x3f8000001f647423 */ /* 0x000fe20000010064 */
[----:B------:R-:W-:Y:S01]  /*33e0*/  FMUL.FTZ R23, R92, R23 ;  /* 0x000000175c177220 */ /* 0x000fe20000410000 */
[----:B------:R-:W-:Y:S01]  /*33f0*/  FMUL.FTZ R90, R89, R90 ;  /* 0x0000005a595a7220 */ /* 0x000fe20000410000 */
[----:B------:R-:W-:Y:S01]  /*3400*/  FFMA.FTZ R18, R75, -R13, R18 ;  /* 0x8000000d4b127223 */ /* 0x000fe20000010012 */
[----:B------:R-:W-:Y:S01]  /*3410*/  FMUL.FTZ R93, R93, R100 ;  /* 0x000000645d5d7220 */ /* 0x000fe20000410000 */
[--C-:B------:R-:W-:Y:S01]  /*3420*/  FFMA.FTZ R23, R83, R23, -R12.reuse ;  /* 0x0000001753177223 */ /* 0x100fe2000001080c */
[----:B------:R-:W-:Y:S01]  /*3430*/  FMUL.FTZ R101, R101, R90 ;  /* 0x0000005a65657220 */ /* 0x000fe20000410000 */
[----:B------:R-:W-:Y:S01]  /*3440*/  FFMA.FTZ R86, R86, -R13, R19 ;  /* 0x8000000d56567223 */ /* 0x000fe20000010013 */
[----:B------:R-:W-:Y:S01]  /*3450*/  FMUL.FTZ R93, R102, R93 ;  /* 0x0000005d665d7220 */ /* 0x000fe20000410000 */
[C---:B------:R-:W-:Y:S01]  /*3460*/  FFMA.FTZ R22, -R13.reuse, R22, R23 ;  /* 0x000000160d167223 */ /* 0x040fe20000010117 */
[----:B------:R-:W-:Y:S01]  /*3470*/  FFMA.FTZ R26, -R13, R26, R95 ;  /* 0x0000001a0d1a7223 */ /* 0x000fe2000001015f */
[C-C-:B------:R-:W-:Y:S01]  /*3480*/  FFMA.FTZ R71, R88.reuse, R71, -R12.reuse ;  /* 0x0000004758477223 */ /* 0x140fe2000001080c */
[C-C-:B------:R-:W-:Y:S01]  /*3490*/  FFMA.FTZ R69, R88.reuse, R69, -R12.reuse ;  /* 0x0000004558457223 */ /* 0x140fe2000001080c */
[--C-:B------:R-:W-:Y:S01]  /*34a0*/  FFMA.FTZ R67, R88, R67, -R12.reuse ;  /* 0x0000004358437223 */ /* 0x100fe2000001080c */
[C-C-:B------:R-:W-:Y:S01]  /*34b0*/  FFMA.FTZ R101, R81.reuse, R101, -R12.reuse ;  /* 0x0000006551657223 */ /* 0x140fe2000001080c */
[--C-:B------:R-:W-:Y:S01]  /*34c0*/  FFMA.FTZ R25, R81, R25, -R12.reuse ;  /* 0x0000001951197223 */ /* 0x100fe2000001080c */
[C-C-:B------:R-:W-:Y:S01]  /*34d0*/  FFMA.FTZ R87, R83.reuse, R87, -R12.reuse ;  /* 0x0000005753577223 */ /* 0x140fe2000001080c */
[C-C-:B------:R-:W-:Y:S01]  /*34e0*/  FFMA.FTZ R34, R83.reuse, R93, -R12.reuse ;  /* 0x0000005d53227223 */ /* 0x140fe2000001080c */
[----:B------:R-:W-:Y:S01]  /*34f0*/  FFMA.FTZ R97, R83, R97, -R12 ;  /* 0x0000006153617223 */ /* 0x000fe2000001080c */
[-C--:B------:R-:W-:Y:S01]  /*3500*/  FFMA.FTZ R78, R78, -R13.reuse, R5 ;  /* 0x8000000d4e4e7223 */ /* 0x080fe20000010005 */
[----:B------:R-:W-:Y:S01]  /*3510*/  F2FP.BF16.F32.PACK_AB R74, R3, R74 ;  /* 0x0000004a034a723e */ /* 0x000fe200000010ff */
[C---:B------:R-:W-:Y:S01]  /*3520*/  FMUL.FTZ R18, R77.reuse, R18 ;  /* 0x000000124d127220 */ /* 0x040fe20000410000 */
[C---:B------:R-:W-:Y:S01]  /*3530*/  FMUL.FTZ R86, R77.reuse, R86 ;  /* 0x000000564d567220 */ /* 0x040fe20000410000 */
[C---:B------:R-:W-:Y:S01]  /*3540*/  FMUL.FTZ R3, R77.reuse, R22 ;  /* 0x000000164d037220 */ /* 0x040fe20000410000 */
[----:B------:R-:W-:Y:S01]  /*3550*/  FMUL.FTZ R5, R77, R26 ;  /* 0x0000001a4d057220 */ /* 0x000fe20000410000 */
[-C--:B------:R-:W-:Y:S01]  /*3560*/  FFMA.FTZ R84, R84, -R13.reuse, R71 ;  /* 0x8000000d54547223 */ /* 0x080fe20000010047 */
[-C--:B------:R-:W-:Y:S01]  /*3570*/  FFMA.FTZ R82, R82, -R13.reuse, R21 ;  /* 0x8000000d52527223 */ /* 0x080fe20000010015 */
[-C--:B------:R-:W-:Y:S01]  /*3580*/  FFMA.FTZ R80, R80, -R13.reuse, R69 ;  /* 0x8000000d50507223 */ /* 0x080fe20000010045 */
[----:B------:R-:W-:Y:S01]  /*3590*/  FFMA.FTZ R76, R76, -R13, R67 ;  /* 0x8000000d4c4c7223 */ /* 0x000fe20000010043 */
[C---:B------:R-:W-:Y:S01]  /*35a0*/  FFMA.FTZ R30, -R13.reuse, R30, R87 ;  /* 0x0000001e0d1e7223 */ /* 0x040fe20000010157 */
[C---:B------:R-:W-:Y:S01]  /*35b0*/  FFMA.FTZ R32, -R13.reuse, R32, R101 ;  /* 0x000000200d207223 */ /* 0x040fe20000010165 */
[C---:B------:R-:W-:Y:S01]  /*35c0*/  FFMA.FTZ R34, -R13.reuse, R24, R34 ;  /* 0x000000180d227223 */ /* 0x040fe20000010122 */
[C---:B------:R-:W-:Y:S01]  /*35d0*/  FFMA.FTZ R28, -R13.reuse, R28, R25 ;  /* 0x0000001c0d1c7223 */ /* 0x040fe20000010119 */
[----:B------:R-:W-:Y:S01]  /*35e0*/  FFMA.FTZ R2, -R13, R2, R97 ;  /* 0x000000020d027223 */ /* 0x000fe20000010161 */
[----:B------:R-:W-:Y:S01]  /*35f0*/  IADD3 R12, P1, R65, UR4, RZ ;  /* 0x00000004410c7c10 */ /* 0x000fe2000ff3e0ff */
[C---:B------:R-:W-:Y:S01]  /*3600*/  FMUL.FTZ R84, R77.reuse, R84 ;  /* 0x000000544d547220 */ /* 0x040fe20000410000 */
[C---:B------:R-:W-:Y:S01]  /*3610*/  FMUL.FTZ R82, R77.reuse, R82 ;  /* 0x000000524d527220 */ /* 0x040fe20000410000 */
[C---:B------:R-:W-:Y:S01]  /*3620*/  FMUL.FTZ R80, R77.reuse, R80 ;  /* 0x000000504d507220 */ /* 0x040fe20000410000 */
[C---:B------:R-:W-:Y:S01]  /*3630*/  FMUL.FTZ R78, R77.reuse, R78 ;  /* 0x0000004e4d4e7220 */ /* 0x040fe20000410000 */
[C---:B------:R-:W-:Y:S01]  /*3640*/  FMUL.FTZ R76, R77.reuse, R76 ;  /* 0x0000004c4d4c7220 */ /* 0x040fe20000410000 */
[C---:B------:R-:W-:Y:S01]  /*3650*/  FMUL.FTZ R19, R77.reuse, R30 ;  /* 0x0000001e4d137220 */ /* 0x040fe20000410000 */
[C---:B------:R-:W-:Y:S01]  /*3660*/  FMUL.FTZ R21, R77.reuse, R32 ;  /* 0x000000204d157220 */ /* 0x040fe20000410000 */
[C---:B------:R-:W-:Y:S01]  /*3670*/  FMUL.FTZ R23, R77.reuse, R34 ;  /* 0x000000224d177220 */ /* 0x040fe20000410000 */
[----:B------:R-:W-:Y:S01]  /*3680*/  FMUL.FTZ R25, R77, R28 ;  /* 0x0000001c4d197220 */ /* 0x000fe20000410000 */
[----:B------:R-:W-:Y:S01]  /*3690*/  F2FP.BF16.F32.PACK_AB R18, R3, R18 ;  /* 0x000000120312723e */ /* 0x000fe200000010ff */
[----:B------:R-:W-:Y:S01]  /*36a0*/  FMUL.FTZ R77, R77, R2 ;  /* 0x000000024d4d7220 */ /* 0x000fe20000410000 */
[----:B------:R-:W-:-:S02]  /*36b0*/  F2FP.BF16.F32.PACK_AB R86, R5, R86 ;  /* 0x000000560556723e */ /* 0x000fc400000010ff */
[----:B------:R-:W-:Y:S02]  /*36c0*/  IADD3.X R13, R66, UR5, RZ, P1, !PT ;  /* 0x00000005420d7c10 */ /* 0x000fe40008ffe4ff */
[----:B------:R-:W-:Y:S02]  /*36d0*/  PRMT R2, R74, 0x7632, R2 ;  /* 0x000076324a027816 */ /* 0x000fe40000000002 */
[----:B------:R-:W-:Y:S01]  /*36e0*/  PRMT R3, R18, 0x7632, R3 ;  /* 0x0000763212037816 */ /* 0x000fe20000000003 */
[----:B------:R0:W-:Y:S01]  /*36f0*/  STG.E.U16 desc[UR8][R12.64+0x4], R18 ;  /* 0x000004120c007986 */ /* 0x0001e2000c101508 */
[----:B------:R-:W-:Y:S02]  /*3700*/  PRMT R5, R86, 0x7632, R5 ;  /* 0x0000763256057816 */ /* 0x000fe40000000005 */
[----:B------:R-:W-:Y:S01]  /*3710*/  F2FP.BF16.F32.PACK_AB R84, R19, R84 ;  /* 0x000000541354723e */ /* 0x000fe200000010ff */
[----:B------:R1:W-:Y:S01]  /*3720*/  STG.E.U16 desc[UR8][R12.64+0x2], R2 ;  /* 0x000002020c007986 */ /* 0x0003e2000c101508 */
[----:B------:R-:W-:-:S02]  /*3730*/  F2FP.BF16.F32.PACK_AB R82, R21, R82 ;  /* 0x000000521552723e */ /* 0x000fc400000010ff */
[----:B------:R-:W-:Y:S01]  /*3740*/  F2FP.BF16.F32.PACK_AB R80, R23, R80 ;  /* 0x000000501750723e */ /* 0x000fe200000010ff */
[----:B------:R2:W-:Y:S01]  /*3750*/  STG.E.U16 desc[UR8][R12.64+0x6], R3 ;  /* 0x000006030c007986 */ /* 0x0005e2000c101508 */
[----:B------:R-:W-:Y:S02]  /*3760*/  F2FP.BF16.F32.PACK_AB R78, R25, R78 ;  /* 0x0000004e194e723e */ /* 0x000fe400000010ff */
[----:B------:R-:W-:Y:S01]  /*3770*/  F2FP.BF16.F32.PACK_AB R76, R77, R76 ;  /* 0x0000004c4d4c723e */ /* 0x000fe200000010ff */
[----:B------:R3:W-:Y:S01]  /*3780*/  STG.E.U16 desc[UR8][R12.64+0xa002], R5 ;  /* 0x00a002050c007986 */ /* 0x0007e2000c101508 */
[----:B------:R-:W-:Y:S02]  /*3790*/  PRMT R19, R82, 0x7632, R19 ;  /* 0x0000763252137816 */ /* 0x000fe40000000013 */
[----:B0-----:R-:W-:Y:S01]  /*37a0*/  PRMT R18, R76, 0x7632, R18 ;  /* 0x000076324c127816 */ /* 0x001fe20000000012 */
[----:B------:R4:W-:Y:S01]  /*37b0*/  STG.E.U16 desc[UR8][R12.64], R74 ;  /* 0x0000004a0c007986 */ /* 0x0009e2000c101508 */
[----:B-1----:R-:W-:-:S02]  /*37c0*/  PRMT R2, R84, 0x7632, R2 ;  /* 0x0000763254027816 */ /* 0x002fc40000000002 */
[----:B--2---:R-:W-:Y:S01]  /*37d0*/  PRMT R3, R80, 0x7632, R3 ;  /* 0x0000763250037816 */ /* 0x004fe20000000003 */
[----:B------:R4:W-:Y:S01]  /*37e0*/  STG.E.U16 desc[UR8][R12.64+0xa000], R86 ;  /* 0x00a000560c007986 */ /* 0x0009e2000c101508 */
[----:B---3--:R-:W-:-:S03]  /*37f0*/  PRMT R5, R78, 0x7632, R5 ;  /* 0x000076324e057816 */ /* 0x008fc60000000005 */
[----:B------:R4:W-:Y:S04]  /*3800*/  STG.E.U16 desc[UR8][R12.64+0xa004], R84 ;  /* 0x00a004540c007986 */ /* 0x0009e8000c101508 */
        /* <DEDUP_REMOVED lines=10> */
.L_x_86:
[----:B------:R-:W-:Y:S05]  /*38b0*/  BSYNC B0 ;  /* 0x0000000000007941 */ /* 0x000fea0003800000 */
.L_x_82:
[----:B0---4-:R-:W0:Y:S01]  /*38c0*/  S2R R3, SR_CTAID.Y ;  /* 0x0000000000037919 */ /* 0x011e220000002600 */
[----:B------:R-:W1:Y:S01]  /*38d0*/  S2R R2, SR_CTAID.X ;  /* 0x0000000000027919 */ /* 0x000e620000002500 */
[C---:B0-----:R-:W-:Y:S02]  /*38e0*/  LOP3.LUT R0, R3.reuse, 0xf, RZ, 0xc0, !PT ;  /* 0x0000000f03007812 */ /* 0x041fe400078ec0ff */
[----:B-1----:R-:W-:-:S03]  /*38f0*/  LEA.HI R3, R3, R2, RZ, 0x1c ;  /* 0x0000000203037211 */ /* 0x002fc600078fe0ff */
[----:B------:R-:W-:-:S05]  /*3900*/  IMAD R0, R0, 0x50, RZ ;  /* 0x0000005000007824 */ /* 0x000fca00078e02ff */
[----:B------:R-:W-:Y:S02]  /*3910*/  LEA R3, R3, R0, 0x5 ;  /* 0x0000000003037211 */ /* 0x000fe400078e28ff */
[----:B------:R-:W-:-:S04]  /*3920*/  IADD3 R0, R0, 0x50, RZ ;  /* 0x0000005000007810 */ /* 0x000fc80007ffe0ff */
[----:B------:R-:W-:-:S13]  /*3930*/  ISETP.GE.AND P0, PT, R3, R0, PT ;  /* 0x000000000300720c */ /* 0x000fda0003f06270 */
[----:B------:R-:W-:Y:S05]  /*3940*/  @P0 EXIT ;  /* 0x000000000000094d */ /* 0x000fea0003800000 */
[----:B------:R-:W0:Y:S01]  /*3950*/  S2R R27, SR_TID.X ;  /* 0x00000000001b7919 */ /* 0x000e220000002100 */
[----:B------:R-:W-:Y:S01]  /*3960*/  ULDC.64 UR4, c[0x0][0x258] ;  /* 0x0000960000047ab9 */ /* 0x000fe20000000a00 */
[----:B------:R-:W-:Y:S01]  /*3970*/  MOV R2, 0x400 ;  /* 0x0000040000027802 */ /* 0x000fe20000000f00 */
[----:B------:R-:W-:Y:S01]  /*3980*/  UISETP.LT.U32.AND UP0, UPT, UR4, 0x7, UPT ;  /* 0x000000070400788c */ /* 0x000fe2000bf01070 */
[----:B------:R-:W1:Y:S01]  /*3990*/  S2R R5, SR_CgaCtaId ;  /* 0x0000000000057919 */ /* 0x000e620000008800 */
[----:B------:R-:W-:Y:S02]  /*39a0*/  MOV R7, R3 ;  /* 0x0000000300077202 */ /* 0x000fe40000000f00 */
[----:B------:R-:W-:-:S04]  /*39b0*/  UISETP.LT.AND.EX UP0, UPT, UR5, URZ, UPT, UP0 ;  /* 0x0000003f0500728c */ /* 0x000fc8000bf01300 */
[----:B------:R-:W-:Y:S02]  /*39c0*/  USEL UR4, UR4, 0x7, UP0 ;  /* 0x0000000704047887 */ /* 0x000fe40008000000 */
[----:B------:R-:W-:-:S06]  /*39d0*/  USEL UR5, UR5, URZ, UP0 ;  /* 0x0000003f05057287 */ /* 0x000fcc0008000000 */
[----:B------:R-:W-:Y:S02]  /*39e0*/  MOV R4, UR5 ;  /* 0x0000000500047c02 */ /* 0x000fe40008000f00 */
[----:B0-----:R-:W-:Y:S02]  /*39f0*/  SHF.R.U32.HI R9, RZ, 0x5, R27 ;  /* 0x00000005ff097819 */ /* 0x001fe4000001161b */
[----:B------:R-:W-:Y:S02]  /*3a00*/  LOP3.LUT R6, R27, 0x1f, RZ, 0xc0, !PT ;  /* 0x0000001f1b067812 */ /* 0x000fe400078ec0ff */
[----:B-1----:R-:W-:Y:S02]  /*3a10*/  LEA R28, R5, R2, 0x18 ;  /* 0x00000002051c7211 */ /* 0x002fe400078ec0ff */
[C---:B------:R-:W-:Y:S02]  /*3a20*/  SHF.L.U32 R2, R9.reuse, 0x1, RZ ;  /* 0x0000000109027819 */ /* 0x040fe400000006ff */
[----:B------:R-:W-:-:S02]  /*3a30*/  ISETP.LT.U32.AND P0, PT, R9, UR4, PT ;  /* 0x0000000409007c0c */ /* 0x000fc4000bf01070 */
[----:B------:R-:W-:Y:S02]  /*3a40*/  LEA R5, R9, R28, 0x7 ;  /* 0x0000001c09057211 */ /* 0x000fe400078e38ff */
[--C-:B------:R-:W-:Y:S02]  /*3a50*/  LOP3.LUT R2, R2, 0x1f, R27.reuse, 0x78, !PT ;  /* 0x0000001f02027812 */ /* 0x100fe400078e781b */
[----:B------:R-:W-:Y:S02]  /*3a60*/  ISETP.GT.AND.EX P0, PT, R4, RZ, PT, P0 ;  /* 0x000000ff0400720c */ /* 0x000fe40003f04300 */
[----:B------:R-:W-:Y:S02]  /*3a70*/  LEA R8, R2, R5, 0x2 ;  /* 0x0000000502087211 */ /* 0x000fe400078e10ff */
[----:B------:R-:W-:Y:S02]  /*3a80*/  SHF.R.U32.HI R10, RZ, 0x4, R27 ;  /* 0x00000004ff0a7819 */ /* 0x000fe4000001161b */
[----:B------:R-:W-:-:S02]  /*3a90*/  LOP3.LUT R11, R27, 0xf, RZ, 0xc0, !PT ;  /* 0x0000000f1b0b7812 */ /* 0x000fc400078ec0ff */
[----:B------:R-:W-:-:S07]  /*3aa0*/  SHF.L.U32 R29, R27, 0x1, RZ ;  /* 0x000000011b1d7819 */ /* 0x000fce00000006ff */
.L_x_101:
[----:B0-----:R-:W-:Y:S01]  /*3ab0*/  IADD3 R3, R6, R7, RZ ;  /* 0x0000000706037210 */ /* 0x001fe20007ffe0ff */
[----:B------:R-:W-:Y:S01]  /*3ac0*/  BSSY B0, `(.L_x_96) ;  /* 0x000000e000007945 */ /* 0x000fe20003800000 */
[----:B------:R-:W-:Y:S02]  /*3ad0*/  MOV R13, RZ ;  /* 0x000000ff000d7202 */ /* 0x000fe40000000f00 */
[----:B------:R-:W-:Y:S01]  /*3ae0*/  ISETP.GE.U32.OR P1, PT, R3, R0, !P0 ;  /* 0x000000000300720c */ /* 0x000fe20004726470 */
[----:B------:R-:W-:-:S12]  /*3af0*/  HFMA2.MMA R3, -RZ, RZ, 0, 0 ;  /* 0x00000000ff037435 */ /* 0x000fd800000001ff */
        /* <DEDUP_REMOVED lines=10> */
.L_x_97:
[----:B------:R-:W-:Y:S05]  /*3ba0*/  BSYNC B0 ;  /* 0x0000000000007941 */ /* 0x000fea0003800000 */
.L_x_96:
[----:B------:R-:W-:Y:S01]  /*3bb0*/  ISETP.GT.U32.AND P1, PT, R27, 0x1ff, PT ;  /* 0x000001ff1b00780c */ /* 0x000fe20003f24070 */
[----:B------:R0:W-:Y:S04]  /*3bc0*/  STS [R8], R3 ;  /* 0x0000000308007388 */ /* 0x0001e80000000800 */
[----:B------:R0:W-:Y:S01]  /*3bd0*/  STS [R8+0x500], R13 ;  /* 0x0005000d08007388 */ /* 0x0001e20000000800 */
[----:B------:R-:W-:Y:S07]  /*3be0*/  BAR.SYNC.DEFER_BLOCKING 0x0 ;  /* 0x0000000000007b1d */ /* 0x000fee0000010000 */
[----:B------:R-:W-:Y:S05]  /*3bf0*/  @P1 BRA `(.L_x_98) ;  /* 0x0000000400001947 */ /* 0x000fea0003800000 */
[----:B0-----:R-:W0:Y:S01]  /*3c00*/  LDC.64 R2, c[0x0][0x220] ;  /* 0x00008800ff027b82 */ /* 0x001e220000000a00 */
[----:B------:R-:W-:Y:S02]  /*3c10*/  IADD3 R13, R10, R7, RZ ;  /* 0x000000070a0d7210 */ /* 0x000fe40007ffe0ff */
[----:B------:R-:W-:-:S05]  /*3c20*/  MOV R12, R10 ;  /* 0x0000000a000c7202 */ /* 0x000fca0000000f00 */
[----:B------:R-:W1:Y:S01]  /*3c30*/  LDC.64 R4, c[0x0][0x218] ;  /* 0x00008600ff047b82 */ /* 0x000e620000000a00 */
[----:B0-----:R-:W-:-:S03]  /*3c40*/  IMAD.WIDE R2, R13, 0x2, R2 ;  /* 0x000000020d027825 */ /* 0x001fc600078e0202 */
[----:B------:R-:W-:Y:S02]  /*3c50*/  MOV R25, R2 ;  /* 0x0000000200197202 */ /* 0x000fe40000000f00 */
[----:B------:R-:W-:Y:S01]  /*3c60*/  MOV R26, R3 ;  /* 0x00000003001a7202 */ /* 0x000fe20000000f00 */
[----:B-1----:R-:W-:-:S03]  /*3c70*/  IMAD.WIDE R4, R13, 0x2, R4 ;  /* 0x000000020d047825 */ /* 0x002fc600078e0204 */
[----:B------:R-:W-:Y:S02]  /*3c80*/  MOV R18, R4 ;  /* 0x0000000400127202 */ /* 0x000fe40000000f00 */
[----:B------:R-:W-:-:S07]  /*3c90*/  MOV R19, R5 ;  /* 0x0000000500137202 */ /* 0x000fce0000000f00 */
.L_x_100:
[----:B------:R-:W-:-:S13]  /*3ca0*/  ISETP.GE.AND P1, PT, R13, R0, PT ;  /* 0x000000000d00720c */ /* 0x000fda0003f26270 */
[----:B------:R-:W-:Y:S05]  /*3cb0*/  @P1 BRA `(.L_x_98) ;  /* 0x0000000000d01947 */ /* 0x000fea0003800000 */
[----:B------:R-:W-:Y:S01]  /*3cc0*/  ISETP.GT.U32.AND P1, PT, R11, 0x9, PT ;  /* 0x000000090b00780c */ /* 0x000fe20003f24070 */
[----:B------:R-:W-:-:S12]  /*3cd0*/  UMOV UR4, 0xffff ;  /* 0x0000ffff00047882 */ /* 0x000fd80000000000 */
[----:B------:R-:W-:Y:S02]  /*3ce0*/  @!P1 LOP3.LUT R3, R12, 0x1e, R29, 0x78, !PT ;  /* 0x0000001e0c039812 */ /* 0x000fe400078e781d */
[----:B------:R-:W-:-:S04]  /*3cf0*/  @!P1 LEA R4, R11, R28, 0x7 ;  /* 0x0000001c0b049211 */ /* 0x000fc800078e38ff */
[----:B------:R-:W-:Y:S02]  /*3d00*/  @!P1 LEA R4, R3, R4, 0x2 ;  /* 0x0000000403049211 */ /* 0x000fe400078e10ff */
[----:B------:R-:W-:-:S06]  /*3d10*/  CS2R R2, SRZ ;  /* 0x0000000000027805 */ /* 0x000fcc000001ff00 */
[----:B------:R0:W1:Y:S04]  /*3d20*/  @!P1 LDS R2, [R4] ;  /* 0x0000000004029984 */ /* 0x0000680000000800 */
[----:B------:R0:W2:Y:S01]  /*3d30*/  @!P1 LDS R3, [R4+0x500] ;  /* 0x0005000004039984 */ /* 0x0000a20000000800 */
[----:B------:R-:W-:Y:S05]  /*3d40*/  BRA.DIV UR4, `(.L_x_99) ;  /* 0x0000000604ac7947 */ /* 0x000fea000b800000 */
[----:B------:R-:W-:Y:S02]  /*3d50*/  MOV R17, 0xffff ;  /* 0x0000ffff00117802 */ /* 0x000fe40000000f00 */
[----:B------:R-:W-:Y:S02]  /*3d60*/  MOV R16, 0xffff ;  /* 0x0000ffff00107802 */ /* 0x000fe40000000f00 */
[----:B------:R-:W-:Y:S01]  /*3d70*/  MOV R20, 0xffff ;  /* 0x0000ffff00147802 */ /* 0x000fe20000000f00 */
[----:B-1----:R-:W1:Y:S01]  /*3d80*/  SHFL.BFLY PT, R5, R2, 0x8, 0x101f ;  /* 0x0d101f0002057f89 */ /* 0x002e6200000e0000 */
[----:B------:R-:W-:Y:S02]  /*3d90*/  MOV R21, 0xffff ;  /* 0x0000ffff00157802 */ /* 0x000fe40000000f00 */
[----:B------:R-:W-:Y:S01]  /*3da0*/  MOV R23, 0xffff ;  /* 0x0000ffff00177802 */ /* 0x000fe20000000f00 */
[----:B0-2---:R-:W0:Y:S01]  /*3db0*/  SHFL.BFLY PT, R4, R3, 0x8, 0x101f ;  /* 0x0d101f0003047f89 */ /* 0x005e2200000e0000 */
[----:B------:R-:W-:-:S02]  /*3dc0*/  MOV R22, 0xffff ;  /* 0x0000ffff00167802 */ /* 0x000fc40000000f00 */
[----:B------:R-:W-:Y:S01]  /*3dd0*/  MOV R30, 0xffff ;  /* 0x0000ffff001e7802 */ /* 0x000fe20000000f00 */
[----:B-1----:R-:W-:Y:S01]  /*3de0*/  FADD.FTZ R5, R5, R2 ;  /* 0x0000000205057221 */ /* 0x002fe20000010000 */
[----:B0-----:R-:W-:-:S04]  /*3df0*/  FADD.FTZ R4, R4, R3 ;  /* 0x0000000304047221 */ /* 0x001fc80000010000 */
[----:B------:R-:W0:Y:S01]  /*3e00*/  SHFL.BFLY PT, R14, R5, 0x4, 0x101f ;  /* 0x0c901f00050e7f89 */ /* 0x000e2200000e0000 */
[----:B------:R-:W-:-:S03]  /*3e10*/  MOV R3, 0xffff ;  /* 0x0000ffff00037802 */ /* 0x000fc60000000f00 */
        /* <DEDUP_REMOVED lines=10> */
.L_x_121:
[----:B------:R-:W-:Y:S01]  /*3ec0*/  ISETP.NE.AND P1, PT, R11, RZ, PT ;  /* 0x000000ff0b00720c */ /* 0x000fe20003f25270 */
[----:B--2---:R-:W-:Y:S01]  /*3ed0*/  FADD.FTZ R3, R2, R24 ;  /* 0x0000001802037221 */ /* 0x004fe20000010000 */
[----:B------:R-:W-:Y:S02]  /*3ee0*/  IADD3 R12, R12, 0x14, RZ ;  /* 0x000000140c0c7810 */ /* 0x000fe40007ffe0ff */
[----:B------:R-:W-:-:S09]  /*3ef0*/  IADD3 R13, R13, 0x14, RZ ;  /* 0x000000140d0d7810 */ /* 0x000fd20007ffe0ff */
[----:B------:R-:W-:Y:S02]  /*3f00*/  @!P1 F2FP.BF16.F32.PACK_AB R2, RZ, R16 ;  /* 0x00000010ff02923e */ /* 0x000fe400000010ff */
[----:B------:R-:W-:Y:S02]  /*3f10*/  @!P1 F2FP.BF16.F32.PACK_AB R3, RZ, R3 ;  /* 0x00000003ff03923e */ /* 0x000fe400000010ff */
[----:B------:R-:W-:Y:S02]  /*3f20*/  PRMT R14, R2, 0x7610, R14 ;  /* 0x00007610020e7816 */ /* 0x000fe4000000000e */
[----:B------:R-:W-:Y:S02]  /*3f30*/  PRMT R15, R3, 0x7610, R15 ;  /* 0x00007610030f7816 */ /* 0x000fe4000000000f */
[----:B------:R-:W-:Y:S02]  /*3f40*/  @!P1 MOV R2, R18 ;  /* 0x0000001200029202 */ /* 0x000fe40000000f00 */
[----:B------:R-:W-:-:S02]  /*3f50*/  @!P1 MOV R3, R19 ;  /* 0x0000001300039202 */ /* 0x000fc40000000f00 */
[----:B------:R-:W-:Y:S02]  /*3f60*/  @!P1 MOV R4, R25 ;  /* 0x0000001900049202 */ /* 0x000fe40000000f00 */
[-C--:B------:R-:W-:Y:S01]  /*3f70*/  @!P1 MOV R5, R26.reuse ;  /* 0x0000001a00059202 */ /* 0x080fe20000000f00 */
[----:B------:R1:W-:Y:S01]  /*3f80*/  @!P1 STG.E.U16 desc[UR8][R2.64], R14 ;  /* 0x0000000e02009986 */ /* 0x0003e2000c101508 */
[----:B------:R-:W-:Y:S02]  /*3f90*/  IADD3 R25, P2, R25, 0x28, RZ ;  /* 0x0000002819197810 */ /* 0x000fe40007f5e0ff */
[----:B------:R-:W-:Y:S01]  /*3fa0*/  IADD3 R18, P3, R18, 0x28, RZ ;  /* 0x0000002812127810 */ /* 0x000fe20007f7e0ff */
[----:B------:R1:W-:Y:S01]  /*3fb0*/  @!P1 STG.E.U16 desc[UR8][R4.64], R15 ;  /* 0x0000000f04009986 */ /* 0x0003e2000c101508 */
[----:B------:R-:W-:Y:S02]  /*3fc0*/  ISETP.GE.U32.AND P1, PT, R12, 0x20, PT ;  /* 0x000000200c00780c */ /* 0x000fe40003f26070 */
[----:B------:R-:W-:-:S02]  /*3fd0*/  IADD3.X R26, RZ, R26, RZ, P2, !PT ;  /* 0x0000001aff1a7210 */ /* 0x000fc400017fe4ff */
[----:B------:R-:W-:-:S09]  /*3fe0*/  IADD3.X R19, RZ, R19, RZ, P3, !PT ;  /* 0x00000013ff137210 */ /* 0x000fd20001ffe4ff */
[----:B-1----:R-:W-:Y:S05]  /*3ff0*/  @!P1 BRA `(.L_x_100) ;  /* 0xfffffffc00289947 */ /* 0x002fea000383ffff */
.L_x_98:
[----:B------:R-:W-:Y:S01]  /*4000*/  IADD3 R7, R7, 0xe0, RZ ;  /* 0x000000e007077810 */ /* 0x000fe20007ffe0ff */
[----:B------:R-:W-:Y:S05]  /*4010*/  WARPSYNC.ALL ;  /* 0x0000000000007948 */ /* 0x000fea0003800000 */
[----:B------:R-:W-:Y:S01]  /*4020*/  BAR.SYNC.DEFER_BLOCKING 0x0 ;  /* 0x0000000000007b1d */ /* 0x000fe20000010000 */
[----:B------:R-:W-:-:S13]  /*4030*/  ISETP.GE.AND P1, PT, R7, R0, PT ;  /* 0x000000000700720c */ /* 0x000fda0003f26270 */
[----:B------:R-:W-:Y:S05]  /*4040*/  @!P1 BRA `(.L_x_101) ;  /* 0xfffffff800989947 */ /* 0x000fea000383ffff */
[----:B------:R-:W-:Y:S05]  /*4050*/  EXIT ;  /* 0x000000000000794d */ /* 0x000fea0003800000 */
.L_x_91:
[----:B------:R-:W-:Y:S01]  /*4060*/  HFMA2.MMA R22, -RZ, RZ, 0, 4.76837158203125e-07 ;  /* 0x00000008ff167435 */ /* 0x000fe200000001ff */
[----:B------:R-:W-:Y:S01]  /*4070*/  BSSY B2, `(.L_x_102) ;  /* 0x0000007000027945 */ /* 0x000fe20003800000 */
[----:B-1----:R-:W-:Y:S02]  /*4080*/  MOV R23, R12 ;  /* 0x0000000c00177202 */ /* 0x002fe40000000f00 */
[----:B------:R-:W-:Y:S02]  /*4090*/  MOV R21, 0x1f ;  /* 0x0000001f00157802 */ /* 0x000fe40000000f00 */
[----:B0-----:R-:W-:-:S07]  /*40a0*/  MOV R20, 0xffffffff ;  /* 0xffffffff00147802 */ /* 0x001fce0000000f00 */
[----:B------:R-:W-:Y:S05]  /*40b0*/  WARPSYNC.COLLECTIVE R20, `(.L_x_103) ;  /* 0x0000000014087348 */ /* 0x000fea0003c00000 */
[----:B------:R0:W1:Y:S02]  /*40c0*/  SHFL.BFLY P1, R24, R23, R22, R21 ;  /* 0x0c00001617187389 */ /* 0x0000640000020015 */
[----:B01----:R-:W-:Y:S01]  /*40d0*/  ENDCOLLECTIVE ;  /* 0x000000000000791b */ /* 0x003fe20003800000 */
.L_x_103:
[----:B------:R-:W-:Y:S05]  /*40e0*/  BSYNC B2 ;  /* 0x0000000000027941 */ /* 0x000fea0003800000 */
.L_x_102:
[----:B------:R-:W-:Y:S01]  /*40f0*/  HFMA2.MMA R22, -RZ, RZ, 0, 4.76837158203125e-07 ;  /* 0x00000008ff167435 */ /* 0x000fe200000001ff */
[----:B------:R-:W-:Y:S02]  /*4100*/  MOV R23, R13 ;  /* 0x0000000d00177202 */ /* 0x000fe40000000f00 */
[----:B------:R-:W-:Y:S02]  /*4110*/  MOV R21, 0x1f ;  /* 0x0000001f00157802 */ /* 0x000fe40000000f00 */
[----:B------:R-:W-:Y:S02]  /*4120*/  MOV R20, 0xffffffff ;  /* 0xffffffff00147802 */ /* 0x000fe40000000f00 */
[----:B------:R-:W-:-:S07]  /*4130*/  MOV R25, R24 ;  /* 0x0000001800197202 */ /* 0x000fce0000000f00 */
[----:B------:R-:W-:Y:S05]  /*4140*/  WARPSYNC.COLLECTIVE R20, `(.L_x_104) ;  /* 0x0000000014087348 */ /* 0x000fea0003c00000 */
[----:B------:R0:W1:Y:S02]  /*4150*/  SHFL.BFLY P1, R24, R23, R22, R21 ;  /* 0x0c00001617187389 */ /* 0x0000640000020015 */
[----:B01----:R-:W-:Y:S01]  /*4160*/  ENDCOLLECTIVE ;  /* 0x000000000000791b */ /* 0x003fe20003800000 */
.L_x_104:
[----:B------:R-:W-:Y:S01]  /*4170*/  FADD.FTZ R25, R25, R12 ;  /* 0x0000000c19197221 */ /* 0x000fe20000010000 */
[----:B------:R-:W-:-:S04]  /*4180*/  HFMA2.MMA R22, -RZ, RZ, 0, 2.384185791015625e-07 ;  /* 0x00000004ff167435 */ /* 0x000fc800000001ff */
[----:B------:R-:W-:Y:S02]  /*4190*/  MOV R23, R25 ;  /* 0x0000001900177202 */ /* 0x000fe40000000f00 */
[----:B------:R-:W-:-:S07]  /*41a0*/  MOV R26, R24 ;  /* 0x00000018001a7202 */ /* 0x000fce0000000f00 */
[----:B------:R-:W-:Y:S05]  /*41b0*/  WARPSYNC.COLLECTIVE R20, `(.L_x_105) ;  /* 0x0000000014087348 */ /* 0x000fea0003c00000 */
[----:B------:R0:W1:Y:S02]  /*41c0*/  SHFL.BFLY P1, R24, R23, R22, R21 ;  /* 0x0c00001617187389 */ /* 0x0000640000020015 */
[----:B01----:R-:W-:Y:S01]  /*41d0*/  ENDCOLLECTIVE ;  /* 0x000000000000791b */ /* 0x003fe20003800000 */
.L_x_105:
[----:B------:R-:W-:-:S05]  /*41e0*/  FADD.FTZ R26, R26, R13 ;  /* 0x0000000d1a1a7221 */ /* 0x000fca0000010000 */
[----:B------:R-:W-:Y:S02]  /*41f0*/  MOV R23, R26 ;  /* 0x0000001a00177202 */ /* 0x000fe40000000f00 */
[----:B------:R-:W-:-:S07]  /*4200*/  MOV R28, R24 ;  /* 0x00000018001c7202 */ /* 0x000fce0000000f00 */
[----:B------:R-:W-:Y:S05]  /*4210*/  WARPSYNC.COLLECTIVE R20, `(.L_x_106) ;  /* 0x0000000014087348 */ /* 0x000fea0003c00000 */
[----:B------:R0:W1:Y:S02]  /*4220*/  SHFL.BFLY P1, R24, R23, R22, R21 ;  /* 0x0c00001617187389 */ /* 0x0000640000020015 */
[----:B01----:R-:W-:Y:S01]  /*4230*/  ENDCOLLECTIVE ;  /* 0x000000000000791b */ /* 0x003fe20003800000 */
.L_x_106:
[----:B------:R-:W-:Y:S01]  /*4240*/  FADD.FTZ R28, R25, R28 ;  /* 0x0000001c191c7221 */ /* 0x000fe20000010000 */
[----:B------:R-:W-:-:S04]  /*4250*/  HFMA2.MMA R22, -RZ, RZ, 0, 1.1920928955078125e-07 ;  /* 0x00000002ff167435 */ /* 0x000fc800000001ff */
[----:B------:R-:W-:Y:S02]  /*4260*/  MOV R23, R28 ;  /* 0x0000001c00177202 */ /* 0x000fe40000000f00 */
[----:B------:R-:W-:-:S07]  /*4270*/  MOV R27, R24 ;  /* 0x00000018001b7202 */ /* 0x000fce0000000f00 */
[----:B------:R-:W-:Y:S05]  /*4280*/  WARPSYNC.COLLECTIVE R20, `(.L_x_107) ;  /* 0x0000000014087348 */ /* 0x000fea0003c00000 */
[----:B------:R0:W1:Y:S02]  /*4290*/  SHFL.BFLY P1, R24, R23, R22, R21 ;  /* 0x0c00001617187389 */ /* 0x0000640000020015 */
[----:B01----:R-:W-:Y:S01]  /*42a0*/  ENDCOLLECTIVE ;  /* 0x000000000000791b */ /* 0x003fe20003800000 */
.L_x_107:
[----:B------:R-:W-:-:S05]  /*42b0*/  FADD.FTZ R27, R26, R27 ;  /* 0x0000001b1a1b7221 */ /* 0x000fca0000010000 */
[----:B------:R-:W-:Y:S02]  /*42c0*/  MOV R23, R27 ;  /* 0x0000001b00177202 */ /* 0x000fe40000000f00 */
[----:B------:R-:W-:-:S07]  /*42d0*/  MOV R29, R24 ;  /* 0x00000018001d7202 */ /* 0x000fce0000000f00 */
[----:B------:R-:W-:Y:S05]  /*42e0*/  WARPSYNC.COLLECTIVE R20, `(.L_x_108) ;  /* 0x0000000014087348 */ /* 0x000fea0003c00000 */
[----:B------:R0:W1:Y:S02]  /*42f0*/  SHFL.BFLY P1, R24, R23, R22, R21 ;  /* 0x0c00001617187389 */ /* 0x0000640000020015 */
[----:B01----:R-:W-:Y:S01]  /*4300*/  ENDCOLLECTIVE ;  /* 0x000000000000791b */ /* 0x003fe20003800000 */
.L_x_108:
[----:B------:R-:W-:Y:S01]  /*4310*/  FADD.FTZ R29, R28, R29 ;  /* 0x0000001d1c1d7221 */ /* 0x000fe20000010000 */
[----:B------:R-:W-:-:S04]  /*4320*/  HFMA2.MMA R22, -RZ, RZ, 0, 5.9604644775390625e-08 ;  /* 0x00000001ff167435 */ /* 0x000fc800000001ff */
[----:B------:R-:W-:Y:S02]  /*4330*/  MOV R23, R29 ;  /* 0x0000001d00177202 */ /* 0x000fe40000000f00 */
[----:B------:R-:W-:-:S07]  /*4340*/  MOV R30, R24 ;  /* 0x00000018001e7202 */ /* 0x000fce0000000f00 */
[----:B------:R-:W-:Y:S05]  /*4350*/  WARPSYNC.COLLECTIVE R20, `(.L_x_109) ;  /* 0x0000000014087348 */ /* 0x000fea0003c00000 */
[----:B------:R0:W1:Y:S02]  /*4360*/  SHFL.BFLY P1, R24, R23, R22, R21 ;  /* 0x0c00001617187389 */ /* 0x0000640000020015 */
[----:B01----:R-:W-:Y:S01]  /*4370*/  ENDCOLLECTIVE ;  /* 0x000000000000791b */ /* 0x003fe20003800000 */
.L_x_109:
[----:B------:R-:W-:-:S05]  /*4380*/  FADD.FTZ R30, R27, R30 ;  /* 0x0000001e1b1e7221 */ /* 0x000fca0000010000 */
[----:B------:R-:W-:Y:S02]  /*4390*/  MOV R23, R30 ;  /* 0x0000001e00177202 */ /* 0x000fe40000000f00 */
[----:B------:R-:W-:-:S07]  /*43a0*/  MOV R12, R24 ;  /* 0x00000018000c7202 */ /* 0x000fce0000000f00 */
[----:B------:R-:W-:Y:S05]  /*43b0*/  WARPSYNC.COLLECTIVE R20, `(.L_x_110) ;  /* 0x0000000014087348 */ /* 0x000fea0003c00000 */
[----:B------:R0:W1:Y:S02]  /*43c0*/  SHFL.BFLY P1, R24, R23, R22, R21 ;  /* 0x0c00001617187389 */ /* 0x0000640000020015 */
[----:B01----:R-:W-:Y:S01]  /*43d0*/  ENDCOLLECTIVE ;  /* 0x000000000000791b */ /* 0x003fe20003800000 */
.L_x_110:
[----:B------:R-:W-:Y:S01]  /*43e0*/  FADD.FTZ R12, R29, R12 ;  /* 0x0000000c1d0c7221 */ /* 0x000fe20000010000 */
[----:B------:R-:W-:Y:S06]  /*43f0*/  BRA `(.L_x_111) ;  /* 0xffffffe400987947 */ /* 0x000fec000383ffff */
.L_x_99:
[----:B------:R-:W-:Y:S01]  /*4400*/  HFMA2.MMA R22, -RZ, RZ, 0, 4.76837158203125e-07 ;  /* 0x00000008ff167435 */ /* 0x000fe200000001ff */
[----:B------:R-:W-:Y:S01]  /*4410*/  BSSY B0, `(.L_x_112) ;  /* 0x0000007000007945 */ /* 0x000fe20003800000 */
[----:B-1----:R-:W-:Y:S02]  /*4420*/  MOV R23, R2 ;  /* 0x0000000200177202 */ /* 0x002fe40000000f00 */
[----:B------:R-:W-:Y:S02]  /*4430*/  MOV R21, 0x101f ;  /* 0x0000101f00157802 */ /* 0x000fe40000000f00 */
[----:B------:R-:W-:-:S07]  /*4440*/  MOV R20, 0xffff ;  /* 0x0000ffff00147802 */ /* 0x000fce0000000f00 */
[----:B0-2---:R-:W-:Y:S05]  /*4450*/  WARPSYNC.COLLECTIVE R20, `(.L_x_113) ;  /* 0x0000000014087348 */ /* 0x005fea0003c00000 */
[----:B------:R1:W3:Y:S02]  /*4460*/  SHFL.BFLY P1, R24, R23, R22, R21 ;  /* 0x0c00001617187389 */ /* 0x0002e40000020015 */
[----:B0123--:R-:W-:Y:S01]  /*4470*/  ENDCOLLECTIVE ;  /* 0x000000000000791b */ /* 0x00ffe20003800000 */
.L_x_113:
[----:B------:R-:W-:Y:S05]  /*4480*/  BSYNC B0 ;  /* 0x0000000000007941 */ /* 0x000fea0003800000 */
.L_x_112:
        /* <DEDUP_REMOVED lines=8> */
.L_x_114:
[----:B------:R-:W-:Y:S01]  /*4510*/  FADD.FTZ R5, R5, R2 ;  /* 0x0000000205057221 */ /* 0x000fe20000010000 */
[----:B------:R-:W-:-:S04]  /*4520*/  HFMA2.MMA R22, -RZ, RZ, 0, 2.384185791015625e-07 ;  /* 0x00000004ff167435 */ /* 0x000fc800000001ff */
[----:B------:R-:W-:Y:S02]  /*4530*/  MOV R23, R5 ;  /* 0x0000000500177202 */ /* 0x000fe40000000f00 */
[----:B------:R-:W-:-:S07]  /*4540*/  MOV R4, R24 ;  /* 0x0000001800047202 */ /* 0x000fce0000000f00 */
[----:B------:R-:W-:Y:S05]  /*4550*/  WARPSYNC.COLLECTIVE R20, `(.L_x_115) ;  /* 0x0000000014087348 */ /* 0x000fea0003c00000 */
[----:B------:R0:W1:Y:S02]  /*4560*/  SHFL.BFLY P1, R24, R23, R22, R21 ;  /* 0x0c00001617187389 */ /* 0x0000640000020015 */
[----:B01----:R-:W-:Y:S01]  /*4570*/  ENDCOLLECTIVE ;  /* 0x000000000000791b */ /* 0x003fe20003800000 */
.L_x_115:
[----:B------:R-:W-:-:S05]  /*4580*/  FADD.FTZ R4, R4, R3 ;  /* 0x0000000304047221 */ /* 0x000fca0000010000 */
[----:B------:R-:W-:Y:S02]  /*4590*/  MOV R23, R4 ;  /* 0x0000000400177202 */ /* 0x000fe40000000f00 */
[----:B------:R-:W-:-:S07]  /*45a0*/  MOV R14, R24 ;  /* 0x00000018000e7202 */ /* 0x000fce0000000f00 */
[----:B------:R-:W-:Y:S05]  /*45b0*/  WARPSYNC.COLLECTIVE R20, `(.L_x_116) ;  /* 0x0000000014087348 */ /* 0x000fea0003c00000 */
[----:B------:R0:W1:Y:S02]  /*45c0*/  SHFL.BFLY P1, R24, R23, R22, R21 ;  /* 0x0c00001617187389 */ /* 0x0000640000020015 */
[----:B01----:R-:W-:Y:S01]  /*45d0*/  ENDCOLLECTIVE ;  /* 0x000000000000791b */ /* 0x003fe20003800000 */
.L_x_116:
[----:B------:R-:W-:Y:S01]  /*45e0*/  FADD.FTZ R14, R5, R14 ;  /* 0x0000000e050e7221 */ /* 0x000fe20000010000 */
[----:B------:R-:W-:-:S04]  /*45f0*/  HFMA2.MMA R22, -RZ, RZ, 0, 1.1920928955078125e-07 ;  /* 0x00000002ff167435 */ /* 0x000fc800000001ff */
[----:B------:R-:W-:Y:S02]  /*4600*/  MOV R23, R14 ;  /* 0x0000000e00177202 */ /* 0x000fe40000000f00 */
[----:B------:R-:W-:-:S07]  /*4610*/  MOV R15, R24 ;  /* 0x00000018000f7202 */ /* 0x000fce0000000f00 */
[----:B------:R-:W-:Y:S05]  /*4620*/  WARPSYNC.COLLECTIVE R20, `(.L_x_117) ;  /* 0x0000000014087348 */ /* 0x000fea0003c00000 */
[----:B------:R0:W1:Y:S02]  /*4630*/  SHFL.BFLY P1, R24, R23, R22, R21 ;  /* 0x0c00001617187389 */ /* 0x0000640000020015 */
[----:B01----:R-:W-:Y:S01]  /*4640*/  ENDCOLLECTIVE ;  /* 0x000000000000791b */ /* 0x003fe20003800000 */
.L_x_117:
[----:B------:R-:W-:-:S05]  /*4650*/  FADD.FTZ R15, R4, R15 ;  /* 0x0000000f040f7221 */ /* 0x000fca0000010000 */
[----:B------:R-:W-:Y:S02]  /*4660*/  MOV R23, R15 ;  /* 0x0000000f00177202 */ /* 0x000fe40000000f00 */
[----:B------:R-:W-:-:S07]  /*4670*/  MOV R17, R24 ;  /* 0x0000001800117202 */ /* 0x000fce0000000f00 */
[----:B------:R-:W-:Y:S05]  /*4680*/  WARPSYNC.COLLECTIVE R20, `(.L_x_118) ;  /* 0x0000000014087348 */ /* 0x000fea0003c00000 */
[----:B------:R0:W1:Y:S02]  /*4690*/  SHFL.BFLY P1, R24, R23, R22, R21 ;  /* 0x0c00001617187389 */ /* 0x0000640000020015 */
[----:B01----:R-:W-:Y:S01]  /*46a0*/  ENDCOLLECTIVE ;  /* 0x000000000000791b */ /* 0x003fe20003800000 */
.L_x_118:
[----:B------:R-:W-:Y:S01]  /*46b0*/  FADD.FTZ R17, R14, R17 ;  /* 0x000000110e117221 */ /* 0x000fe20000010000 */
[----:B------:R-:W-:-:S04]  /*46c0*/  HFMA2.MMA R22, -RZ, RZ, 0, 5.9604644775390625e-08 ;  /* 0x00000001ff167435 */ /* 0x000fc800000001ff */
[----:B------:R-:W-:Y:S02]  /*46d0*/  MOV R23, R17 ;  /* 0x0000001100177202 */ /* 0x000fe40000000f00 */
[----:B------:R-:W-:-:S07]  /*46e0*/  MOV R2, R24 ;  /* 0x0000001800027202 */ /* 0x000fce0000000f00 */
[----:B------:R-:W-:Y:S05]  /*46f0*/  WARPSYNC.COLLECTIVE R20, `(.L_x_119) ;  /* 0x0000000014087348 */ /* 0x000fea0003c00000 */
[----:B------:R0:W1:Y:S02]  /*4700*/  SHFL.BFLY P1, R24, R23, R22, R21 ;  /* 0x0c00001617187389 */ /* 0x0000640000020015 */
[----:B01----:R-:W-:Y:S01]  /*4710*/  ENDCOLLECTIVE ;  /* 0x000000000000791b */ /* 0x003fe20003800000 */
.L_x_119:
[----:B------:R-:W-:-:S05]  /*4720*/  FADD.FTZ R2, R15, R2 ;  /* 0x000000020f027221 */ /* 0x000fca0000010000 */
[----:B------:R-:W-:Y:S02]  /*4730*/  MOV R23, R2 ;  /* 0x0000000200177202 */ /* 0x000fe40000000f00 */
[----:B------:R-:W-:-:S07]  /*4740*/  MOV R16, R24 ;  /* 0x0000001800107202 */ /* 0x000fce0000000f00 */
[----:B------:R-:W-:Y:S05]  /*4750*/  WARPSYNC.COLLECTIVE R20, `(.L_x_120) ;  /* 0x0000000014087348 */ /* 0x000fea0003c00000 */
[----:B------:R0:W1:Y:S02]  /*4760*/  SHFL.BFLY P1, R24, R23, R22, R21 ;  /* 0x0c00001617187389 */ /* 0x0000640000020015 */
[----:B01----:R-:W-:Y:S01]  /*4770*/  ENDCOLLECTIVE ;  /* 0x000000000000791b */ /* 0x003fe20003800000 */
.L_x_120:
[----:B------:R-:W-:Y:S01]  /*4780*/  FADD.FTZ R16, R17, R16 ;  /* 0x0000001011107221 */ /* 0x000fe20000010000 */
[----:B------:R-:W-:Y:S06]  /*4790*/  BRA `(.L_x_121) ;  /* 0xfffffff400c87947 */ /* 0x000fec000383ffff */
.L_x_122:
        /* <DEDUP_REMOVED lines=14> */
.L_x_442:


//--------------------- .text._ZN13group_norm_v218gn_bwd_cuda_kernelI13__nv_bfloat16Li320ELi1ELi16ELi80ELi64ELb1ELb1ELi64ELi80ELi80ELi4ELb1ELi144ELb0ELb0ELNS_15WgradSyncMethodE3ENS_16CompileConditionILi900EEEEEvPT_S6_S6_PKS5_S8_S8_S8_PKfflPfPj --------------------------
	.section	.text._ZN13group_norm_v218gn_bwd_cuda_kernelI13__nv_bfloat16Li320ELi1ELi16ELi80ELi64ELb1ELb1ELi64ELi80ELi80ELi4ELb1ELi144ELb0ELb0ELNS_15WgradSyncMethodE3ENS_16CompileConditionILi900EEEEEvPT_S6_S6_PKS5_S8_S8_S8_PKfflPfPj,"ax",@progbits
	.align	128
        .global         _ZN13group_norm_v218gn_bwd_cuda_kernelI13__nv_bfloat16Li320ELi1ELi16ELi80ELi64ELb1ELb1ELi64ELi80ELi80ELi4ELb1ELi144ELb0ELb0ELNS_15WgradSyncMethodE3ENS_16CompileConditionILi900EEEEEvPT_S6_S6_PKS5_S8_S8_S8_PKfflPfPj
        .type           _ZN13group_norm_v218gn_bwd_cuda_kernelI13__nv_bfloat16Li320ELi1ELi16ELi80ELi64ELb1ELb1ELi64ELi80ELi80ELi4ELb1ELi144ELb0ELb0ELNS_15WgradSyncMethodE3ENS_16CompileConditionILi900EEEEEvPT_S6_S6_PKS5_S8_S8_S8_PKfflPfPj,@function
        .size           _ZN13group_norm_v218gn_bwd_cuda_kernelI13__nv_bfloat16Li320ELi1ELi16ELi80ELi64ELb1ELb1ELi64ELi80ELi80ELi4ELb1ELi144ELb0ELb0ELNS_15WgradSyncMethodE3ENS_16CompileConditionILi900EEEEEvPT_S6_S6_PKS5_S8_S8_S8_PKfflPfPj,(.L_x_443 - _ZN13group_norm_v218gn_bwd_cuda_kernelI13__nv_bfloat16Li320ELi1ELi16ELi80ELi64ELb1ELb1ELi64ELi80ELi80ELi4ELb1ELi144ELb0ELb0ELNS_15WgradSyncMethodE3ENS_16CompileConditionILi900EEEEEvPT_S6_S6_PKS5_S8_S8_S8_PKfflPfPj)
        .other          _ZN13group_norm_v218gn_bwd_cuda_kernelI13__nv_bfloat16Li320ELi1ELi16ELi80ELi64ELb1ELb1ELi64ELi80ELi80ELi4ELb1ELi144ELb0ELb0ELNS_15WgradSyncMethodE3ENS_16CompileConditionILi900EEEEEvPT_S6_S6_PKS5_S8_S8_S8_PKfflPfPj,@"STO_CUDA_ENTRY STV_DEFAULT"
_ZN13group_norm_v218gn_bwd_cuda_kernelI13__nv_bfloat16Li320ELi1ELi16ELi80ELi64ELb1ELb1ELi64ELi80ELi80ELi4ELb1ELi144ELb0ELb0ELNS_15WgradSyncMethodE3ENS_16CompileConditionILi900EEEEEvPT_S6_S6_PKS5_S8_S8_S8_PKfflPfPj:
.text._ZN13group_norm_v218gn_bwd_cuda_kernelI13__nv_bfloat16Li320ELi1ELi16ELi80ELi64ELb1ELb1ELi64ELi80ELi80ELi4ELb1ELi144ELb0ELb0ELNS_15WgradSyncMethodE3ENS_16CompileConditionILi900EEEEEvPT_S6_S6_PKS5_S8_S8_S8_PKfflPfPj:
        /* <DEDUP_REMOVED lines=30> */
.L_x_126:
[----:B------:R-:W2:Y:S04]  /*01e0*/  LD.E.STRONG.GPU R0, desc[UR8][R2.64] ;  /* 0x0000000802007980 */ /* 0x000ea8000c10f900 */
[----:B--2---:R-:W-:Y:S01]  /*01f0*/  CCTL.IVALL ;  /* 0x00000000ff00798f */ /* 0x004fe20002000000 */
[----:B------:R-:W-:Y:S05]  /*0200*/  YIELD ;  /* 0x0000000000007946 */ /* 0x000fea0003800000 */
[----:B-----5:R-:W-:-:S04]  /*0210*/  LOP3.LUT R0, R0, R5, RZ, 0x3c, !PT ;  /* 0x0000000500007212 */ /* 0x020fc800078e3cff */
[----:B------:R-:W-:-:S13]  /*0220*/  ISETP.GT.AND P0, PT, R0, -0x1, PT ;  /* 0xffffffff0000780c */ /* 0x000fda0003f04270 */
[----:B------:R-:W-:Y:S05]  /*0230*/  @P0 BRA `(.L_x_126) ;  /* 0xfffffffc00e80947 */ /* 0x000fea000383ffff */
.L_x_125:
[----:B------:R-:W-:Y:S05]  /*0240*/  WARPSYNC.ALL ;  /* 0x0000000000007948 */ /* 0x000fea0003800000 */
[----:B------:R-:W-:Y:S06]  /*0250*/  BAR.SYNC.DEFER_BLOCKING 0x0 ;  /* 0x0000000000007b1d */ /* 0x000fec0000010000 */
[----:B------:R-:W-:Y:S05]  /*0260*/  BRA `(.L_x_127) ;  /* 0x0000003400907947 */ /* 0x000fea0003800000 */
.L_x_124:
        /* <DEDUP_REMOVED lines=111> */
.L_x_136:
        /* <DEDUP_REMOVED lines=498> */
.L_x_129:
[----:B------:R-:W-:Y:S05]  /*2880*/  BSYNC B1 ;  /* 0x0000000000017941 */ /* 0x000fea0003800000 */
.L_x_128:
        /* <DEDUP_REMOVED lines=29> */
.L_x_152:
        /* <DEDUP_REMOVED lines=8> */
.L_x_131:
[----:B------:R-:W-:Y:S05]  /*2ae0*/  BSYNC B1 ;  /* 0x0000000000017941 */ /* 0x000fea0003800000 */
.L_x_130:
        /* <DEDUP_REMOVED lines=13> */
.L_x_135:
[----:B------:R-:W2:Y:S04]  /*2bc0*/  LD.E.STRONG.GPU R13, desc[UR8][R10.64] ;  /* 0x000000080a0d7980 */ /* 0x000ea8000c10f900 */
[----:B--2---:R-:W-:Y:S01]  /*2bd0*/  CCTL.IVALL ;  /* 0x00000000ff00798f */ /* 0x004fe20002000000 */
[----:B------:R-:W-:Y:S05]  /*2be0*/  YIELD ;  /* 0x0000000000007946 */ /* 0x000fea0003800000 */
[----:B-----5:R-:W-:-:S04]  /*2bf0*/  LOP3.LUT R13, R13, R12, RZ, 0x3c, !PT ;  /* 0x0000000c0d0d7212 */ /* 0x020fc800078e3cff */
[----:B------:R-:W-:-:S13]  /*2c00*/  ISETP.GT.AND P1, PT, R13, -0x1, PT ;  /* 0xffffffff0d00780c */ /* 0x000fda0003f24270 */
[----:B------:R-:W-:Y:S05]  /*2c10*/  @P1 BRA `(.L_x_135) ;  /* 0xfffffffc00e81947 */ /* 0x000fea000383ffff */
.L_x_134:
[----:B------:R-:W-:Y:S05]  /*2c20*/  WARPSYNC.ALL ;  /* 0x0000000000007948 */ /* 0x000fea0003800000 */
[----:B------:R-:W-:Y:S06]  /*2c30*/  BAR.SYNC.DEFER_BLOCKING 0x0 ;  /* 0x0000000000007b1d */ /* 0x000fec0000010000 */
.L_x_133:
        /* <DEDUP_REMOVED lines=199> */
.L_x_127:
[----:B------:R-:W-:Y:S05]  /*38b0*/  BSYNC B0 ;  /* 0x0000000000007941 */ /* 0x000fea0003800000 */
.L_x_123:
        /* <DEDUP_REMOVED lines=31> */
.L_x_142:
        /* <DEDUP_REMOVED lines=15> */
.L_x_138:
[----:B------:R-:W-:Y:S05]  /*3ba0*/  BSYNC B0 ;  /* 0x0000000000007941 */ /* 0x000fea0003800000 */
.L_x_137:
        /* <DEDUP_REMOVED lines=15> */
.L_x_141:
        /* <DEDUP_REMOVED lines=34> */
.L_x_162:
        /* <DEDUP_REMOVED lines=20> */
.L_x_139:
[----:B------:R-:W-:Y:S01]  /*4000*/  IADD3 R7, R7, 0x120, RZ ;  /* 0x0000012007077810 */ /* 0x000fe20007ffe0ff */
[----:B------:R-:W-:Y:S05]  /*4010*/  WARPSYNC.ALL ;  /* 0x0000000000007948 */ /* 0x000fea0003800000 */
[----:B------:R-:W-:Y:S01]  /*4020*/  BAR.SYNC.DEFER_BLOCKING 0x0 ;  /* 0x0000000000007b1d */ /* 0x000fe20000010000 */
[----:B------:R-:W-:-:S13]  /*4030*/  ISETP.GE.AND P1, PT, R7, R0, PT ;  /* 0x000000000700720c */ /* 0x000fda0003f26270 */
[----:B------:R-:W-:Y:S05]  /*4040*/  @!P1 BRA `(.L_x_142) ;  /* 0xfffffff800989947 */ /* 0x000fea000383ffff */
[----:B------:R-:W-:Y:S05]  /*4050*/  EXIT ;  /* 0x000000000000794d */ /* 0x000fea0003800000 */
.L_x_132:
        /* <DEDUP_REMOVED lines=8> */
.L_x_144:
[----:B------:R-:W-:Y:S05]  /*40e0*/  BSYNC B2 ;  /* 0x0000000000027941 */ /* 0x000fea0003800000 */
.L_x_143:
        /* <DEDUP_REMOVED lines=8> */
.L_x_145:
[----:B------:R-:W-:Y:S01]  /*4170*/  FADD.FTZ R25, R25, R12 ;  /* 0x0000000c19197221 */ /* 0x000fe20000010000 */
[----:B------:R-:W-:-:S04]  /*4180*/  HFMA2.MMA R22, -RZ, RZ, 0, 2.384185791015625e-07 ;  /* 0x00000004ff167435 */ /* 0x000fc800000001ff */
[----:B------:R-:W-:Y:S02]  /*4190*/  MOV R23, R25 ;  /* 0x0000001900177202 */ /* 0x000fe40000000f00 */
[----:B------:R-:W-:-:S07]  /*41a0*/  MOV R26, R24 ;  /* 0x00000018001a7202 */ /* 0x000fce0000000f00 */
[----:B------:R-:W-:Y:S05]  /*41b0*/  WARPSYNC.COLLECTIVE R20, `(.L_x_146) ;  /* 0x0000000014087348 */ /* 0x000fea0003c00000 */
[----:B------:R0:W1:Y:S02]  /*41c0*/  SHFL.BFLY P1, R24, R23, R22, R21 ;  /* 0x0c00001617187389 */ /* 0x0000640000020015 */
[----:B01----:R-:W-:Y:S01]  /*41d0*/  ENDCOLLECTIVE ;  /* 0x000000000000791b */ /* 0x003fe20003800000 */
.L_x_146:
[----:B------:R-:W-:-:S05]  /*41e0*/  FADD.FTZ R26, R26, R13 ;  /* 0x0000000d1a1a7221 */ /* 0x000fca0000010000 */
[----:B------:R-:W-:Y:S02]  /*41f0*/  MOV R23, R26 ;  /* 0x0000001a00177202 */ /* 0x000fe40000000f00 */
[----:B------:R-:W-:-:S07]  /*4200*/  MOV R28, R24 ;  /* 0x00000018001c7202 */ /* 0x000fce0000000f00 */
[----:B------:R-:W-:Y:S05]  /*4210*/  WARPSYNC.COLLECTIVE R20, `(.L_x_147) ;  /* 0x0000000014087348 */ /* 0x000fea0003c00000 */
[----:B------:R0:W1:Y:S02]  /*4220*/  SHFL.BFLY P1, R24, R23, R22, R21 ;  /* 0x0c00001617187389 */ /* 0x0000640000020015 */
[----:B01----:R-:W-:Y:S01]  /*4230*/  ENDCOLLECTIVE ;  /* 0x000000000000791b */ /* 0x003fe20003800000 */
.L_x_147:
[----:B------:R-:W-:Y:S01]  /*4240*/  FADD.FTZ R28, R25, R28 ;  /* 0x0000001c191c7221 */ /* 0x000fe20000010000 */
[----:B------:R-:W-:-:S04]  /*4250*/  HFMA2.MMA R22, -RZ, RZ, 0, 1.1920928955078125e-07 ;  /* 0x00000002ff167435 */ /* 0x000fc800000001ff */
[----:B------:R-:W-:Y:S02]  /*4260*/  MOV R23, R28 ;  /* 0x0000001c00177202 */ /* 0x000fe40000000f00 */
[----:B------:R-:W-:-:S07]  /*4270*/  MOV R27, R24 ;  /* 0x00000018001b7202 */ /* 0x000fce0000000f00 */
[----:B------:R-:W-:Y:S05]  /*4280*/  WARPSYNC.COLLECTIVE R20, `(.L_x_148) ;  /* 0x0000000014087348 */ /* 0x000fea0003c00000 */
[----:B------:R0:W1:Y:S02]  /*4290*/  SHFL.BFLY P1, R24, R23, R22, R21 ;  /* 0x0c00001617187389 */ /* 0x0000640000020015 */
[----:B01----:R-:W-:Y:S01]  /*42a0*/  ENDCOLLECTIVE ;  /* 0x000000000000791b */ /* 0x003fe20003800000 */
.L_x_148:
[----:B------:R-:W-:-:S05]  /*42b0*/  FADD.FTZ R27, R26, R27 ;  /* 0x0000001b1a1b7221 */ /* 0x000fca0000010000 */
[----:B------:R-:W-:Y:S02]  /*42c0*/  MOV R23, R27 ;  /* 0x0000001b00177202 */ /* 0x000fe40000000f00 */
[----:B------:R-:W-:-:S07]  /*42d0*/  MOV R29, R24 ;  /* 0x00000018001d7202 */ /* 0x000fce0000000f00 */
[----:B------:R-:W-:Y:S05]  /*42e0*/  WARPSYNC.COLLECTIVE R20, `(.L_x_149) ;  /* 0x0000000014087348 */ /* 0x000fea0003c00000 */
[----:B------:R0:W1:Y:S02]  /*42f0*/  SHFL.BFLY P1, R24, R23, R22, R21 ;  /* 0x0c00001617187389 */ /* 0x0000640000020015 */
[----:B01----:R-:W-:Y:S01]  /*4300*/  ENDCOLLECTIVE ;  /* 0x000000000000791b */ /* 0x003fe20003800000 */
.L_x_149:
[----:B------:R-:W-:Y:S01]  /*4310*/  FADD.FTZ R29, R28, R29 ;  /* 0x0000001d1c1d7221 */ /* 0x000fe20000010000 */
[----:B------:R-:W-:-:S04]  /*4320*/  HFMA2.MMA R22, -RZ, RZ, 0, 5.9604644775390625e-08 ;  /* 0x00000001ff167435 */ /* 0x000fc800000001ff */
[----:B------:R-:W-:Y:S02]  /*4330*/  MOV R23, R29 ;  /* 0x0000001d00177202 */ /* 0x000fe40000000f00 */
[----:B------:R-:W-:-:S07]  /*4340*/  MOV R30, R24 ;  /* 0x00000018001e7202 */ /* 0x000fce0000000f00 */
[----:B------:R-:W-:Y:S05]  /*4350*/  WARPSYNC.COLLECTIVE R20, `(.L_x_150) ;  /* 0x0000000014087348 */ /* 0x000fea0003c00000 */
[----:B------:R0:W1:Y:S02]  /*4360*/  SHFL.BFLY P1, R24, R23, R22, R21 ;  /* 0x0c00001617187389 */ /* 0x0000640000020015 */
[----:B01----:R-:W-:Y:S01]  /*4370*/  ENDCOLLECTIVE ;  /* 0x000000000000791b */ /* 0x003fe20003800000 */
.L_x_150:
[----:B------:R-:W-:-:S05]  /*4380*/  FADD.FTZ R30, R27, R30 ;  /* 0x0000001e1b1e7221 */ /* 0x000fca0000010000 */
[----:B------:R-:W-:Y:S02]  /*4390*/  MOV R23, R30 ;  /* 0x0000001e00177202 */ /* 0x000fe40000000f00 */
[----:B------:R-:W-:-:S07]  /*43a0*/  MOV R12, R24 ;  /* 0x00000018000c7202 */ /* 0x000fce0000000f00 */
[----:B------:R-:W-:Y:S05]  /*43b0*/  WARPSYNC.COLLECTIVE R20, `(.L_x_151) ;  /* 0x0000000014087348 */ /* 0x000fea0003c00000 */
[----:B------:R0:W1:Y:S02]  /*43c0*/  SHFL.BFLY P1, R24, R23, R22, R21 ;  /* 0x0c00001617187389 */ /* 0x0000640000020015 */
[----:B01----:R-:W-:Y:S01]  /*43d0*/  ENDCOLLECTIVE ;  /* 0x000000000000791b */ /* 0x003fe20003800000 */
.L_x_151:
[----:B------:R-:W-:Y:S01]  /*43e0*/  FADD.FTZ R12, R29, R12 ;  /* 0x0000000c1d0c7221 */ /* 0x000fe20000010000 */
[----:B------:R-:W-:Y:S06]  /*43f0*/  BRA `(.L_x_152) ;  /* 0xffffffe400987947 */ /* 0x000fec000383ffff */
.L_x_140:
        /* <DEDUP_REMOVED lines=8> */
.L_x_154:
[----:B------:R-:W-:Y:S05]  /*4480*/  BSYNC B0 ;  /* 0x0000000000007941 */ /* 0x000fea0003800000 */
.L_x_153:
        /* <DEDUP_REMOVED lines=8> */
.L_x_155:
[----:B------:R-:W-:Y:S01]  /*4510*/  FADD.FTZ R5, R5, R2 ;  /* 0x0000000205057221 */ /* 0x000fe20000010000 */
[----:B------:R-:W-:-:S04]  /*4520*/  HFMA2.MMA R22, -RZ, RZ, 0, 2.384185791015625e-07 ;  /* 0x00000004ff167435 */ /* 0x000fc800000001ff */
[----:B------:R-:W-:Y:S02]  /*4530*/  MOV R23, R5 ;  /* 0x0000000500177202 */ /* 0x000fe40000000f00 */
[----:B------:R-:W-:-:S07]  /*4540*/  MOV R4, R24 ;  /* 0x0000001800047202 */ /* 0x000fce0000000f00 */
[----:B------:R-:W-:Y:S05]  /*4550*/  WARPSYNC.COLLECTIVE R20, `(.L_x_156) ;  /* 0x0000000014087348 */ /* 0x000fea0003c00000 */
[----:B------:R0:W1:Y:S02]  /*4560*/  SHFL.BFLY P1, R24, R23, R22, R21 ;  /* 0x0c00001617187389 */ /* 0x0000640000020015 */
[----:B01----:R-:W-:Y:S01]  /*4570*/  ENDCOLLECTIVE ;  /* 0x000000000000791b */ /* 0x003fe20003800000 */
.L_x_156:
[----:B------:R-:W-:-:S05]  /*4580*/  FADD.FTZ R4, R4, R3 ;  /* 0x0000000304047221 */ /* 0x000fca0000010000 */
[----:B------:R-:W-:Y:S02]  /*4590*/  MOV R23, R4 ;  /* 0x0000000400177202 */ /* 0x000fe40000000f00 */
[----:B------:R-:W-:-:S07]  /*45a0*/  MOV R14, R24 ;  /* 0x00000018000e7202 */ /* 0x000fce0000000f00 */
[----:B------:R-:W-:Y:S05]  /*45b0*/  WARPSYNC.COLLECTIVE R20, `(.L_x_157) ;  /* 0x0000000014087348 */ /* 0x000fea0003c00000 */
[----:B------:R0:W1:Y:S02]  /*45c0*/  SHFL.BFLY P1, R24, R23, R22, R21 ;  /* 0x0c00001617187389 */ /* 0x0000640000020015 */
[----:B01----:R-:W-:Y:S01]  /*45d0*/  ENDCOLLECTIVE ;  /* 0x000000000000791b */ /* 0x003fe20003800000 */
.L_x_157:
[----:B------:R-:W-:Y:S01]  /*45e0*/  FADD.FTZ R14, R5, R14 ;  /* 0x0000000e050e7221 */ /* 0x000fe20000010000 */
[----:B------:R-:W-:-:S04]  /*45f0*/  HFMA2.MMA R22, -RZ, RZ, 0, 1.1920928955078125e-07 ;  /* 0x00000002ff167435 */ /* 0x000fc800000001ff */
[----:B------:R-:W-:Y:S02]  /*4600*/  MOV R23, R14 ;  /* 0x0000000e00177202 */ /* 0x000fe40000000f00 */
[----:B------:R-:W-:-:S07]  /*4610*/  MOV R15, R24 ;  /* 0x00000018000f7202 */ /* 0x000fce0000000f00 */
[----:B------:R-:W-:Y:S05]  /*4620*/  WARPSYNC.COLLECTIVE R20, `(.L_x_158) ;  /* 0x0000000014087348 */ /* 0x000fea0003c00000 */
[----:B------:R0:W1:Y:S02]  /*4630*/  SHFL.BFLY P1, R24, R23, R22, R21 ;  /* 0x0c00001617187389 */ /* 0x0000640000020015 */
[----:B01----:R-:W-:Y:S01]  /*4640*/  ENDCOLLECTIVE ;  /* 0x000000000000791b */ /* 0x003fe20003800000 */
.L_x_158:
[----:B------:R-:W-:-:S05]  /*4650*/  FADD.FTZ R15, R4, R15 ;  /* 0x0000000f040f7221 */ /* 0x000fca0000010000 */
[----:B------:R-:W-:Y:S02]  /*4660*/  MOV R23, R15 ;  /* 0x0000000f00177202 */ /* 0x000fe40000000f00 */
[----:B------:R-:W-:-:S07]  /*4670*/  MOV R17, R24 ;  /* 0x0000001800117202 */ /* 0x000fce0000000f00 */
[----:B------:R-:W-:Y:S05]  /*4680*/  WARPSYNC.COLLECTIVE R20, `(.L_x_159) ;  /* 0x0000000014087348 */ /* 0x000fea0003c00000 */
[----:B------:R0:W1:Y:S02]  /*4690*/  SHFL.BFLY P1, R24, R23, R22, R21 ;  /* 0x0c00001617187389 */ /* 0x0000640000020015 */
[----:B01----:R-:W-:Y:S01]  /*46a0*/  ENDCOLLECTIVE ;  /* 0x000000000000791b */ /* 0x003fe20003800000 */
.L_x_159:
[----:B------:R-:W-:Y:S01]  /*46b0*/  FADD.FTZ R17, R14, R17 ;  /* 0x000000110e117221 */ /* 0x000fe20000010000 */
[----:B------:R-:W-:-:S04]  /*46c0*/  HFMA2.MMA R22, -RZ, RZ, 0, 5.9604644775390625e-08 ;  /* 0x00000001ff167435 */ /* 0x000fc800000001ff */
[----:B------:R-:W-:Y:S02]  /*46d0*/  MOV R23, R17 ;  /* 0x0000001100177202 */ /* 0x000fe40000000f00 */
[----:B------:R-:W-:-:S07]  /*46e0*/  MOV R2, R24 ;  /* 0x0000001800027202 */ /* 0x000fce0000000f00 */
[----:B------:R-:W-:Y:S05]  /*46f0*/  WARPSYNC.COLLECTIVE R20, `(.L_x_160) ;  /* 0x0000000014087348 */ /* 0x000fea0003c00000 */
[----:B------:R0:W1:Y:S02]  /*4700*/  SHFL.BFLY P1, R24, R23, R22, R21 ;  /* 0x0c00001617187389 */ /* 0x0000640000020015 */
[----:B01----:R-:W-:Y:S01]  /*4710*/  ENDCOLLECTIVE ;  /* 0x000000000000791b */ /* 0x003fe20003800000 */
.L_x_160:
[----:B------:R-:W-:-:S05]  /*4720*/  FADD.FTZ R2, R15, R2 ;  /* 0x000000020f027221 */ /* 0x000fca0000010000 */
[----:B------:R-:W-:Y:S02]  /*4730*/  MOV R23, R2 ;  /* 0x0000000200177202 */ /* 0x000fe40000000f00 */
[----:B------:R-:W-:-:S07]  /*4740*/  MOV R16, R24 ;  /* 0x0000001800107202 */ /* 0x000fce0000000f00 */
[----:B------:R-:W-:Y:S05]  /*4750*/  WARPSYNC.COLLECTIVE R20, `(.L_x_161) ;  /* 0x0000000014087348 */ /* 0x000fea0003c00000 */
[----:B------:R0:W1:Y:S02]  /*4760*/  SHFL.BFLY P1, R24, R23, R22, R21 ;  /* 0x0c00001617187389 */ /* 0x0000640000020015 */
[----:B01----:R-:W-:Y:S01]  /*4770*/  ENDCOLLECTIVE ;  /* 0x000000000000791b */ /* 0x003fe20003800000 */
.L_x_161:
[----:B------:R-:W-:Y:S01]  /*4780*/  FADD.FTZ R16, R17, R16 ;  /* 0x0000001011107221 */ /* 0x000fe20000010000 */
[----:B------:R-:W-:Y:S06]  /*4790*/  BRA `(.L_x_162) ;  /* 0xfffffff400c87947 */ /* 0x000fec000383ffff */
.L_x_163:
        /* <DEDUP_REMOVED lines=14> */
.L_x_443:


//--------------------- .text._ZN13group_norm_v214gn_cuda_kernelI13__nv_bfloat16Li320ELi1ELi32ELi40ELi64ELb0ELi64ELi40ELi40ELi4ELb0ELi116ELb0ELb0ENS_16CompileConditionILi900EEEEEvPT_PKS4_S7_S7_flPfS8_Pj --------------------------
	.section	.text._ZN13group_norm_v214gn_cuda_kernelI13__nv_bfloat16Li320ELi1ELi32ELi40ELi64ELb0ELi64ELi40ELi40ELi4ELb0ELi116ELb0ELb0ENS_16CompileConditionILi900EEEEEvPT_PKS4_S7_S7_flPfS8_Pj,"ax",@progbits
	.align	128
        .global         _ZN13group_norm_v214gn_cuda_kernelI13__nv_bfloat16Li320ELi1ELi32ELi40ELi64ELb0ELi64ELi40ELi40ELi4ELb0ELi116ELb0ELb0ENS_16CompileConditionILi900EEEEEvPT_PKS4_S7_S7_flPfS8_Pj
        .type           _ZN13group_norm_v214gn_cuda_kernelI13__nv_bfloat16Li320ELi1ELi32ELi40ELi64ELb0ELi64ELi40ELi40ELi4ELb0ELi116ELb0ELb0ENS_16CompileConditionILi900EEEEEvPT_PKS4_S7_S7_flPfS8_Pj,@function
        .size           _ZN13group_norm_v214gn_cuda_kernelI13__nv_bfloat16Li320ELi1ELi32ELi40ELi64ELb0ELi64ELi40ELi40ELi4ELb0ELi116ELb0ELb0ENS_16CompileConditionILi900EEEEEvPT_PKS4_S7_S7_flPfS8_Pj,(.L_x_444 - _ZN13group_norm_v214gn_cuda_kernelI13__nv_bfloat16Li320ELi1ELi32ELi40ELi64ELb0ELi64ELi40ELi40ELi4ELb0ELi116ELb0ELb0ENS_16CompileConditionILi900EEEEEvPT_PKS4_S7_S7_flPfS8_Pj)
        .other          _ZN13group_norm_v214gn_cuda_kernelI13__nv_bfloat16Li320ELi1ELi32ELi40ELi64ELb0ELi64ELi40ELi40ELi4ELb0ELi116ELb0ELb0ENS_16CompileConditionILi900EEEEEvPT_PKS4_S7_S7_flPfS8_Pj,@"STO_CUDA_ENTRY STV_DEFAULT"
_ZN13group_norm_v214gn_cuda_kernelI13__nv_bfloat16Li320ELi1ELi32ELi40ELi64ELb0ELi64ELi40ELi40ELi4ELb0ELi116ELb0ELb0ENS_16CompileConditionILi900EEEEEvPT_PKS4_S7_S7_flPfS8_Pj:
.text._ZN13group_norm_v214gn_cuda_kernelI13__nv_bfloat16Li320ELi1ELi32ELi40ELi64ELb0ELi64ELi40ELi40ELi4ELb0ELi116ELb0ELb0ENS_16CompileConditionILi900EEEEEvPT_PKS4_S7_S7_flPfS8_Pj:
[----:B------:R-:W-:Y:S01]  /*0000*/  LDC R1, c[0x0][0x28] ;  /* 0x00000a00ff017b82 */ /* 0x000fe20000000800 */
[----:B------:R-:W0:Y:S01]  /*0010*/  S2R R10, SR_TID.X ;  /* 0x00000000000a7919 */ /* 0x000e220000002100 */
[----:B------:R-:W-:Y:S01]  /*0020*/  ULDC.64 UR4, c[0x0][0x218] ;  /* 0x0000860000047ab9 */ /* 0x000fe20000000a00 */
[----:B------:R-:W-:Y:S01]  /*0030*/  ULDC.64 UR6, c[0x0][0x208] ;  /* 0x0000820000067ab9 */ /* 0x000fe20000000a00 */
[----:B------:R-:W-:Y:S01]  /*0040*/  ULDC.64 UR8, c[0x0][0x228] ;  /* 0x00008a0000087ab9 */ /* 0x000fe20000000a00 */
[----:B------:R-:W1:Y:S01]  /*0050*/  S2R R16, SR_CTAID.Y ;  /* 0x0000000000107919 */ /* 0x000e620000002600 */
[----:B0-----:R-:W-:Y:S01]  /*0060*/  IMAD.WIDE.U32 R2, R10, -0x33333333, RZ ;  /* 0xcccccccd0a027825 */ /* 0x001fe200078e00ff */
[----:B-1----:R-:W-:-:S04]  /*0070*/  LOP3.LUT R0, R16, 0x1f, RZ, 0xc0, !PT ;  /* 0x0000001f10007812 */ /* 0x002fc800078ec0ff */
[----:B------:R-:W-:Y:S02]  /*0080*/  SHF.R.U32.HI R7, RZ, 0x3, R3 ;  /* 0x00000003ff077819 */ /* 0x000fe40000011603 */
[----:B------:R-:W-:-:S03]  /*0090*/  SHF.R.U32.HI R4, RZ, 0x5, R16 ;  /* 0x00000005ff047819 */ /* 0x000fc60000011610 */
[----:B------:R-:W-:Y:S02]  /*00a0*/  IMAD R3, R7, -0xa, R10 ;  /* 0xfffffff607037824 */ /* 0x000fe400078e020a */
[----:B------:R-:W-:-:S04]  /*00b0*/  IMAD.WIDE.U32 R4, R4, 0x14000, RZ ;  /* 0x0001400004047825 */ /* 0x000fc800078e00ff */
[----:B------:R-:W-:Y:S02]  /*00c0*/  IMAD R2, R0, 0xa, R3 ;  /* 0x0000000a00027824 */ /* 0x000fe400078e0203 */
[----:B------:R-:W-:-:S03]  /*00d0*/  IMAD R7, R7, 0x500, RZ ;  /* 0x0000050007077824 */ /* 0x000fc600078e02ff */
[----:B------:R-:W-:-:S04]  /*00e0*/  SHF.L.U32 R2, R2, 0x2, RZ ;  /* 0x0000000202027819 */ /* 0x000fc800000006ff */
[----:B------:R-:W-:-:S04]  /*00f0*/  LOP3.LUT R14, R4, R2, RZ, 0xfc, !PT ;  /* 0x00000002040e7212 */ /* 0x000fc800078efcff */
[----:B------:R-:W-:-:S04]  /*0100*/  IADD3 R14, P0, R7, R14, RZ ;  /* 0x0000000e070e7210 */ /* 0x000fc80007f1e0ff */
[----:B------:R-:W-:Y:S02]  /*0110*/  IADD3.X R5, RZ, R5, RZ, P0, !PT ;  /* 0x00000005ff057210 */ /* 0x000fe400007fe4ff */
[C---:B------:R-:W-:Y:S02]  /*0120*/  SHF.L.U32 R12, R14.reuse, 0x1, RZ ;  /* 0x000000010e0c7819 */ /* 0x040fe400000006ff */
[----:B------:R-:W-:Y:S02]  /*0130*/  SHF.L.U64.HI R14, R14, 0x1, R5 ;  /* 0x000000010e0e7819 */ /* 0x000fe40000010205 */
[----:B------:R-:W-:-:S04]  /*0140*/  IADD3 R8, P0, R12, UR4, RZ ;  /* 0x000000040c087c10 */ /* 0x000fc8000ff1e0ff */
[----:B------:R-:W-:Y:S01]  /*0150*/  IADD3.X R9, R14, UR5, RZ, P0, !PT ;  /* 0x000000050e097c10 */ /* 0x000fe200087fe4ff */
[----:B------:R-:W-:Y:S01]  /*0160*/  IMAD.SHL.U32 R6, R2, 0x2, RZ ;  /* 0x0000000202067824 */ /* 0x000fe200078e00ff */
[----:B------:R-:W-:-:S03]  /*0170*/  ULDC.64 UR4, c[0x0][0x220] ;  /* 0x0000880000047ab9 */ /* 0x000fc60000000a00 */
[----:B------:R-:W2:Y:S04]  /*0180*/  LDG.E.64.CONSTANT R18, desc[UR6][R8.64] ;  /* 0x0000000608127981 */ /* 0x000ea8000c1e9b00 */
[----:B------:R0:W3:Y:S01]  /*0190*/  LDG.E.64.CONSTANT R22, desc[UR6][R8.64+0x14000] ;  /* 0x0140000608167981 */ /* 0x0000e2000c1e9b00 */
[C---:B------:R-:W-:Y:S02]  /*01a0*/  IADD3 R4, P0, R6.reuse, UR4, RZ ;  /* 0x0000000406047c10 */ /* 0x040fe4000ff1e0ff */
[----:B------:R-:W-:Y:S02]  /*01b0*/  SHF.R.U32.HI R3, RZ, 0x1f, R2 ;  /* 0x0000001fff037819 */ /* 0x000fe40000011602 */
[----:B------:R-:W-:Y:S02]  /*01c0*/  IADD3 R6, P1, R6, UR8, RZ ;  /* 0x0000000806067c10 */ /* 0x000fe4000ff3e0ff */
[----:B------:R-:W-:-:S02]  /*01d0*/  IADD3.X R5, R3, UR5, RZ, P0, !PT ;  /* 0x0000000503057c10 */ /* 0x000fc400087fe4ff */
[----:B------:R-:W-:-:S04]  /*01e0*/  IADD3.X R7, R3, UR9, RZ, P1, !PT ;  /* 0x0000000903077c10 */ /* 0x000fc80008ffe4ff */
[----:B------:R-:W5:Y:S04]  /*01f0*/  LDG.E.64.CONSTANT R4, desc[UR6][R4.64] ;  /* 0x0000000604047981 */ /* 0x000f68000c1e9b00 */
[----:B------:R-:W5:Y:S01]  /*0200*/  LDG.E.64.CONSTANT R6, desc[UR6][R6.64] ;  /* 0x0000000606067981 */ /* 0x000f62000c1e9b00 */
[----:B------:R-:W-:-:S13]  /*0210*/  LOP3.LUT P0, RZ, R10, 0x1f, RZ, 0xc0, !PT ;  /* 0x0000001f0aff7812 */ /* 0x000fda000780c0ff */
[----:B------:R-:W1:Y:S01]  /*0220*/  @!P0 S2R R24, SR_CgaCtaId ;  /* 0x0000000000188919 */ /* 0x000e620000008800 */
[C---:B--2---:R-:W-:Y:S02]  /*0230*/  PRMT R21, R18.reuse, 0x7632, R21 ;  /* 0x0000763212157816 */ /* 0x044fe40000000015 */
[----:B------:R-:W-:Y:S02]  /*0240*/  SHF.L.U32 R3, R18, 0x10, RZ ;  /* 0x0000001012037819 */ /* 0x000fe400000006ff */
[----:B------:R-:W-:Y:S02]  /*0250*/  SHF.L.U32 R21, R21, 0x10, RZ ;  /* 0x0000001015157819 */ /* 0x000fe400000006ff */
[----:B------:R-:W-:Y:S01]  /*0260*/  PRMT R17, R19, 0x7632, R17 ;  /* 0x0000763213117816 */ /* 0x000fe20000000011 */
[----:B0-----:R-:W-:Y:S01]  /*0270*/  FADD.FTZ R8, RZ, R3 ;  /* 0x00000003ff087221 */ /* 0x001fe20000010000 */
[----:B------:R-:W-:Y:S01]  /*0280*/  FFMA.FTZ R18, R3, R3, RZ ;  /* 0x0000000303127223 */ /* 0x000fe200000100ff */
[----:B------:R-:W-:-:S02]  /*0290*/  SHF.L.U32 R19, R19, 0x10, RZ ;  /* 0x0000001013137819 */ /* 0x000fc400000006ff */
[----:B------:R-:W-:Y:S01]  /*02a0*/  FADD.FTZ R8, R8, R21 ;  /* 0x0000001508087221 */ /* 0x000fe20000010000 */
[----:B------:R-:W-:Y:S01]  /*02b0*/  FFMA.FTZ R18, R21, R21, R18 ;  /* 0x0000001515127223 */ /* 0x000fe20000010012 */
[----:B------:R-:W-:Y:S01]  /*02c0*/  IMAD.U32 R17, R17, 0x10000, RZ ;  /* 0x0001000011117824 */ /* 0x000fe200078e00ff */
[----:B---3--:R-:W-:Y:S01]  /*02d0*/  PRMT R13, R22, 0x7632, R13 ;  /* 0x00007632160d7816 */ /* 0x008fe2000000000d */
[----:B------:R-:W-:Y:S01]  /*02e0*/  FADD.FTZ R8, R8, R19 ;  /* 0x0000001308087221 */ /* 0x000fe20000010000 */
[----:B------:R-:W-:Y:S01]  /*02f0*/  FFMA.FTZ R18, R19, R19, R18 ;  /* 0x0000001313127223 */ /* 0x000fe20000010012 */
[----:B------:R-:W-:Y:S02]  /*0300*/  SHF.L.U32 R15, R22, 0x10, RZ ;  /* 0x00000010160f7819 */ /* 0x000fe400000006ff */
[----:B------:R-:W-:Y:S01]  /*0310*/  FADD.FTZ R8, R8, R17 ;  /* 0x0000001108087221 */ /* 0x000fe20000010000 */
[----:B------:R-:W-:Y:S01]  /*0320*/  FFMA.FTZ R18, R17, R17, R18 ;  /* 0x0000001111127223 */ /* 0x000fe20000010012 */
[----:B------:R-:W-:-:S02]  /*0330*/  SHF.L.U32 R13, R13, 0x10, RZ ;  /* 0x000000100d0d7819 */ /* 0x000fc400000006ff */
[----:B------:R-:W-:Y:S01]  /*0340*/  FADD.FTZ R8, R8, R15 ;  /* 0x0000000f08087221 */ /* 0x000fe20000010000 */
[----:B------:R-:W-:Y:S01]  /*0350*/  FFMA.FTZ R18, R15, R15, R18 ;  /* 0x0000000f0f127223 */ /* 0x000fe20000010012 */
[C---:B------:R-:W-:Y:S02]  /*0360*/  PRMT R25, R23.reuse, 0x7632, R25 ;  /* 0x0000763217197816 */ /* 0x040fe40000000019 */
[----:B------:R-:W-:Y:S01]  /*0370*/  SHF.L.U32 R23, R23, 0x10, RZ ;  /* 0x0000001017177819 */ /* 0x000fe200000006ff */
[----:B------:R-:W-:Y:S01]  /*0380*/  FADD.FTZ R8, R8, R13 ;  /* 0x0000000d08087221 */ /* 0x000fe20000010000 */
[----:B------:R-:W-:Y:S01]  /*0390*/  FFMA.FTZ R18, R13, R13, R18 ;  /* 0x0000000d0d127223 */ /* 0x000fe20000010012 */
[----:B------:R-:W-:Y:S02]  /*03a0*/  IMAD.U32 R25, R25, 0x10000, RZ ;  /* 0x0001000019197824 */ /* 0x000fe400078e00ff */
[----:B------:R-:W-:Y:S01]  /*03b0*/  FADD.FTZ R8, R8, R23 ;  /* 0x0000001708087221 */ /* 0x000fe20000010000 */
[----:B------:R-:W-:-:S03]  /*03c0*/  FFMA.FTZ R18, R23, R23, R18 ;  /* 0x0000001717127223 */ /* 0x000fc60000010012 */
[----:B------:R-:W-:Y:S01]  /*03d0*/  FADD.FTZ R8, R8, R25 ;  /* 0x0000001908087221 */ /* 0x000fe20000010000 */
[----:B------:R-:W-:-:S04]  /*03e0*/  FFMA.FTZ R18, R25, R25, R18 ;  /* 0x0000001919127223 */ /* 0x000fc80000010012 */
        /* <DEDUP_REMOVED lines=11> */
[----:B------:R-:W-:Y:S01]  /*04a0*/  @!P0 SHF.R.U32.HI R20, RZ, 0x2, R10 ;  /* 0x00000002ff148819 */ /* 0x000fe2000001160a */
[----:B--2---:R-:W-:-:S03]  /*04b0*/  FADD.FTZ R29, R22, R29 ;  /* 0x0000001d161d7221 */ /* 0x004fc60000010000 */
[----:B------:R-:W0:Y:S01]  /*04c0*/  SHFL.BFLY PT, R8, R27, 0x2, 0x1f ;  /* 0x0c401f001b087f89 */ /* 0x000e2200000e0000 */
[----:B------:R-:W-:Y:S02]  /*04d0*/  @!P0 MOV R22, 0x400 ;  /* 0x0000040000168802 */ /* 0x000fe40000000f00 */
[----:B------:R-:W-:Y:S01]  /*04e0*/  @!P0 LOP3.LUT R20, R20, 0x3ffffff8, RZ, 0xc0, !PT ;  /* 0x3ffffff814148812 */ /* 0x000fe200078ec0ff */
[----:B------:R-:W2:Y:S01]  /*04f0*/  SHFL.BFLY PT, R18, R29, 0x2, 0x1f ;  /* 0x0c401f001d127f89 */ /* 0x000ea200000e0000 */
[----:B-1----:R-:W-:-:S04]  /*0500*/  @!P0 LEA R22, R24, R22, 0x18 ;  /* 0x0000001618168211 */ /* 0x002fc800078ec0ff */
[----:B------:R-:W-:Y:S01]  /*0510*/  @!P0 IADD3 R20, R20, R22, RZ ;  /* 0x0000001614148210 */ /* 0x000fe20007ffe0ff */
[----:B0-----:R-:W-:Y:S01]  /*0520*/  FADD.FTZ R11, R27, R8 ;  /* 0x000000081b0b7221 */ /* 0x001fe20000010000 */
[----:B--2---:R-:W-:-:S04]  /*0530*/  FADD.FTZ R18, R29, R18 ;  /* 0x000000121d127221 */ /* 0x004fc80000010000 */
[----:B------:R-:W0:Y:S04]  /*0540*/  SHFL.BFLY PT, R8, R11, 0x1, 0x1f ;  /* 0x0c201f000b087f89 */ /* 0x000e2800000e0000 */
[----:B------:R-:W1:Y:S01]  /*0550*/  SHFL.BFLY PT, R9, R18, 0x1, 0x1f ;  /* 0x0c201f0012097f89 */ /* 0x000e6200000e0000 */
[----:B0-----:R-:W-:Y:S01]  /*0560*/  @!P0 FADD.FTZ R8, R11, R8 ;  /* 0x000000080b088221 */ /* 0x001fe20000010000 */
[----:B-1----:R-:W-:-:S05]  /*0570*/  @!P0 FADD.FTZ R9, R18, R9 ;  /* 0x0000000912098221 */ /* 0x002fca0000010000 */
[----:B------:R0:W-:Y:S01]  /*0580*/  @!P0 STS.64 [R20], R8 ;  /* 0x0000000814008388 */ /* 0x0001e20000000a00 */
[----:B------:R-:W-:Y:S01]  /*0590*/  BAR.SYNC.DEFER_BLOCKING 0x0 ;  /* 0x0000000000007b1d */ /* 0x000fe20000010000 */
[----:B------:R-:W-:-:S13]  /*05a0*/  ISETP.GT.U32.AND P0, PT, R10, 0x1f, PT ;  /* 0x0000001f0a00780c */ /* 0x000fda0003f04070 */
[----:B0-----:R-:W-:Y:S05]  /*05b0*/  @P0 BRA `(.L_x_164) ;  /* 0x0000000000880947 */ /* 0x001fea0003800000 */
[----:B------:R-:W-:Y:S01]  /*05c0*/  ISETP.GT.U32.AND P0, PT, R10, 0x9, PT ;  /* 0x000000090a00780c */ /* 0x000fe20003f04070 */
[----:B------:R-:W-:-:S12]  /*05d0*/  UMOV UR4, 0xffffffff ;  /* 0xffffffff00047882 */ /* 0x000fd80000000000 */
[----:B------:R-:W0:Y:S01]  /*05e0*/  @!P0 S2R R9, SR_CgaCtaId ;  /* 0x0000000000098919 */ /* 0x000e220000008800 */
[----:B------:R-:W-:-:S04]  /*05f0*/  @!P0 MOV R8, 0x400 ;  /* 0x0000040000088802 */ /* 0x000fc80000000f00 */
[----:B0-----:R-:W-:Y:S02]  /*0600*/  @!P0 LEA R11, R9, R8, 0x18 ;  /* 0x00000008090b8211 */ /* 0x001fe400078ec0ff */
        /* <DEDUP_REMOVED lines=19> */
.L_x_176:
[----:B------:R-:W-:Y:S01]  /*0740*/  ISETP.NE.AND P0, PT, R10, RZ, PT ;  /* 0x000000ff0a00720c */ /* 0x000fe20003f05270 */
[----:B---3--:R-:W-:-:S12]  /*0750*/  FADD.FTZ R22, R28, R22 ;  /* 0x000000161c167221 */ /* 0x008fd80000010000 */
[----:B------:R-:W1:Y:S01]  /*0760*/  @!P0 S2R R18, SR_CgaCtaId ;  /* 0x0000000000128919 */ /* 0x000e620000008800 */
[----:B------:R-:W-:Y:S01]  /*0770*/  @!P0 FMUL.FTZ R8, R8, 0.00039062500582076609135 ;  /* 0x39cccccd08088820 */ /* 0x000fe20000410000 */
[----:B0-----:R-:W-:-:S03]  /*0780*/  @!P0 MOV R11, 0x400 ;  /* 0x00000400000b8802 */ /* 0x001fc60000000f00 */
[----:B------:R-:W-:-:S04]  /*0790*/  @!P0 FMUL.FTZ R9, R8, R8 ;  /* 0x0000000808098220 */ /* 0x000fc80000410000 */
[----:B------:R-:W-:-:S05]  /*07a0*/  @!P0 FFMA.FTZ R9, R22, 0.00039062500582076609135, -R9 ;  /* 0x39cccccd16098823 */ /* 0x000fca0000010809 */
[----:B------:R-:W-:Y:S02]  /*07b0*/  @!P0 FMNMX.FTZ R9, RZ, R9, !PT ;  /* 0x00000009ff098209 */ /* 0x000fe40007810000 */
[----:B-1----:R-:W-:-:S05]  /*07c0*/  @!P0 LEA R11, R18, R11, 0x18 ;  /* 0x0000000b120b8211 */ /* 0x002fca00078ec0ff */
[----:B------:R0:W-:Y:S02]  /*07d0*/  @!P0 STS.64 [R11+0x50], R8 ;  /* 0x000050080b008388 */ /* 0x0001e40000000a00 */
.L_x_164:
[----:B------:R-:W-:Y:S05]  /*07e0*/  WARPSYNC.ALL ;  /* 0x0000000000007948 */ /* 0x000fea0003800000 */
[----:B------:R-:W-:Y:S01]  /*07f0*/  ULDC.64 UR4, c[0x0][0x240] ;  /* 0x0000900000047ab9 */ /* 0x000fe20000000a00 */
[----:B------:R-:W-:Y:S01]  /*0800*/  BSSY B0, `(.L_x_166) ;  /* 0x000000f000007945 */ /* 0x000fe20003800000 */
[----:B------:R-:W-:Y:S01]  /*0810*/  BAR.SYNC.DEFER_BLOCKING 0x0 ;  /* 0x0000000000007b1d */ /* 0x000fe20000010000 */
[----:B------:R-:W-:-:S04]  /*0820*/  ISETP.NE.U32.AND P0, PT, RZ, UR4, PT ;  /* 0x00000004ff007c0c */ /* 0x000fc8000bf05070 */
[----:B------:R-:W-:-:S04]  /*0830*/  ISETP.NE.AND.EX P0, PT, RZ, UR5, PT, P0 ;  /* 0x00000005ff007c0c */ /* 0x000fc8000bf05300 */
[----:B------:R-:W-:-:S13]  /*0840*/  ISETP.NE.OR P0, PT, R10, RZ, !P0 ;  /* 0x000000ff0a00720c */ /* 0x000fda0004705670 */
[----:B------:R-:W-:Y:S05]  /*0850*/  @P0 BRA `(.L_x_167) ;  /* 0x0000000000240947 */ /* 0x000fea0003800000 */
[----:B------:R-:W1:Y:S01]  /*0860*/  S2UR UR5, SR_CgaCtaId ;  /* 0x00000000000579c3 */ /* 0x000e620000008800 */
[----:B------:R-:W-:Y:S01]  /*0870*/  UMOV UR4, 0x400 ;  /* 0x0000040000047882 */ /* 0x000fe20000000000 */
[----:B------:R-:W-:-:S04]  /*0880*/  LOP3.LUT R27, R16, 0xffffffe0, RZ, 0xc0, !PT ;  /* 0xffffffe0101b7812 */ /* 0x000fc800078ec0ff */
[----:B------:R-:W-:Y:S02]  /*0890*/  LOP3.LUT R27, R27, 0x1f, R16, 0xf8, !PT ;  /* 0x0000001f1b1b7812 */ /* 0x000fe400078ef810 */
[----:B0-----:R-:W0:Y:S01]  /*08a0*/  LDC.64 R10, c[0x0][0x240] ;  /* 0x00009000ff0a7b82 */ /* 0x001e220000000a00 */
[----:B-1----:R-:W-:Y:S02]  /*08b0*/  ULEA UR4, UR5, UR4, 0x18 ;  /* 0x0000000405047291 */ /* 0x002fe4000f8ec03f */
[----:B0-----:R-:W-:-:S07]  /*08c0*/  IMAD.WIDE.U32 R10, R27, 0x8, R10 ;  /* 0x000000081b0a7825 */ /* 0x001fce00078e000a */
[----:B------:R-:W0:Y:S04]  /*08d0*/  LDS.64 R8, [UR4+0x50] ;  /* 0x00005004ff087984 */ /* 0x000e280008000a00 */
[----:B0-----:R1:W-:Y:S02]  /*08e0*/  STG.E.64 desc[UR6][R10.64], R8 ;  /* 0x000000080a007986 */ /* 0x0013e4000c101b06 */
.L_x_167:
[----:B------:R-:W-:Y:S05]  /*08f0*/  BSYNC B0 ;  /* 0x0000000000007941 */ /* 0x000fea0003800000 */
.L_x_166:
[----:B------:R-:W2:Y:S01]  /*0900*/  S2UR UR5, SR_CgaCtaId ;  /* 0x00000000000579c3 */ /* 0x000ea20000008800 */
[----:B------:R-:W-:Y:S01]  /*0910*/  IADD3 R0, RZ, -R0, RZ ;  /* 0x80000000ff007210 */ /* 0x000fe20007ffe0ff */
[----:B------:R-:W-:Y:S01]  /*0920*/  UMOV UR4, 0x400 ;  /* 0x0000040000047882 */ /* 0x000fe20000000000 */
[----:B01----:R-:W-:Y:S01]  /*0930*/  IMAD.WIDE.U32 R8, R2, -0x33333333, RZ ;  /* 0xcccccccd02087825 */ /* 0x003fe200078e00ff */
[----:B------:R-:W-:Y:S01]  /*0940*/  UIADD3 UR4, UR4, 0x50, URZ ;  /* 0x0000005004047890 */ /* 0x000fe2000fffe03f */
[----:B-----5:R-:W-:Y:S02]  /*0950*/  SHF.L.U32 R16, R4, 0x10, RZ ;  /* 0x0000001004107819 */ /* 0x020fe400000006ff */
[----:B------:R-:W-:Y:S01]  /*0960*/  IMAD.MOV.U32 R8, RZ, RZ, R0 ;  /* 0x000000ffff087224 */ /* 0x000fe200078e0000 */
[----:B------:R-:W-:Y:S02]  /*0970*/  SHF.L.U32 R11, R6, 0x10, RZ ;  /* 0x00000010060b7819 */ /* 0x000fe400000006ff */
[----:B------:R-:W-:-:S02]  /*0980*/  PRMT R4, R4, 0x7632, R4 ;  /* 0x0000763204047816 */ /* 0x000fc40000000004 */
[----:B------:R-:W-:-:S03]  /*0990*/  LEA.HI R8, R9, R8, RZ, 0x1b ;  /* 0x0000000809087211 */ /* 0x000fc600078fd8ff */
[----:B------:R-:W-:Y:S01]  /*09a0*/  IMAD.U32 R4, R4, 0x10000, RZ ;  /* 0x0001000004047824 */ /* 0x000fe200078e00ff */
[----:B--2---:R-:W-:-:S06]  /*09b0*/  ULEA UR4, UR5, UR4, 0x18 ;  /* 0x0000000405047291 */ /* 0x004fcc000f8ec03f */
[----:B------:R-:W-:Y:S01]  /*09c0*/  LEA R8, R8, UR4, 0x3 ;  /* 0x0000000408087c11 */ /* 0x000fe2000f8e18ff */
[----:B------:R-:W-:-:S05]  /*09d0*/  ULDC UR4, c[0x0][0x230] ;  /* 0x00008c0000047ab9 */ /* 0x000fca0000000800 */
[----:B------:R-:W0:Y:S02]  /*09e0*/  LDS.64 R8, [R8] ;  /* 0x0000000008087984 */ /* 0x000e240000000a00 */
[----:B0-----:R-:W-:Y:S01]  /*09f0*/  FADD.FTZ R2, R9, UR4 ;  /* 0x0000000409027e21 */ /* 0x001fe20008010000 */
[--C-:B------:R-:W-:Y:S01]  /*0a00*/  FADD.FTZ R3, R3, -R8.reuse ;  /* 0x8000000803037221 */ /* 0x100fe20000010000 */
[--C-:B------:R-:W-:Y:S01]  /*0a10*/  FADD.FTZ R15, R15, -R8.reuse ;  /* 0x800000080f0f7221 */ /* 0x100fe20000010000 */
[--C-:B------:R-:W-:Y:S01]  /*0a20*/  FADD.FTZ R9, R13, -R8.reuse ;  /* 0x800000080d097221 */ /* 0x100fe20000010000 */
[--C-:B------:R-:W-:Y:S01]  /*0a30*/  FADD.FTZ R17, R17, -R8.reuse ;  /* 0x8000000811117221 */ /* 0x100fe20000010000 */
[--C-:B------:R-:W-:Y:S01]  /*0a40*/  FADD.FTZ R21, R21, -R8.reuse ;  /* 0x8000000815157221 */ /* 0x100fe20000010000 */
[----:B------:R-:W0:Y:S01]  /*0a50*/  MUFU.RSQ R2, R2 ;  /* 0x0000000200027308 */ /* 0x000e220000001400 */
[--C-:B------:R-:W-:Y:S01]  /*0a60*/  FADD.FTZ R19, R19, -R8.reuse ;  /* 0x8000000813137221 */ /* 0x100fe20000010000 */
[--C-:B------:R-:W-:Y:S01]  /*0a70*/  FADD.FTZ R23, R23, -R8.reuse ;  /* 0x8000000817177221 */ /* 0x100fe20000010000 */
[----:B------:R-:W-:Y:S01]  /*0a80*/  FADD.FTZ R25, R25, -R8 ;  /* 0x8000000819197221 */ /* 0x000fe20000010000 */
[----:B------:R-:W-:-:S02]  /*0a90*/  ULDC.64 UR4, c[0x0][0x210] ;  /* 0x0000840000047ab9 */ /* 0x000fc40000000a00 */
[----:B------:R-:W-:Y:S01]  /*0aa0*/  IADD3 R12, P0, R12, UR4, RZ ;  /* 0x000000040c0c7c10 */ /* 0x000fe2000ff1e0ff */
[----:B0-----:R-:W-:Y:S01]  /*0ab0*/  FMUL.FTZ R13, R3, R2 ;  /* 0x00000002030d7220 */ /* 0x001fe20000410000 */
[C---:B------:R-:W-:Y:S01]  /*0ac0*/  FMUL.FTZ R15, R2.reuse, R15 ;  /* 0x0000000f020f7220 */ /* 0x040fe20000410000 */
[----:B------:R-:W-:Y:S01]  /*0ad0*/  FMUL.FTZ R8, R2, R17 ;  /* 0x0000001102087220 */ /* 0x000fe20000410000 */
[----:B------:R-:W-:Y:S01]  /*0ae0*/  PRMT R17, R5, 0x7632, R17 ;  /* 0x0000763205117816 */ /* 0x000fe20000000011 */
[--C-:B------:R-:W-:Y:S01]  /*0af0*/  FFMA.FTZ R13, R13, R16, R11.reuse ;  /* 0x000000100d0d7223 */ /* 0x100fe2000001000b */
[----:B------:R-:W-:Y:S01]  /*0b00*/  FFMA.FTZ R11, R16, R15, R11 ;  /* 0x0000000f100b7223 */ /* 0x000fe2000001000b */
[----:B------:R-:W-:Y:S01]  /*0b10*/  PRMT R15, R6, 0x7632, R15 ;  /* 0x00007632060f7816 */ /* 0x000fe2000000000f */
[C---:B------:R-:W-:Y:S01]  /*0b20*/  FMUL.FTZ R10, R2.reuse, R21 ;  /* 0x00000015020a7220 */ /* 0x040fe20000410000 */
[----:B------:R-:W-:Y:S01]  /*0b30*/  PRMT R16, R7, 0x7632, R16 ;  /* 0x0000763207107816 */ /* 0x000fe20000000010 */
[C---:B------:R-:W-:Y:S01]  /*0b40*/  FMUL.FTZ R3, R2.reuse, R19 ;  /* 0x0000001302037220 */ /* 0x040fe20000410000 */
[----:B------:R-:W-:Y:S01]  /*0b50*/  SHF.L.U32 R6, R5, 0x10, RZ ;  /* 0x0000001005067819 */ /* 0x000fe200000006ff */
[C---:B------:R-:W-:Y:S01]  /*0b60*/  FMUL.FTZ R9, R2.reuse, R9 ;  /* 0x0000000902097220 */ /* 0x040fe20000410000 */
[----:B------:R-:W-:Y:S01]  /*0b70*/  SHF.L.U32 R5, R15, 0x10, RZ ;  /* 0x000000100f057819 */ /* 0x000fe200000006ff */
[----:B------:R-:W-:Y:S01]  /*0b80*/  FMUL.FTZ R0, R2, R23 ;  /* 0x0000001702007220 */ /* 0x000fe20000410000 */
[----:B------:R-:W-:Y:S01]  /*0b90*/  SHF.L.U32 R17, R17, 0x10, RZ ;  /* 0x0000001011117819 */ /* 0x000fe200000006ff */
[----:B------:R-:W-:Y:S01]  /*0ba0*/  IMAD.U32 R16, R16, 0x10000, RZ ;  /* 0x0001000010107824 */ /* 0x000fe200078e00ff */
[----:B------:R-:W-:Y:S01]  /*0bb0*/  SHF.L.U32 R7, R7, 0x10, RZ ;  /* 0x0000001007077819 */ /* 0x000fe200000006ff */
[----:B------:R-:W-:Y:S01]  /*0bc0*/  FMUL.FTZ R2, R2, R25 ;  /* 0x0000001902027220 */ /* 0x000fe20000410000 */
[--C-:B------:R-:W-:Y:S01]  /*0bd0*/  FFMA.FTZ R10, R10, R4, R5.reuse ;  /* 0x000000040a0a7223 */ /* 0x100fe20000010005 */
[--C-:B------:R-:W-:Y:S01]  /*0be0*/  FFMA.FTZ R8, R8, R17, R16.reuse ;  /* 0x0000001108087223 */ /* 0x100fe20000010010 */
[----:B------:R-:W-:Y:S01]  /*0bf0*/  FFMA.FTZ R4, R4, R9, R5 ;  /* 0x0000000904047223 */ /* 0x000fe20000010005 */
[--C-:B------:R-:W-:Y:S01]  /*0c00*/  FFMA.FTZ R15, R3, R6, R7.reuse ;  /* 0x00000006030f7223 */ /* 0x100fe20000010007 */
[----:B------:R-:W-:Y:S01]  /*0c10*/  FFMA.FTZ R0, R6, R0, R7 ;  /* 0x0000000006007223 */ /* 0x000fe20000010007 */
[----:B------:R-:W-:Y:S01]  /*0c20*/  FFMA.FTZ R17, R17, R2, R16 ;  /* 0x0000000211117223 */ /* 0x000fe20000010010 */
[----:B------:R-:W-:-:S02]  /*0c30*/  F2FP.BF16.F32.PACK_AB R3, R10, R13 ;  /* 0x0000000d0a03723e */ /* 0x000fc400000010ff */
[----:B------:R-:W-:Y:S02]  /*0c40*/  F2FP.BF16.F32.PACK_AB R15, R8, R15 ;  /* 0x0000000f080f723e */ /* 0x000fe400000010ff */
[----:B------:R-:W-:Y:S02]  /*0c50*/  F2FP.BF16.F32.PACK_AB R11, R4, R11 ;  /* 0x0000000b040b723e */ /* 0x000fe400000010ff */
[----:B------:R-:W-:Y:S02]  /*0c60*/  F2FP.BF16.F32.PACK_AB R0, R17, R0 ;  /* 0x000000001100723e */ /* 0x000fe400000010ff */
[----:B------:R-:W-:Y:S02]  /*0c70*/  IADD3.X R13, R14, UR5, RZ, P0, !PT ;  /* 0x000000050e0d7c10 */ /* 0x000fe400087fe4ff */
[----:B------:R-:W-:Y:S02]  /*0c80*/  PRMT R6, R3, 0x7632, R6 ;  /* 0x0000763203067816 */ /* 0x000fe40000000006 */
[----:B------:R-:W-:Y:S01]  /*0c90*/  PRMT R2, R15, 0x7632, R2 ;  /* 0x000076320f027816 */ /* 0x000fe20000000002 */
[----:B------:R-:W-:Y:S01]  /*0ca0*/  STG.E.U16 desc[UR6][R12.64], R3 ;  /* 0x000000030c007986 */ /* 0x000fe2000c101506 */
[----:B------:R-:W-:-:S02]  /*0cb0*/  PRMT R4, R11, 0x7632, R4 ;  /* 0x000076320b047816 */ /* 0x000fc40000000004 */
[----:B------:R-:W-:Y:S01]  /*0cc0*/  PRMT R5, R0, 0x7632, R5 ;  /* 0x0000763200057816 */ /* 0x000fe20000000005 */
[----:B------:R-:W-:Y:S04]  /*0cd0*/  STG.E.U16 desc[UR6][R12.64+0x2], R6 ;  /* 0x000002060c007986 */ /* 0x000fe8000c101506 */
[----:B------:R-:W-:Y:S04]  /*0ce0*/  STG.E.U16 desc[UR6][R12.64+0x4], R15 ;  /* 0x0000040f0c007986 */ /* 0x000fe8000c101506 */
[----:B------:R-:W-:Y:S04]  /*0cf0*/  STG.E.U16 desc[UR6][R12.64+0x6], R2 ;  /* 0x000006020c007986 */ /* 0x000fe8000c101506 */
[----:B------:R-:W-:Y:S04]  /*0d00*/  STG.E.U16 desc[UR6][R12.64+0x14000], R11 ;  /* 0x0140000b0c007986 */ /* 0x000fe8000c101506 */
[----:B------:R-:W-:Y:S04]  /*0d10*/  STG.E.U16 desc[UR6][R12.64+0x14002], R4 ;  /* 0x014002040c007986 */ /* 0x000fe8000c101506 */
[----:B------:R-:W-:Y:S04]  /*0d20*/  STG.E.U16 desc[UR6][R12.64+0x14004], R0 ;  /* 0x014004000c007986 */ /* 0x000fe8000c101506 */
[----:B------:R-:W-:Y:S01]  /*0d30*/  STG.E.U16 desc[UR6][R12.64+0x14006], R5 ;  /* 0x014006050c007986 */ /* 0x000fe2000c101506 */
[----:B------:R-:W-:Y:S05]  /*0d40*/  EXIT ;  /* 0x000000000000794d */ /* 0x000fea0003800000 */
.L_x_165:
[----:B------:R-:W-:Y:S01]  /*0d50*/  HFMA2.MMA R20, -RZ, RZ, 0, 4.76837158203125e-07 ;  /* 0x00000008ff147435 */ /* 0x000fe200000001ff */
[----:B-1----:R-:W-:Y:S01]  /*0d60*/  MOV R27, R8 ;  /* 0x00000008001b7202 */ /* 0x002fe20000000f00 */
[----:B0-----:R-:W-:Y:S01]  /*0d70*/  IMAD.MOV.U32 R11, RZ, RZ, -0x1 ;  /* 0xffffffffff0b7424 */ /* 0x001fe200078e00ff */
[----:B------:R-:W-:-:S08]  /*0d80*/  MOV R18, 0x1f ;  /* 0x0000001f00127802 */ /* 0x000fd00000000f00 */
[----:B-----5:R-:W-:Y:S05]  /*0d90*/  WARPSYNC.COLLECTIVE R11, `(.L_x_168) ;  /* 0x000000000b087348 */ /* 0x020fea0003c00000 */
[----:B------:R0:W1:Y:S02]  /*0da0*/  SHFL.BFLY P0, R22, R27, R20, R18 ;  /* 0x0c0000141b167389 */ /* 0x0000640000000012 */
[----:B01---5:R-:W-:Y:S01]  /*0db0*/  ENDCOLLECTIVE ;  /* 0x000000000000791b */ /* 0x023fe20003800000 */
.L_x_168:
[----:B------:R-:W-:Y:S02]  /*0dc0*/  MOV R27, R9 ;  /* 0x00000009001b7202 */ /* 0x000fe40000000f00 */
[----:B------:R-:W-:-:S07]  /*0dd0*/  MOV R29, R22 ;  /* 0x00000016001d7202 */ /* 0x000fce0000000f00 */
[----:B------:R-:W-:Y:S05]  /*0de0*/  WARPSYNC.COLLECTIVE R11, `(.L_x_169) ;  /* 0x000000000b087348 */ /* 0x000fea0003c00000 */
[----:B------:R0:W1:Y:S02]  /*0df0*/  SHFL.BFLY P0, R22, R27, R20, R18 ;  /* 0x0c0000141b167389 */ /* 0x0000640000000012 */
[----:B01----:R-:W-:Y:S01]  /*0e00*/  ENDCOLLECTIVE ;  /* 0x000000000000791b */ /* 0x003fe20003800000 */
.L_x_169:
[----:B------:R-:W-:Y:S01]  /*0e10*/  FADD.FTZ R29, R29, R8 ;  /* 0x000000081d1d7221 */ /* 0x000fe20000010000 */
[----:B------:R-:W-:-:S03]  /*0e20*/  HFMA2.MMA R20, -RZ, RZ, 0, 2.384185791015625e-07 ;  /* 0x00000004ff147435 */ /* 0x000fc600000001ff */
[----:B------:R-:W-:Y:S01]  /*0e30*/  IMAD.MOV.U32 R27, RZ, RZ, R29 ;  /* 0x000000ffff1b7224 */ /* 0x000fe200078e001d */
[----:B------:R-:W-:-:S07]  /*0e40*/  MOV R24, R22 ;  /* 0x0000001600187202 */ /* 0x000fce0000000f00 */
[----:B------:R-:W-:Y:S05]  /*0e50*/  WARPSYNC.COLLECTIVE R11, `(.L_x_170) ;  /* 0x000000000b087348 */ /* 0x000fea0003c00000 */
[----:B------:R0:W1:Y:S02]  /*0e60*/  SHFL.BFLY P0, R22, R27, R20, R18 ;  /* 0x0c0000141b167389 */ /* 0x0000640000000012 */
[----:B01----:R-:W-:Y:S01]  /*0e70*/  ENDCOLLECTIVE ;  /* 0x000000000000791b */ /* 0x003fe20003800000 */
.L_x_170:
[----:B------:R-:W-:-:S05]  /*0e80*/  FADD.FTZ R24, R24, R9 ;  /* 0x0000000918187221 */ /* 0x000fca0000010000 */
[----:B------:R-:W-:Y:S02]  /*0e90*/  MOV R27, R24 ;  /* 0x00000018001b7202 */ /* 0x000fe40000000f00 */
[----:B------:R-:W-:-:S07]  /*0ea0*/  MOV R26, R22 ;  /* 0x00000016001a7202 */ /* 0x000fce0000000f00 */
[----:B------:R-:W-:Y:S05]  /*0eb0*/  WARPSYNC.COLLECTIVE R11, `(.L_x_171) ;  /* 0x000000000b087348 */ /* 0x000fea0003c00000 */
[----:B------:R0:W1:Y:S02]  /*0ec0*/  SHFL.BFLY P0, R22, R27, R20, R18 ;  /* 0x0c0000141b167389 */ /* 0x0000640000000012 */
[----:B01----:R-:W-:Y:S01]  /*0ed0*/  ENDCOLLECTIVE ;  /* 0x000000000000791b */ /* 0x003fe20003800000 */
.L_x_171:
[----:B------:R-:W-:Y:S01]  /*0ee0*/  FADD.FTZ R26, R29, R26 ;  /* 0x0000001a1d1a7221 */ /* 0x000fe20000010000 */
[----:B------:R-:W-:-:S04]  /*0ef0*/  HFMA2.MMA R20, -RZ, RZ, 0, 1.1920928955078125e-07 ;  /* 0x00000002ff147435 */ /* 0x000fc800000001ff */
[----:B------:R-:W-:Y:S01]  /*0f00*/  MOV R27, R26 ;  /* 0x0000001a001b7202 */ /* 0x000fe20000000f00 */
[----:B------:R-:W-:-:S07]  /*0f10*/  IMAD.MOV.U32 R28, RZ, RZ, R22 ;  /* 0x000000ffff1c7224 */ /* 0x000fce00078e0016 */
[----:B------:R-:W-:Y:S05]  /*0f20*/  WARPSYNC.COLLECTIVE R11, `(.L_x_172) ;  /* 0x000000000b087348 */ /* 0x000fea0003c00000 */
[----:B------:R0:W1:Y:S02]  /*0f30*/  SHFL.BFLY P0, R22, R27, R20, R18 ;  /* 0x0c0000141b167389 */ /* 0x0000640000000012 */
[----:B01----:R-:W-:Y:S01]  /*0f40*/  ENDCOLLECTIVE ;  /* 0x000000000000791b */ /* 0x003fe20003800000 */
.L_x_172:
[----:B------:R-:W-:-:S05]  /*0f50*/  FADD.FTZ R28, R24, R28 ;  /* 0x0000001c181c7221 */ /* 0x000fca0000010000 */
[----:B------:R-:W-:Y:S02]  /*0f60*/  MOV R27, R28 ;  /* 0x0000001c001b7202 */ /* 0x000fe40000000f00 */
[----:B------:R-:W-:-:S07]  /*0f70*/  MOV R9, R22 ;  /* 0x0000001600097202 */ /* 0x000fce0000000f00 */
[----:B------:R-:W-:Y:S05]  /*0f80*/  WARPSYNC.COLLECTIVE R11, `(.L_x_173) ;  /* 0x000000000b087348 */ /* 0x000fea0003c00000 */
[----:B------:R0:W1:Y:S02]  /*0f90*/  SHFL.BFLY P0, R22, R27, R20, R18 ;  /* 0x0c0000141b167389 */ /* 0x0000640000000012 */
[----:B01----:R-:W-:Y:S01]  /*0fa0*/  ENDCOLLECTIVE ;  /* 0x000000000000791b */ /* 0x003fe20003800000 */
.L_x_173:
[----:B------:R-:W-:Y:S01]  /*0fb0*/  FADD.FTZ R9, R26, R9 ;  /* 0x000000091a097221 */ /* 0x000fe20000010000 */
[----:B------:R-:W-:-:S04]  /*0fc0*/  HFMA2.MMA R20, -RZ, RZ, 0, 5.9604644775390625e-08 ;  /* 0x00000001ff147435 */ /* 0x000fc800000001ff */
[----:B------:R-:W-:Y:S01]  /*0fd0*/  MOV R27, R9 ;  /* 0x00000009001b7202 */ /* 0x000fe20000000f00 */
[----:B------:R-:W-:-:S07]  /*0fe0*/  IMAD.MOV.U32 R29, RZ, RZ, R22 ;  /* 0x000000ffff1d7224 */ /* 0x000fce00078e0016 */
[----:B------:R-:W-:Y:S05]  /*0ff0*/  WARPSYNC.COLLECTIVE R11, `(.L_x_174) ;  /* 0x000000000b087348 */ /* 0x000fea0003c00000 */
[----:B------:R0:W1:Y:S02]  /*1000*/  SHFL.BFLY P0, R22, R27, R20, R18 ;  /* 0x0c0000141b167389 */ /* 0x0000640000000012 */
[----:B01----:R-:W-:Y:S01]  /*1010*/  ENDCOLLECTIVE ;  /* 0x000000000000791b */ /* 0x003fe20003800000 */
.L_x_174:
[----:B------:R-:W-:-:S05]  /*1020*/  FADD.FTZ R28, R28, R29 ;  /* 0x0000001d1c1c7221 */ /* 0x000fca0000010000 */
[----:B------:R-:W-:Y:S02]  /*1030*/  MOV R27, R28 ;  /* 0x0000001c001b7202 */ /* 0x000fe40000000f00 */
[----:B------:R-:W-:-:S07]  /*1040*/  MOV R8, R22 ;  /* 0x0000001600087202 */ /* 0x000fce0000000f00 */
[----:B------:R-:W-:Y:S05]  /*1050*/  WARPSYNC.COLLECTIVE R11, `(.L_x_175) ;  /* 0x000000000b087348 */ /* 0x000fea0003c00000 */
[----:B------:R0:W1:Y:S02]  /*1060*/  SHFL.BFLY P0, R22, R27, R20, R18 ;  /* 0x0c0000141b167389 */ /* 0x0000640000000012 */
[----:B01----:R-:W-:Y:S01]  /*1070*/  ENDCOLLECTIVE ;  /* 0x000000000000791b */ /* 0x003fe20003800000 */
.L_x_175:
[----:B------:R-:W-:Y:S01]  /*1080*/  FADD.FTZ R8, R9, R8 ;  /* 0x0000000809087221 */ /* 0x000fe20000010000 */
[----:B------:R-:W-:Y:S06]  /*1090*/  BRA `(.L_x_176) ;  /* 0xfffffff400a87947 */ /* 0x000fec000383ffff */
.L_x_177:
        /* <DEDUP_REMOVED lines=14> */
.L_x_444:


//--------------------- .text._ZN13group_norm_v214gn_cuda_kernelI13__nv_bfloat16Li320ELi1ELi32ELi40ELi64ELb0ELi64ELi40ELi40ELi4ELb0ELi148ELb0ELb0ENS_16CompileConditionILi900EEEEEvPT_PKS4_S7_S7_flPfS8_Pj --------------------------
	.section	.text._ZN13group_norm_v214gn_cuda_kernelI13__nv_bfloat16Li320ELi1ELi32ELi40ELi64ELb0ELi64ELi40ELi40ELi4ELb0ELi148ELb0ELb0ENS_16CompileConditionILi900EEEEEvPT_PKS4_S7_S7_flPfS8_Pj,"ax",@progbits
	.align	128
        .global         _ZN13group_norm_v214gn_cuda_kernelI13__nv_bfloat16Li320ELi1ELi32ELi40ELi64ELb0ELi64ELi40ELi40ELi4ELb0ELi148ELb0ELb0ENS_16CompileConditionILi900EEEEEvPT_PKS4_S7_S7_flPfS8_Pj
        .type           _ZN13group_norm_v214gn_cuda_kernelI13__nv_bfloat16Li320ELi1ELi32ELi40ELi64ELb0ELi64ELi40ELi40ELi4ELb0ELi148ELb0ELb0ENS_16CompileConditionILi900EEEEEvPT_PKS4_S7_S7_flPfS8_Pj,@function
        .size           _ZN13group_norm_v214gn_cuda_kernelI13__nv_bfloat16Li320ELi1ELi32ELi40ELi64ELb0ELi64ELi40ELi40ELi4ELb0ELi148ELb0ELb0ENS_16CompileConditionILi900EEEEEvPT_PKS4_S7_S7_flPfS8_Pj,(.L_x_445 - _ZN13group_norm_v214gn_cuda_kernelI13__nv_bfloat16Li320ELi1ELi32ELi40ELi64ELb0ELi64ELi40ELi40ELi4ELb0ELi148ELb0ELb0ENS_16CompileConditionILi900EEEEEvPT_PKS4_S7_S7_flPfS8_Pj)
        .other          _ZN13group_norm_v214gn_cuda_kernelI13__nv_bfloat16Li320ELi1ELi32ELi40ELi64ELb0ELi64ELi40ELi40ELi4ELb0ELi148ELb0ELb0ENS_16CompileConditionILi900EEEEEvPT_PKS4_S7_S7_flPfS8_Pj,@"STO_CUDA_ENTRY STV_DEFAULT"
_ZN13group_norm_v214gn_cuda_kernelI13__nv_bfloat16Li320ELi1ELi32ELi40ELi64ELb0ELi64ELi40ELi40ELi4ELb0ELi148ELb0ELb0ENS_16CompileConditionILi900EEEEEvPT_PKS4_S7_S7_flPfS8_Pj:
.text._ZN13group_norm_v214gn_cuda_kernelI13__nv_bfloat16Li320ELi1ELi32ELi40ELi64ELb0ELi64ELi40ELi40ELi4ELb0ELi148ELb0ELb0ENS_16CompileConditionILi900EEEEEvPT_PKS4_S7_S7_flPfS8_Pj:
        /* <DEDUP_REMOVED lines=116> */
.L_x_190:
        /* <DEDUP_REMOVED lines=10> */
.L_x_178:
        /* <DEDUP_REMOVED lines=17> */
.L_x_181:
[----:B------:R-:W-:Y:S05]  /*08f0*/  BSYNC B0 ;  /* 0x0000000000007941 */ /* 0x000fea0003800000 */
.L_x_180:
        /* <DEDUP_REMOVED lines=69> */
.L_x_179:
[----:B------:R-:W-:Y:S01]  /*0d50*/  HFMA2.MMA R20, -RZ, RZ, 0, 4.76837158203125e-07 ;  /* 0x00000008ff147435 */ /* 0x000fe200000001ff */
[----:B-1----:R-:W-:Y:S01]  /*0d60*/  MOV R27, R8 ;  /* 0x00000008001b7202 */ /* 0x002fe20000000f00 */
[----:B0-----:R-:W-:Y:S01]  /*0d70*/  IMAD.MOV.U32 R11, RZ, RZ, -0x1 ;  /* 0xffffffffff0b7424 */ /* 0x001fe200078e00ff */
[----:B------:R-:W-:-:S08]  /*0d80*/  MOV R18, 0x1f ;  /* 0x0000001f00127802 */ /* 0x000fd00000000f00 */
[----:B-----5:R-:W-:Y:S05]  /*0d90*/  WARPSYNC.COLLECTIVE R11, `(.L_x_182) ;  /* 0x000000000b087348 */ /* 0x020fea0003c00000 */
[----:B------:R0:W1:Y:S02]  /*0da0*/  SHFL.BFLY P0, R22, R27, R20, R18 ;  /* 0x0c0000141b167389 */ /* 0x0000640000000012 */
[----:B01---5:R-:W-:Y:S01]  /*0db0*/  ENDCOLLECTIVE ;  /* 0x000000000000791b */ /* 0x023fe20003800000 */
.L_x_182:
[----:B------:R-:W-:Y:S02]  /*0dc0*/  MOV R27, R9 ;  /* 0x00000009001b7202 */ /* 0x000fe40000000f00 */
[----:B------:R-:W-:-:S07]  /*0dd0*/  MOV R29, R22 ;  /* 0x00000016001d7202 */ /* 0x000fce0000000f00 */
[----:B------:R-:W-:Y:S05]  /*0de0*/  WARPSYNC.COLLECTIVE R11, `(.L_x_183) ;  /* 0x000000000b087348 */ /* 0x000fea0003c00000 */
[----:B------:R0:W1:Y:S02]  /*0df0*/  SHFL.BFLY P0, R22, R27, R20, R18 ;  /* 0x0c0000141b167389 */ /* 0x0000640000000012 */
[----:B01----:R-:W-:Y:S01]  /*0e00*/  ENDCOLLECTIVE ;  /* 0x000000000000791b */ /* 0x003fe20003800000 */
.L_x_183:
[----:B------:R-:W-:Y:S01]  /*0e10*/  FADD.FTZ R29, R29, R8 ;  /* 0x000000081d1d7221 */ /* 0x000fe20000010000 */
[----:B------:R-:W-:-:S03]  /*0e20*/  HFMA2.MMA R20, -RZ, RZ, 0, 2.384185791015625e-07 ;  /* 0x00000004ff147435 */ /* 0x000fc600000001ff */
[----:B------:R-:W-:Y:S01]  /*0e30*/  IMAD.MOV.U32 R27, RZ, RZ, R29 ;  /* 0x000000ffff1b7224 */ /* 0x000fe200078e001d */
[----:B------:R-:W-:-:S07]  /*0e40*/  MOV R24, R22 ;  /* 0x0000001600187202 */ /* 0x000fce0000000f00 */
[----:B------:R-:W-:Y:S05]  /*0e50*/  WARPSYNC.COLLECTIVE R11, `(.L_x_184) ;  /* 0x000000000b087348 */ /* 0x000fea0003c00000 */
[----:B------:R0:W1:Y:S02]  /*0e60*/  SHFL.BFLY P0, R22, R27, R20, R18 ;  /* 0x0c0000141b167389 */ /* 0x0000640000000012 */
[----:B01----:R-:W-:Y:S01]  /*0e70*/  ENDCOLLECTIVE ;  /* 0x000000000000791b */ /* 0x003fe20003800000 */
.L_x_184:
[----:B------:R-:W-:-:S05]  /*0e80*/  FADD.FTZ R24, R24, R9 ;  /* 0x0000000918187221 */ /* 0x000fca0000010000 */
[----:B------:R-:W-:Y:S02]  /*0e90*/  MOV R27, R24 ;  /* 0x00000018001b7202 */ /* 0x000fe40000000f00 */
[----:B------:R-:W-:-:S07]  /*0ea0*/  MOV R26, R22 ;  /* 0x00000016001a7202 */ /* 0x000fce0000000f00 */
[----:B------:R-:W-:Y:S05]  /*0eb0*/  WARPSYNC.COLLECTIVE R11, `(.L_x_185) ;  /* 0x000000000b087348 */ /* 0x000fea0003c00000 */
[----:B------:R0:W1:Y:S02]  /*0ec0*/  SHFL.BFLY P0, R22, R27, R20, R18 ;  /* 0x0c0000141b167389 */ /* 0x0000640000000012 */
[----:B01----:R-:W-:Y:S01]  /*0ed0*/  ENDCOLLECTIVE ;  /* 0x000000000000791b */ /* 0x003fe20003800000 */
.L_x_185:
[----:B------:R-:W-:Y:S01]  /*0ee0*/  FADD.FTZ R26, R29, R26 ;  /* 0x0000001a1d1a7221 */ /* 0x000fe20000010000 */
[----:B------:R-:W-:-:S04]  /*0ef0*/  HFMA2.MMA R20, -RZ, RZ, 0, 1.1920928955078125e-07 ;  /* 0x00000002ff147435 */ /* 0x000fc800000001ff */
[----:B------:R-:W-:Y:S01]  /*0f00*/  MOV R27, R26 ;  /* 0x0000001a001b7202 */ /* 0x000fe20000000f00 */
[----:B------:R-:W-:-:S07]  /*0f10*/  IMAD.MOV.U32 R28, RZ, RZ, R22 ;  /* 0x000000ffff1c7224 */ /* 0x000fce00078e0016 */
[----:B------:R-:W-:Y:S05]  /*0f20*/  WARPSYNC.COLLECTIVE R11, `(.L_x_186) ;  /* 0x000000000b087348 */ /* 0x000fea0003c00000 */
[----:B------:R0:W1:Y:S02]  /*0f30*/  SHFL.BFLY P0, R22, R27, R20, R18 ;  /* 0x0c0000141b167389 */ /* 0x0000640000000012 */
[----:B01----:R-:W-:Y:S01]  /*0f40*/  ENDCOLLECTIVE ;  /* 0x000000000000791b */ /* 0x003fe20003800000 */
.L_x_186:
[----:B------:R-:W-:-:S05]  /*0f50*/  FADD.FTZ R28, R24, R28 ;  /* 0x0000001c181c7221 */ /* 0x000fca0000010000 */
[----:B------:R-:W-:Y:S02]  /*0f60*/  MOV R27, R28 ;  /* 0x0000001c001b7202 */ /* 0x000fe40000000f00 */
[----:B------:R-:W-:-:S07]  /*0f70*/  MOV R9, R22 ;  /* 0x0000001600097202 */ /* 0x000fce0000000f00 */
[----:B------:R-:W-:Y:S05]  /*0f80*/  WARPSYNC.COLLECTIVE R11, `(.L_x_187) ;  /* 0x000000000b087348 */ /* 0x000fea0003c00000 */
[----:B------:R0:W1:Y:S02]  /*0f90*/  SHFL.BFLY P0, R22, R27, R20, R18 ;  /* 0x0c0000141b167389 */ /* 0x0000640000000012 */
[----:B01----:R-:W-:Y:S01]  /*0fa0*/  ENDCOLLECTIVE ;  /* 0x000000000000791b */ /* 0x003fe20003800000 */
.L_x_187:
[----:B------:R-:W-:Y:S01]  /*0fb0*/  FADD.FTZ R9, R26, R9 ;  /* 0x000000091a097221 */ /* 0x000fe20000010000 */
[----:B------:R-:W-:-:S04]  /*0fc0*/  HFMA2.MMA R20, -RZ, RZ, 0, 5.9604644775390625e-08 ;  /* 0x00000001ff147435 */ /* 0x000fc800000001ff */
[----:B------:R-:W-:Y:S01]  /*0fd0*/  MOV R27, R9 ;  /* 0x00000009001b7202 */ /* 0x000fe20000000f00 */
[----:B------:R-:W-:-:S07]  /*0fe0*/  IMAD.MOV.U32 R29, RZ, RZ, R22 ;  /* 0x000000ffff1d7224 */ /* 0x000fce00078e0016 */
[----:B------:R-:W-:Y:S05]  /*0ff0*/  WARPSYNC.COLLECTIVE R11, `(.L_x_188) ;  /* 0x000000000b087348 */ /* 0x000fea0003c00000 */
[----:B------:R0:W1:Y:S02]  /*1000*/  SHFL.BFLY P0, R22, R27, R20, R18 ;  /* 0x0c0000141b167389 */ /* 0x0000640000000012 */
[----:B01----:R-:W-:Y:S01]  /*1010*/  ENDCOLLECTIVE ;  /* 0x000000000000791b */ /* 0x003fe20003800000 */
.L_x_188:
[----:B------:R-:W-:-:S05]  /*1020*/  FADD.FTZ R28, R28, R29 ;  /* 0x0000001d1c1c7221 */ /* 0x000fca0000010000 */
[----:B------:R-:W-:Y:S02]  /*1030*/  MOV R27, R28 ;  /* 0x0000001c001b7202 */ /* 0x000fe40000000f00 */
[----:B------:R-:W-:-:S07]  /*1040*/  MOV R8, R22 ;  /* 0x0000001600087202 */ /* 0x000fce0000000f00 */
[----:B------:R-:W-:Y:S05]  /*1050*/  WARPSYNC.COLLECTIVE R11, `(.L_x_189) ;  /* 0x000000000b087348 */ /* 0x000fea0003c00000 */
[----:B------:R0:W1:Y:S02]  /*1060*/  SHFL.BFLY P0, R22, R27, R20, R18 ;  /* 0x0c0000141b167389 */ /* 0x0000640000000012 */
[----:B01----:R-:W-:Y:S01]  /*1070*/  ENDCOLLECTIVE ;  /* 0x000000000000791b */ /* 0x003fe20003800000 */
.L_x_189:
[----:B------:R-:W-:Y:S01]  /*1080*/  FADD.FTZ R8, R9, R8 ;  /* 0x0000000809087221 */ /* 0x000fe20000010000 */
[----:B------:R-:W-:Y:S06]  /*1090*/  BRA `(.L_x_190) ;  /* 0xfffffff400a87947 */ /* 0x000fec000383ffff */
.L_x_191:
        /* <DEDUP_REMOVED lines=14> */
.L_x_445:


//--------------------- .text._ZN13group_norm_v214gn_cuda_kernelI13__nv_bfloat16Li320ELi1ELi16ELi80ELi64ELb1ELi64ELi80ELi80ELi4ELb0ELi116ELb0ELb0ENS_16CompileConditionILi900EEEEEvPT_PKS4_S7_S7_flPfS8_Pj --------------------------
	.section	.text._ZN13group_norm_v214gn_cuda_kernelI13__nv_bfloat16Li320ELi1ELi16ELi80ELi64ELb1ELi64ELi80ELi80ELi4ELb0ELi116ELb0ELb0ENS_16CompileConditionILi900EEEEEvPT_PKS4_S7_S7_flPfS8_Pj,"ax",@progbits
	.align	128
        .global         _ZN13group_norm_v214gn_cuda_kernelI13__nv_bfloat16Li320ELi1ELi16ELi80ELi64ELb1ELi64ELi80ELi80ELi4ELb0ELi116ELb0ELb0ENS_16CompileConditionILi900EEEEEvPT_PKS4_S7_S7_flPfS8_Pj
        .type           _ZN13group_norm_v214gn_cuda_kernelI13__nv_bfloat16Li320ELi1ELi16ELi80ELi64ELb1ELi64ELi80ELi80ELi4ELb0ELi116ELb0ELb0ENS_16CompileConditionILi900EEEEEvPT_PKS4_S7_S7_flPfS8_Pj,@function
        .size           _ZN13group_norm_v214gn_cuda_kernelI13__nv_bfloat16Li320ELi1ELi16ELi80ELi64ELb1ELi64ELi80ELi80ELi4ELb0ELi116ELb0ELb0ENS_16CompileConditionILi900EEEEEvPT_PKS4_S7_S7_flPfS8_Pj,(.L_x_446 - _ZN13group_norm_v214gn_cuda_kernelI13__nv_bfloat16Li320ELi1ELi16ELi80ELi64ELb1ELi64ELi80ELi80ELi4ELb0ELi116ELb0ELb0ENS_16CompileConditionILi900EEEEEvPT_PKS4_S7_S7_flPfS8_Pj)
        .other          _ZN13group_norm_v214gn_cuda_kernelI13__nv_bfloat16Li320ELi1ELi16ELi80ELi64ELb1ELi64ELi80ELi80ELi4ELb0ELi116ELb0ELb0ENS_16CompileConditionILi900EEEEEvPT_PKS4_S7_S7_flPfS8_Pj,@"STO_CUDA_ENTRY STV_DEFAULT"
_ZN13group_norm_v214gn_cuda_kernelI13__nv_bfloat16Li320ELi1ELi16ELi80ELi64ELb1ELi64ELi80ELi80ELi4ELb0ELi116ELb0ELb0ENS_16CompileConditionILi900EEEEEvPT_PKS4_S7_S7_flPfS8_Pj:
.text._ZN13group_norm_v214gn_cuda_kernelI13__nv_bfloat16Li320ELi1ELi16ELi80ELi64ELb1ELi64ELi80ELi80ELi4ELb0ELi116ELb0ELb0ENS_16CompileConditionILi900EEEEEvPT_PKS4_S7_S7_flPfS8_Pj:
        /* <DEDUP_REMOVED lines=10> */
[C---:B------:R-:W-:Y:S02]  /*00a0*/  IMAD R3, R5.reuse, -0x14, R16 ;  /* 0xffffffec05037824 */ /* 0x040fe400078e0210 */
[----:B------:R-:W-:Y:S02]  /*00b0*/  IMAD R5, R5, 0x500, RZ ;  /* 0x0000050005057824 */ /* 0x000fe400078e02ff */
[----:B------:R-:W-:Y:S02]  /*00c0*/  IMAD R12, R10, 0x14, R3 ;  /* 0x000000140a0c7824 */ /* 0x000fe400078e0203 */
[----:B------:R-:W-:-:S03]  /*00d0*/  IMAD.WIDE.U32 R2, R2, 0x14000, RZ ;  /* 0x0001400002027825 */ /* 0x000fc600078e00ff */
        /* <DEDUP_REMOVED lines=8> */
[----:B------:R-:W-:-:S04]  /*0160*/  ULDC.64 UR4, c[0x0][0x220] ;  /* 0x0000880000047ab9 */ /* 0x000fc80000000a00 */
[----:B------:R-:W2:Y:S04]  /*0170*/  LDG.E.64.CONSTANT R38, desc[UR6][R18.64] ;  /* 0x0000000612267981 */ /* 0x000ea8000c1e9b00 */
[----:B------:R-:W3:Y:S04]  /*0180*/  LDG.E.64.CONSTANT R30, desc[UR6][R18.64+0xa000] ;  /* 0x00a00006121e7981 */ /* 0x000ee8000c1e9b00 */
[----:B------:R-:W4:Y:S04]  /*0190*/  LDG.E.64.CONSTANT R4, desc[UR6][R18.64+0x14000] ;  /* 0x0140000612047981 */ /* 0x000f28000c1e9b00 */
[----:B------:R0:W4:Y:S01]  /*01a0*/  LDG.E.64.CONSTANT R20, desc[UR6][R18.64+0x1e000] ;  /* 0x01e0000612147981 */ /* 0x000122000c1e9b00 */
[----:B------:R-:W-:-:S02]  /*01b0*/  SHF.L.U32 R6, R12, 0x1, RZ ;  /* 0x000000010c067819 */ /* 0x000fc400000006ff */
[----:B------:R-:W-:Y:S02]  /*01c0*/  SHF.R.U32.HI R3, RZ, 0x1f, R12 ;  /* 0x0000001fff037819 */ /* 0x000fe4000001160c */
[C---:B------:R-:W-:Y:S02]  /*01d0*/  IADD3 R8, P0, R6.reuse, UR4, RZ ;  /* 0x0000000406087c10 */ /* 0x040fe4000ff1e0ff */
[----:B------:R-:W-:Y:S02]  /*01e0*/  IADD3 R6, P1, R6, UR8, RZ ;  /* 0x0000000806067c10 */ /* 0x000fe4000ff3e0ff */
[C---:B------:R-:W-:Y:S02]  /*01f0*/  IADD3.X R9, R3.reuse, UR5, RZ, P0, !PT ;  /* 0x0000000503097c10 */ /* 0x040fe400087fe4ff */
        /* <DEDUP_REMOVED lines=14> */
[----:B------:R-:W-:Y:S02]  /*02e0*/  SHF.L.U32 R29, R29, 0x10, RZ ;  /* 0x000000101d1d7819 */ /* 0x000fe400000006ff */
[----:B------:R-:W-:Y:S01]  /*02f0*/  FADD.FTZ R18, R18, R39 ;  /* 0x0000002712127221 */ /* 0x000fe20000010000 */
[----:B------:R-:W-:Y:S01]  /*0300*/  FFMA.FTZ R22, R39, R39, R22 ;  /* 0x0000002727167223 */ /* 0x000fe20000010016 */
[C---:B---3--:R-:W-:Y:S02]  /*0310*/  PRMT R35, R30.reuse, 0x7632, R35 ;  /* 0x000076321e237816 */ /* 0x048fe40000000023 */
[----:B------:R-:W-:Y:S01]  /*0320*/  SHF.L.U32 R37, R30, 0x10, RZ ;  /* 0x000000101e257819 */ /* 0x000fe200000006ff */
        /* <DEDUP_REMOVED lines=9> */
[----:B------:R-:W-:Y:S02]  /*03c0*/  SHF.L.U32 R33, R33, 0x10, RZ ;  /* 0x0000001021217819 */ /* 0x000fe400000006ff */
[----:B------:R-:W-:Y:S01]  /*03d0*/  FADD.FTZ R18, R18, R31 ;  /* 0x0000001f12127221 */ /* 0x000fe20000010000 */
[----:B------:R-:W-:Y:S01]  /*03e0*/  FFMA.FTZ R22, R31, R31, R22 ;  /* 0x0000001f1f167223 */ /* 0x000fe20000010016 */
[----:B----4-:R-:W-:-:S02]  /*03f0*/  PRMT R11, R4, 0x7632, R11 ;  /* 0x00007632040b7816 */ /* 0x010fc4000000000b */
[----:B------:R-:W-:Y:S01]  /*0400*/  SHF.L.U32 R27, R4, 0x10, RZ ;  /* 0x00000010041b7819 */ /* 0x000fe200000006ff */
[----:B------:R-:W-:Y:S01]  /*0410*/  FADD.FTZ R18, R18, R33 ;  /* 0x0000002112127221 */ /* 0x000fe20000010000 */
[----:B------:R-:W-:Y:S01]  /*0420*/  FFMA.FTZ R22, R33, R33, R22 ;  /* 0x0000002121167223 */ /* 0x000fe20000010016 */
[----:B------:R-:W-:Y:S02]  /*0430*/  SHF.L.U32 R11, R11, 0x10, RZ ;  /* 0x000000100b0b7819 */ /* 0x000fe400000006ff */
[----:B------:R-:W-:Y:S01]  /*0440*/  FADD.FTZ R18, R18, R27 ;  /* 0x0000001b12127221 */ /* 0x000fe20000010000 */
[----:B------:R-:W-:Y:S01]  /*0450*/  FFMA.FTZ R22, R27, R27, R22 ;  /* 0x0000001b1b167223 */ /* 0x000fe20000010016 */
[C---:B------:R-:W-:Y:S02]  /*0460*/  PRMT R15, R5.reuse, 0x7632, R15 ;  /* 0x00007632050f7816 */ /* 0x040fe4000000000f */
        /* <DEDUP_REMOVED lines=13> */
[----:B------:R-:W-:-:S02]  /*0540*/  PRMT R23, R21, 0x7632, R23 ;  /* 0x0000763215177816 */ /* 0x000fc40000000017 */
[----:B------:R-:W-:Y:S01]  /*0550*/  SHF.L.U32 R21, R21, 0x10, RZ ;  /* 0x0000001015157819 */ /* 0x000fe200000006ff */
[----:B------:R-:W-:Y:S01]  /*0560*/  FADD.FTZ R18, R18, R19 ;  /* 0x0000001312127221 */ /* 0x000fe20000010000 */
[----:B------:R-:W-:Y:S01]  /*0570*/  FFMA.FTZ R22, R19, R19, R22 ;  /* 0x0000001313167223 */ /* 0x000fe20000010016 */
[----:B------:R-:W-:Y:S02]  /*0580*/  SHF.L.U32 R23, R23, 0x10, RZ ;  /* 0x0000001017177819 */ /* 0x000fe400000006ff */
        /* <DEDUP_REMOVED lines=43> */
[----:B0-----:R-:W0:Y:S01]  /*0840*/  SHFL.BFLY PT, R18, R5, 0x8, 0x1f ;  /* 0x0d001f0005127f89 */ /* 0x001e2200000e0000 */
[----:B-1----:R-:W-:Y:S01]  /*0850*/  FADD.FTZ R25, R25, R4 ;  /* 0x0000000419197221 */ /* 0x002fe20000010000 */
[----:B0-----:R-:W-:-:S04]  /*0860*/  FADD.FTZ R18, R18, R5 ;  /* 0x0000000512127221 */ /* 0x001fc80000010000 */
        /* <DEDUP_REMOVED lines=11> */
.L_x_204:
[----:B------:R-:W-:Y:S01]  /*0920*/  ISETP.NE.AND P0, PT, R16, RZ, PT ;  /* 0x000000ff1000720c */ /* 0x000fe20003f05270 */
[----:B--2---:R-:W-:-:S12]  /*0930*/  FADD.FTZ R22, R22, R5 ;  /* 0x0000000516167221 */ /* 0x004fd80000010000 */
[----:B------:R-:W0:Y:S01]  /*0940*/  @!P0 S2R R25, SR_CgaCtaId ;  /* 0x0000000000198919 */ /* 0x000e220000008800 */
[----:B------:R-:W-:Y:S01]  /*0950*/  @!P0 FMUL.FTZ R4, R4, 0.00019531250291038304567 ;  /* 0x394ccccd04048820 */ /* 0x000fe20000410000 */
[----:B------:R-:W-:-:S03]  /*0960*/  @!P0 MOV R18, 0x400 ;  /* 0x0000040000128802 */ /* 0x000fc60000000f00 */
[----:B------:R-:W-:-:S04]  /*0970*/  @!P0 FMUL.FTZ R5, R4, R4 ;  /* 0x0000000404058220 */ /* 0x000fc80000410000 */
[----:B------:R-:W-:-:S05]  /*0980*/  @!P0 FFMA.FTZ R5, R22, 0.00019531250291038304567, -R5 ;  /* 0x394ccccd16058823 */ /* 0x000fca0000010805 */
[----:B------:R-:W-:Y:S02]  /*0990*/  @!P0 FMNMX.FTZ R5, RZ, R5, !PT ;  /* 0x00000005ff058209 */ /* 0x000fe40007810000 */
[----:B0-----:R-:W-:-:S05]  /*09a0*/  @!P0 LEA R18, R25, R18, 0x18 ;  /* 0x0000001219128211 */ /* 0x001fca00078ec0ff */
[----:B------:R0:W-:Y:S02]  /*09b0*/  @!P0 STS.64 [R18+0x50], R4 ;  /* 0x0000500412008388 */ /* 0x0001e40000000a00 */
.L_x_192:
        /* <DEDUP_REMOVED lines=12> */
[----:B------:R-:W2:Y:S01]  /*0a80*/  LDC.64 R24, c[0x0][0x240] ;  /* 0x00009000ff187b82 */ /* 0x000ea20000000a00 */
[----:B-1----:R-:W-:Y:S02]  /*0a90*/  ULEA UR4, UR5, UR4, 0x18 ;  /* 0x0000000405047291 */ /* 0x002fe4000f8ec03f */
[----:B--2---:R-:W-:-:S07]  /*0aa0*/  IMAD.WIDE.U32 R24, R43, 0x8, R24 ;  /* 0x000000082b187825 */ /* 0x004fce00078e0018 */
[----:B0-----:R-:W0:Y:S04]  /*0ab0*/  LDS.64 R4, [UR4+0x50] ;  /* 0x00005004ff047984 */ /* 0x001e280008000a00 */
[----:B0-----:R1:W-:Y:S02]  /*0ac0*/  STG.E.64 desc[UR6][R24.64], R4 ;  /* 0x0000000418007986 */ /* 0x0013e4000c101b06 */
.L_x_195:
[----:B------:R-:W-:Y:S05]  /*0ad0*/  BSYNC B0 ;  /* 0x0000000000007941 */ /* 0x000fea0003800000 */
.L_x_194:
[----:B------:R-:W2:Y:S01]  /*0ae0*/  S2UR UR5, SR_CgaCtaId ;  /* 0x00000000000579c3 */ /* 0x000ea20000008800 */
[----:B------:R-:W-:Y:S01]  /*0af0*/  IADD3 R10, RZ, -R10, RZ ;  /* 0x8000000aff0a7210 */ /* 0x000fe20007ffe0ff */
[----:B------:R-:W-:Y:S01]  /*0b00*/  UMOV UR4, 0x400 ;  /* 0x0000040000047882 */ /* 0x000fe20000000000 */
[----:B01----:R-:W-:Y:S01]  /*0b10*/  IMAD.WIDE.U32 R4, R12, -0x33333333, RZ ;  /* 0xcccccccd0c047825 */ /* 0x003fe200078e00ff */
[----:B------:R-:W-:Y:S01]  /*0b20*/  UIADD3 UR4, UR4, 0x50, URZ ;  /* 0x0000005004047890 */ /* 0x000fe2000fffe03f */
[----:B------:R-:W-:Y:S02]  /*0b30*/  MOV R4, R10 ;  /* 0x0000000a00047202 */ /* 0x000fe40000000f00 */
[C---:B-----5:R-:W-:Y:S02]  /*0b40*/  PRMT R25, R8.reuse, 0x7632, R25 ;  /* 0x0000763208197816 */ /* 0x060fe40000000019 */
[----:B------:R-:W-:Y:S02]  /*0b50*/  LEA.HI R4, R5, R4, RZ, 0x1a ;  /* 0x0000000405047211 */ /* 0x000fe400078fd0ff */
[----:B------:R-:W-:-:S02]  /*0b60*/  SHF.L.U32 R8, R8, 0x10, RZ ;  /* 0x0000001008087819 */ /* 0x000fc400000006ff */
[----:B------:R-:W-:Y:S02]  /*0b70*/  PRMT R14, R6, 0x7632, R14 ;  /* 0x00007632060e7816 */ /* 0x000fe4000000000e */
[----:B------:R-:W-:Y:S02]  /*0b80*/  PRMT R24, R9, 0x7632, R24 ;  /* 0x0000763209187816 */ /* 0x000fe40000000018 */
[C---:B------:R-:W-:Y:S02]  /*0b90*/  PRMT R26, R7.reuse, 0x7632, R26 ;  /* 0x00007632071a7816 */ /* 0x040fe4000000001a */
[----:B------:R-:W-:Y:S02]  /*0ba0*/  SHF.L.U32 R7, R7, 0x10, RZ ;  /* 0x0000001007077819 */ /* 0x000fe400000006ff */
[----:B------:R-:W-:Y:S01]  /*0bb0*/  SHF.L.U32 R25, R25, 0x10, RZ ;  /* 0x0000001019197819 */ /* 0x000fe200000006ff */
[----:B--2---:R-:W-:-:S06]  /*0bc0*/  ULEA UR4, UR5, UR4, 0x18 ;  /* 0x0000000405047291 */ /* 0x004fcc000f8ec03f */
[----:B------:R-:W-:Y:S01]  /*0bd0*/  LEA R4, R4, UR4, 0x3 ;  /* 0x0000000404047c11 */ /* 0x000fe2000f8e18ff */
[----:B------:R-:W-:-:S05]  /*0be0*/  ULDC UR4, c[0x0][0x230] ;  /* 0x00008c0000047ab9 */ /* 0x000fca0000000800 */
[----:B------:R-:W0:Y:S02]  /*0bf0*/  LDS.64 R4, [R4] ;  /* 0x0000000004047984 */ /* 0x000e240000000a00 */
[----:B0-----:R-:W-:Y:S01]  /*0c00*/  FADD.FTZ R5, R5, UR4 ;  /* 0x0000000405057e21 */ /* 0x001fe20008010000 */
[--C-:B------:R-:W-:Y:S01]  /*0c10*/  FADD.FTZ R10, R3, -R4.reuse ;  /* 0x80000004030a7221 */ /* 0x100fe20000010000 */
[----:B------:R-:W-:Y:S01]  /*0c20*/  SHF.L.U32 R3, R6, 0x10, RZ ;  /* 0x0000001006037819 */ /* 0x000fe200000006ff */
[--C-:B------:R-:W-:Y:S01]  /*0c30*/  FADD.FTZ R34, R31, -R4.reuse ;  /* 0x800000041f227221 */ /* 0x100fe20000010000 */
[--C-:B------:R-:W-:Y:S01]  /*0c40*/  FADD.FTZ R16, R39, -R4.reuse ;  /* 0x8000000427107221 */ /* 0x100fe20000010000 */
[--C-:B------:R-:W-:Y:S01]  /*0c50*/  FADD.FTZ R36, R33, -R4.reuse ;  /* 0x8000000421247221 */ /* 0x100fe20000010000 */
[----:B------:R-:W0:Y:S01]  /*0c60*/  MUFU.RSQ R5, R5 ;  /* 0x0000000500057308 */ /* 0x000e220000001400 */
[--C-:B------:R-:W-:Y:S01]  /*0c70*/  FADD.FTZ R30, R35, -R4.reuse ;  /* 0x80000004231e7221 */ /* 0x100fe20000010000 */
[--C-:B------:R-:W-:Y:S01]  /*0c80*/  FADD.FTZ R42, R15, -R4.reuse ;  /* 0x800000040f2a7221 */ /* 0x100fe20000010000 */
        /* <DEDUP_REMOVED lines=8> */
[----:B------:R-:W-:Y:S01]  /*0d10*/  SHF.L.U32 R16, R24, 0x10, RZ ;  /* 0x0000001018107819 */ /* 0x000fe200000006ff */
[----:B------:R-:W-:Y:S01]  /*0d20*/  FFMA.FTZ R6, R10, R8, R3 ;  /* 0x000000080a067223 */ /* 0x000fe20000010003 */
[----:B------:R-:W-:Y:S01]  /*0d30*/  SHF.L.U32 R10, R14, 0x10, RZ ;  /* 0x000000100e0a7819 */ /* 0x000fe200000006ff */
[--C-:B------:R-:W-:Y:S01]  /*0d40*/  FADD.FTZ R24, R29, -R4.reuse ;  /* 0x800000041d187221 */ /* 0x100fe20000010000 */
[----:B------:R-:W-:Y:S01]  /*0d50*/  SHF.L.U32 R14, R9, 0x10, RZ ;  /* 0x00000010090e7819 */ /* 0x000fe200000006ff */
[----:B------:R-:W-:Y:S01]  /*0d60*/  FMUL.FTZ R41, R5, R12 ;  /* 0x0000000c05297220 */ /* 0x000fe20000410000 */
[----:B------:R-:W-:Y:S01]  /*0d70*/  SHF.L.U32 R29, R26, 0x10, RZ ;  /* 0x000000101a1d7819 */ /* 0x000fe200000006ff */
[--C-:B------:R-:W-:Y:S01]  /*0d80*/  FADD.FTZ R26, R37, -R4.reuse ;  /* 0x80000004251a7221 */ /* 0x100fe20000010000 */
[C---:B------:R-:W-:Y:S01]  /*0d90*/  FMUL.FTZ R24, R5.reuse, R24 ;  /* 0x0000001805187220 */ /* 0x040fe20000410000 */
[----:B------:R-:W-:Y:S01]  /*0da0*/  FFMA.FTZ R33, R14, R34, R7 ;  /* 0x000000220e217223 */ /* 0x000fe20000010007 */
[----:B------:R-:W-:Y:S01]  /*0db0*/  FMUL.FTZ R34, R5, R36 ;  /* 0x0000002405227220 */ /* 0x000fe20000410000 */
[--C-:B------:R-:W-:Y:S01]  /*0dc0*/  FADD.FTZ R36, R27, -R4.reuse ;  /* 0x800000041b247221 */ /* 0x100fe20000010000 */
[----:B------:R-:W-:Y:S01]  /*0dd0*/  FMUL.FTZ R28, R5, R26 ;  /* 0x0000001a051c7220 */ /* 0x000fe20000410000 */
[----:B------:R-:W-:Y:S01]  /*0de0*/  FMUL.FTZ R37, R33, -1.4426950216293334961 ;  /* 0xbfb8aa3b21257820 */ /* 0x000fe20000410000 */
[----:B------:R-:W-:Y:S01]  /*0df0*/  FFMA.FTZ R34, R16, R34, R29 ;  /* 0x0000002210227223 */ /* 0x000fe2000001001d */
[----:B------:R-:W-:Y:S01]  /*0e00*/  FMUL.FTZ R35, R5, R36 ;  /* 0x0000002405237220 */ /* 0x000fe20000410000 */
[----:B------:R-:W-:Y:S01]  /*0e10*/  FADD.FTZ R36, R11, -R4 ;  /* 0x800000040b247221 */ /* 0x000fe20000010000 */
[----:B------:R0:W-:Y:S01]  /*0e20*/  MUFU.EX2 R27, R37 ;  /* 0x00000025001b7308 */ /* 0x0001e20000000800 */
[----:B------:R-:W-:Y:S01]  /*0e30*/  FMUL.FTZ R38, R34, -1.4426950216293334961 ;  /* 0xbfb8aa3b22267820 */ /* 0x000fe20000410000 */
[C-C-:B------:R-:W-:Y:S01]  /*0e40*/  FFMA.FTZ R28, R8.reuse, R28, R3.reuse ;  /* 0x0000001c081c7223 */ /* 0x140fe20000010003 */
[C---:B------:R-:W-:Y:S01]  /*0e50*/  FMUL.FTZ R36, R5.reuse, R36 ;  /* 0x0000002405247220 */ /* 0x040fe20000410000 */
[----:B------:R-:W-:Y:S01]  /*0e60*/  FMUL.FTZ R32, R5, R30 ;  /* 0x0000001e05207220 */ /* 0x000fe20000410000 */
[----:B------:R-:W-:Y:S01]  /*0e70*/  FFMA.FTZ R35, R8, R35, R3 ;  /* 0x0000002308237223 */ /* 0x000fe20000010003 */
[----:B------:R-:W-:Y:S01]  /*0e80*/  FMUL.FTZ R22, R6, -1.4426950216293334961 ;  /* 0xbfb8aa3b06167820 */ /* 0x000fe20000410000 */
[--C-:B------:R-:W-:Y:S01]  /*0e90*/  FFMA.FTZ R36, R25, R36, R10.reuse ;  /* 0x0000002419247223 */ /* 0x100fe2000001000a */
[----:B------:R1:W-:Y:S01]  /*0ea0*/  MUFU.EX2 R11, R38 ;  /* 0x00000026000b7308 */ /* 0x0003e20000000800 */
[----:B0-----:R-:W-:Y:S01]  /*0eb0*/  FMUL.FTZ R37, R5, R40 ;  /* 0x0000002805257220 */ /* 0x001fe20000410000 */
[--C-:B------:R-:W-:Y:S01]  /*0ec0*/  FFMA.FTZ R12, R41, R25, R10.reuse ;  /* 0x00000019290c7223 */ /* 0x100fe2000001000a */
[----:B------:R-:W-:Y:S01]  /*0ed0*/  FMUL.FTZ R40, R36, -1.4426950216293334961 ;  /* 0xbfb8aa3b24287820 */ /* 0x000fe20000410000 */
[----:B------:R-:W-:Y:S01]  /*0ee0*/  FFMA.FTZ R20, R20, R14, R7 ;  /* 0x0000000e14147223 */ /* 0x000fe20000010007 */
[----:B------:R-:W-:Y:S01]  /*0ef0*/  FFMA.FTZ R24, R24, R16, R29 ;  /* 0x0000001018187223 */ /* 0x000fe2000001001d */
[----:B------:R-:W-:Y:S01]  /*0f00*/  FFMA.FTZ R31, R25, R32, R10 ;  /* 0x00000020191f7223 */ /* 0x000fe2000001000a */
[----:B------:R-:W-:Y:S01]  /*0f10*/  FMUL.FTZ R18, R12, -1.4426950216293334961 ;  /* 0xbfb8aa3b0c127820 */ /* 0x000fe20000410000 */
[----:B------:R0:W-:Y:S01]  /*0f20*/  MUFU.EX2 R15, R40 ;  /* 0x00000028000f7308 */ /* 0x0001e20000000800 */
[----:B-1----:R-:W-:Y:S01]  /*0f30*/  FMUL.FTZ R38, R5, R42 ;  /* 0x0000002a05267220 */ /* 0x002fe20000410000 */
[--C-:B------:R-:W-:Y:S01]  /*0f40*/  FADD.FTZ R42, R17, -R4.reuse ;  /* 0x80000004112a7221 */ /* 0x100fe20000010000 */
[C---:B------:R-:W-:Y:S01]  /*0f50*/  FMUL.FTZ R44, R5.reuse, R44 ;  /* 0x0000002c052c7220 */ /* 0x040fe20000410000 */
[----:B------:R-:W-:Y:S01]  /*0f60*/  FMUL.FTZ R26, R24, -1.4426950216293334961 ;  /* 0xbfb8aa3b181a7820 */ /* 0x000fe20000410000 */
[----:B------:R-:W-:Y:S01]  /*0f70*/  FMUL.FTZ R30, R28, -1.4426950216293334961 ;  /* 0xbfb8aa3b1c1e7820 */ /* 0x000fe20000410000 */
[----:B------:R-:W-:Y:S01]  /*0f80*/  FMUL.FTZ R42, R5, R42 ;  /* 0x0000002a052a7220 */ /* 0x000fe20000410000 */
[----:B------:R-:W-:Y:S01]  /*0f90*/  FMUL.FTZ R32, R31, -1.4426950216293334961 ;  /* 0xbfb8aa3b1f207820 */ /* 0x000fe20000410000 */
[----:B------:R1:W2:Y:S01]  /*0fa0*/  MUFU.EX2 R9, R22 ;  /* 0x0000001600097308 */ /* 0x0002a20000000800 */
[--C-:B0-----:R-:W-:Y:S01]  /*0fb0*/  FADD.FTZ R40, R21, -R4.reuse ;  /* 0x8000000415287221 */ /* 0x101fe20000010000 */
[----:B------:R-:W-:Y:S01]  /*0fc0*/  FFMA.FTZ R8, R8, R42, R3 ;  /* 0x0000002a08087223 */ /* 0x000fe20000010003 */
[----:B------:R-:W-:Y:S01]  /*0fd0*/  FADD.FTZ R42, R23, -R4 ;  /* 0x80000004172a7221 */ /* 0x000fe20000010000 */
[----:B------:R-:W-:Y:S01]  /*0fe0*/  FFMA.FTZ R37, R14, R37, R7 ;  /* 0x000000250e257223 */ /* 0x000fe20000010007 */
[C---:B------:R-:W-:Y:S01]  /*0ff0*/  FMUL.FTZ R40, R5.reuse, R40 ;  /* 0x0000002805287220 */ /* 0x040fe20000410000 */
[----:B------:R-:W-:Y:S01]  /*1000*/  FFMA.FTZ R38, R16, R38, R29 ;  /* 0x0000002610267223 */ /* 0x000fe2000001001d */
[----:B------:R-:W-:Y:S01]  /*1010*/  FMUL.FTZ R42, R5, R42 ;  /* 0x0000002a052a7220 */ /* 0x000fe20000410000 */
[----:B------:R-:W-:Y:S01]  /*1020*/  FMUL.FTZ R39, R35, -1.4426950216293334961 ;  /* 0xbfb8aa3b23277820 */ /* 0x000fe20000410000 */
[----:B-1----:R-:W-:Y:S01]  /*1030*/  FMUL.FTZ R22, R20, -1.4426950216293334961 ;  /* 0xbfb8aa3b14167820 */ /* 0x002fe20000410000 */
[----:B------:R-:W-:Y:S01]  /*1040*/  FFMA.FTZ R7, R14, R40, R7 ;  /* 0x000000280e077223 */ /* 0x000fe20000010007 */
[----:B------:R-:W-:Y:S01]  /*1050*/  FFMA.FTZ R16, R16, R42, R29 ;  /* 0x0000002a10107223 */ /* 0x000fe2000001001d */
[----:B------:R-:W-:Y:S01]  /*1060*/  FFMA.FTZ R10, R25, R44, R10 ;  /* 0x0000002c190a7223 */ /* 0x000fe2000001000a */
[----:B------:R-:W0:Y:S01]  /*1070*/  MUFU.EX2 R18, R18 ;  /* 0x0000001200127308 */ /* 0x000e220000000800 */
[----:B------:R-:W-:Y:S01]  /*1080*/  FMUL.FTZ R41, R37, -1.4426950216293334961 ;  /* 0xbfb8aa3b25297820 */ /* 0x000fe20000410000 */
[----:B------:R-:W-:Y:S01]  /*1090*/  FMUL.FTZ R19, R8, -1.4426950216293334961 ;  /* 0xbfb8aa3b08137820 */ /* 0x000fe20000410000 */
[----:B------:R-:W-:Y:S01]  /*10a0*/  FMUL.FTZ R14, R7, -1.4426950216293334961 ;  /* 0xbfb8aa3b070e7820 */ /* 0x000fe20000410000 */
[----:B------:R-:W-:Y:S01]  /*10b0*/  FMUL.FTZ R5, R16, -1.4426950216293334961 ;  /* 0xbfb8aa3b10057820 */ /* 0x000fe20000410000 */
[----:B------:R-:W-:Y:S01]  /*10c0*/  FMUL.FTZ R25, R10, -1.4426950216293334961 ;  /* 0xbfb8aa3b0a197820 */ /* 0x000fe20000410000 */
[----:B--2---:R-:W-:Y:S01]  /*10d0*/  FADD.FTZ R9, R9, 1 ;  /* 0x3f80000009097421 */ /* 0x004fe20000010000 */
[----:B------:R-:W-:Y:S01]  /*10e0*/  FADD.FTZ R11, R11, 1 ;  /* 0x3f8000000b0b7421 */ /* 0x000fe20000010000 */
[----:B------:R-:W1:Y:S08]  /*10f0*/  MUFU.EX2 R22, R22 ;  /* 0x0000001600167308 */ /* 0x000e700000000800 */
[----:B------:R-:W-:Y:S01]  /*1100*/  MUFU.EX2 R26, R26 ;  /* 0x0000001a001a7308 */ /* 0x000fe20000000800 */
[----:B0-----:R-:W-:-:S07]  /*1110*/  FADD.FTZ R21, R18, 1 ;  /* 0x3f80000012157421 */ /* 0x001fce0000010000 */
[----:B------:R-:W0:Y:S01]  /*1120*/  MUFU.EX2 R30, R30 ;  /* 0x0000001e001e7308 */ /* 0x000e220000000800 */
[----:B-1----:R-:W-:Y:S01]  /*1130*/  FADD.FTZ R23, R22, 1 ;  /* 0x3f80000016177421 */ /* 0x002fe20000010000 */
[----:B------:R-:W-:-:S06]  /*1140*/  FADD.FTZ R22, R27, 1 ;  /* 0x3f8000001b167421 */ /* 0x000fcc0000010000 */
[----:B------:R-:W1:Y:S08]  /*1150*/  MUFU.EX2 R32, R32 ;  /* 0x0000002000207308 */ /* 0x000e700000000800 */
[----:B------:R2:W-:Y:S01]  /*1160*/  MUFU.EX2 R13, R39 ;  /* 0x00000027000d7308 */ /* 0x0005e20000000800 */
[----:B0-----:R-:W-:-:S07]  /*1170*/  FADD.FTZ R29, R30, 1 ;  /* 0x3f8000001e1d7421 */ /* 0x001fce0000010000 */
[----:B------:R-:W0:Y:S01]  /*1180*/  MUFU.EX2 R17, R41 ;  /* 0x0000002900117308 */ /* 0x000e220000000800 */
[----:B--2---:R-:W-:Y:S01]  /*1190*/  FMUL.FTZ R39, R38, -1.4426950216293334961 ;  /* 0xbfb8aa3b26277820 */ /* 0x004fe20000410000 */
[----:B-1----:R-:W-:-:S06]  /*11a0*/  FADD.FTZ R18, R32, 1 ;  /* 0x3f80000020127421 */ /* 0x002fcc0000010000 */
[----:B------:R-:W1:Y:S08]  /*11b0*/  MUFU.EX2 R3, R39 ;  /* 0x0000002700037308 */ /* 0x000e700000000800 */
[----:B------:R2:W3:Y:S01]  /*11c0*/  MUFU.EX2 R4, R25 ;  /* 0x0000001900047308 */ /* 0x0004e20000000800 */
[----:B0-----:R-:W-:-:S07]  /*11d0*/  FADD.FTZ R30, R17, 1 ;  /* 0x3f800000111e7421 */ /* 0x001fce0000010000 */
[----:B------:R-:W0:Y:S01]  /*11e0*/  MUFU.EX2 R19, R19 ;  /* 0x0000001300137308 */ /* 0x000e220000000800 */
[----:B--2---:R-:W-:Y:S01]  /*11f0*/  FADD.FTZ R25, R26, 1 ;  /* 0x3f8000001a197421 */ /* 0x004fe20000010000 */
[----:B------:R-:W-:Y:S01]  /*1200*/  FADD.FTZ R26, R13, 1 ;  /* 0x3f8000000d1a7421 */ /* 0x000fe20000010000 */
[----:B------:R-:W-:Y:S01]  /*1210*/  FADD.FTZ R13, R15, 1 ;  /* 0x3f8000000f0d7421 */ /* 0x000fe20000010000 */
[----:B-1----:R-:W-:-:S04]  /*1220*/  FADD.FTZ R17, R3, 1 ;  /* 0x3f80000003117421 */ /* 0x002fc80000010000 */
[----:B------:R-:W1:Y:S01]  /*1230*/  MUFU.EX2 R14, R14 ;  /* 0x0000000e000e7308 */ /* 0x000e620000000800 */
[----:B---3--:R-:W-:-:S07]  /*1240*/  FADD.FTZ R15, R4, 1 ;  /* 0x3f800000040f7421 */ /* 0x008fce0000010000 */
[----:B------:R-:W2:Y:S01]  /*1250*/  MUFU.EX2 R5, R5 ;  /* 0x0000000500057308 */ /* 0x000ea20000000800 */
[----:B0-----:R-:W-:-:S07]  /*1260*/  FADD.FTZ R3, R19, 1 ;  /* 0x3f80000013037421 */ /* 0x001fce0000010000 */
[----:B------:R-:W0:Y:S01]  /*1270*/  MUFU.RCP R9, R9 ;  /* 0x0000000900097308 */ /* 0x000e220000001000 */
[----:B-1----:R-:W-:-:S07]  /*1280*/  FADD.FTZ R4, R14, 1 ;  /* 0x3f8000000e047421 */ /* 0x002fce0000010000 */
[----:B------:R-:W1:Y:S01]  /*1290*/  MUFU.RCP R21, R21 ;  /* 0x0000001500157308 */ /* 0x000e620000001000 */
[----:B--2---:R-:W-:-:S07]  /*12a0*/  FADD.FTZ R5, R5, 1 ;  /* 0x3f80000005057421 */ /* 0x004fce0000010000 */
[----:B------:R-:W2:Y:S01]  /*12b0*/  MUFU.RCP R23, R23 ;  /* 0x0000001700177308 */ /* 0x000ea20000001000 */
[----:B0-----:R-:W-:-:S07]  /*12c0*/  FMUL.FTZ R9, R6, R9 ;  /* 0x0000000906097220 */ /* 0x001fce0000410000 */
[----:B------:R-:W0:Y:S01]  /*12d0*/  MUFU.RCP R25, R25 ;  /* 0x0000001900197308 */ /* 0x000e220000001000 */
[----:B-1----:R-:W-:-:S05]  /*12e0*/  FMUL.FTZ R12, R12, R21 ;  /* 0x000000150c0c7220 */ /* 0x002fca0000410000 */
[----:B------:R-:W-:Y:S02]  /*12f0*/  F2FP.BF16.F32.PACK_AB R9, R12, R9 ;  /* 0x000000090c09723e */ /* 0x000fe400000010ff */
[----:B------:R-:W1:Y:S01]  /*1300*/  MUFU.RCP R29, R29 ;  /* 0x0000001d001d7308 */ /* 0x000e620000001000 */
[----:B--2---:R-:W-:-:S07]  /*1310*/  FMUL.FTZ R23, R20, R23 ;  /* 0x0000001714177220 */ /* 0x004fce0000410000 */
[----:B------:R-:W2:Y:S01]  /*1320*/  MUFU.RCP R18, R18 ;  /* 0x0000001200127308 */ /* 0x000ea20000001000 */
[----:B0-----:R-:W-:-:S05]  /*1330*/  FMUL.FTZ R24, R24, R25 ;  /* 0x0000001918187220 */ /* 0x001fca0000410000 */
[----:B------:R-:W-:Y:S02]  /*1340*/  F2FP.BF16.F32.PACK_AB R23, R24, R23 ;  /* 0x000000171817723e */ /* 0x000fe400000010ff */
[----:B------:R-:W0:Y:S01]  /*1350*/  MUFU.RCP R22, R22 ;  /* 0x0000001600167308 */ /* 0x000e220000001000 */
[----:B-1----:R-:W-:Y:S01]  /*1360*/  FMUL.FTZ R29, R28, R29 ;  /* 0x0000001d1c1d7220 */ /* 0x002fe20000410000 */
[----:B------:R-:W-:-:S06]  /*1370*/  PRMT R6, R23, 0x7632, R6 ;  /* 0x0000763217067816 */ /* 0x000fcc0000000006 */
[----:B------:R-:W1:Y:S01]  /*1380*/  MUFU.RCP R11, R11 ;  /* 0x0000000b000b7308 */ /* 0x000e620000001000 */
[----:B--2---:R-:W-:-:S05]  /*1390*/  FMUL.FTZ R18, R31, R18 ;  /* 0x000000121f127220 */ /* 0x004fca0000410000 */
[----:B------:R-:W-:Y:S02]  /*13a0*/  F2FP.BF16.F32.PACK_AB R29, R18, R29 ;  /* 0x0000001d121d723e */ /* 0x000fe400000010ff */
        /* <DEDUP_REMOVED lines=11> */
[----:B-1----:R-:W-:-:S07]  /*1460*/  FMUL.FTZ R30, R37, R30 ;  /* 0x0000001e251e7220 */ /* 0x002fce0000410000 */
[----:B------:R-:W1:Y:S01]  /*1470*/  MUFU.RCP R15, R15 ;  /* 0x0000000f000f7308 */ /* 0x000e620000001000 */
[----:B--2---:R-:W-:-:S05]  /*1480*/  FMUL.FTZ R17, R38, R17 ;  /* 0x0000001126117220 */ /* 0x004fca0000410000 */
[----:B------:R-:W-:Y:S02]  /*1490*/  F2FP.BF16.F32.PACK_AB R30, R17, R30 ;  /* 0x0000001e111e723e */ /* 0x000fe400000010ff */
[----:B------:R-:W2:Y:S01]  /*14a0*/  MUFU.RCP R4, R4 ;  /* 0x0000000400047308 */ /* 0x000ea20000001000 */
[----:B0-----:R-:W-:Y:S01]  /*14b0*/  FMUL.FTZ R8, R8, R3 ;  /* 0x0000000308087220 */ /* 0x001fe20000410000 */
[----:B------:R-:W-:Y:S02]  /*14c0*/  IADD3.X R3, R0, UR5, RZ, P0, !PT ;  /* 0x0000000500037c10 */ /* 0x000fe400087fe4ff */
[----:B------:R-:W-:-:S03]  /*14d0*/  PRMT R0, R9, 0x7632, R0 ;  /* 0x0000763209007816 */ /* 0x000fc60000000000 */
[----:B------:R0:W-:Y:S01]  /*14e0*/  STG.E.U16 desc[UR6][R2.64], R9 ;  /* 0x0000000902007986 */ /* 0x0001e2000c101506 */
[----:B------:R-:W3:Y:S01]  /*14f0*/  MUFU.RCP R5, R5 ;  /* 0x0000000500057308 */ /* 0x000ee20000001000 */
[----:B-1----:R-:W-:Y:S02]  /*1500*/  FMUL.FTZ R15, R10, R15 ;  /* 0x0000000f0a0f7220 */ /* 0x002fe40000410000 */
[----:B------:R1:W-:Y:S03]  /*1510*/  STG.E.U16 desc[UR6][R2.64+0x2], R0 ;  /* 0x0000020002007986 */ /* 0x0003e6000c101506 */
[----:B------:R-:W-:Y:S01]  /*1520*/  F2FP.BF16.F32.PACK_AB R8, R15, R8 ;  /* 0x000000080f08723e */ /* 0x000fe200000010ff */
[----:B------:R4:W-:Y:S01]  /*1530*/  STG.E.U16 desc[UR6][R2.64+0x6], R6 ;  /* 0x0000060602007986 */ /* 0x0009e2000c101506 */
[----:B--2---:R-:W-:Y:S01]  /*1540*/  FMUL.FTZ R4, R7, R4 ;  /* 0x0000000407047220 */ /* 0x004fe20000410000 */
[----:B------:R-:W-:-:S02]  /*1550*/  PRMT R7, R29, 0x7632, R7 ;  /* 0x000076321d077816 */ /* 0x000fc40000000007 */
[----:B------:R-:W-:Y:S01]  /*1560*/  STG.E.U16 desc[UR6][R2.64+0x4], R23 ;  /* 0x0000041702007986 */ /* 0x000fe2000c101506 */
[----:B0-----:R-:W-:-:S03]  /*1570*/  PRMT R9, R26, 0x7632, R9 ;  /* 0x000076321a097816 */ /* 0x001fc60000000009 */
[----:B------:R0:W-:Y:S01]  /*1580*/  STG.E.U16 desc[UR6][R2.64+0xa002], R7 ;  /* 0x00a0020702007986 */ /* 0x0001e2000c101506 */
[----:B-1----:R-:W-:Y:S01]  /*1590*/  PRMT R0, R22, 0x7632, R0 ;  /* 0x0000763216007816 */ /* 0x002fe20000000000 */
[----:B---3--:R-:W-:Y:S01]  /*15a0*/  FMUL.FTZ R5, R16, R5 ;  /* 0x0000000510057220 */ /* 0x008fe20000410000 */
[----:B----4-:R-:W-:Y:S01]  /*15b0*/  PRMT R6, R8, 0x7632, R6 ;  /* 0x0000763208067816 */ /* 0x010fe20000000006 */
[----:B------:R-:W-:Y:S03]  /*15c0*/  STG.E.U16 desc[UR6][R2.64+0xa000], R29 ;  /* 0x00a0001d02007986 */ /* 0x000fe6000c101506 */
[----:B------:R-:W-:Y:S02]  /*15d0*/  F2FP.BF16.F32.PACK_AB R4, R5, R4 ;  /* 0x000000040504723e */ /* 0x000fe400000010ff */
[----:B------:R-:W-:Y:S01]  /*15e0*/  PRMT R5, R30, 0x7632, R5 ;  /* 0x000076321e057816 */ /* 0x000fe20000000005 */
[----:B------:R-:W-:Y:S01]  /*15f0*/  STG.E.U16 desc[UR6][R2.64+0xa004], R22 ;  /* 0x00a0041602007986 */ /* 0x000fe2000c101506 */
[----:B0-----:R-:W-:-:S03]  /*1600*/  PRMT R7, R4, 0x7632, R7 ;  /* 0x0000763204077816 */ /* 0x001fc60000000007 */
[----:B------:R-:W-:Y:S04]  /*1610*/  STG.E.U16 desc[UR6][R2.64+0xa006], R0 ;  /* 0x00a0060002007986 */ /* 0x000fe8000c101506 */
[----:B------:R-:W-:Y:S04]  /*1620*/  STG.E.U16 desc[UR6][R2.64+0x14000], R26 ;  /* 0x0140001a02007986 */ /* 0x000fe8000c101506 */
        /* <DEDUP_REMOVED lines=8> */
.L_x_193:
[----:B------:R-:W-:Y:S01]  /*16b0*/  HFMA2.MMA R30, -RZ, RZ, 0, 4.76837158203125e-07 ;  /* 0x00000008ff1e7435 */ /* 0x000fe200000001ff */
[----:B-1----:R-:W-:Y:S02]  /*16c0*/  MOV R28, R4 ;  /* 0x00000004001c7202 */ /* 0x002fe40000000f00 */
[----:B------:R-:W-:Y:S02]  /*16d0*/  MOV R32, 0x1f ;  /* 0x0000001f00207802 */ /* 0x000fe40000000f00 */
[----:B------:R-:W-:-:S07]  /*16e0*/  MOV R24, 0xffffffff ;  /* 0xffffffff00187802 */ /* 0x000fce0000000f00 */
[----:B0----5:R-:W-:Y:S05]  /*16f0*/  WARPSYNC.COLLECTIVE R24, `(.L_x_196) ;  /* 0x0000000018087348 */ /* 0x021fea0003c00000 */
[----:B------:R1:W2:Y:S02]  /*1700*/  SHFL.BFLY P0, R26, R28, R30, R32 ;  /* 0x0c00001e1c1a7389 */ /* 0x0002a40000000020 */
[----:B012--5:R-:W-:Y:S01]  /*1710*/  ENDCOLLECTIVE ;  /* 0x000000000000791b */ /* 0x027fe20003800000 */
.L_x_196:
[----:B------:R-:W-:Y:S02]  /*1720*/  MOV R28, R5 ;  /* 0x00000005001c7202 */ /* 0x000fe40000000f00 */
[----:B------:R-:W-:-:S07]  /*1730*/  MOV R25, R26 ;  /* 0x0000001a00197202 */ /* 0x000fce0000000f00 */
[----:B------:R-:W-:Y:S05]  /*1740*/  WARPSYNC.COLLECTIVE R24, `(.L_x_197) ;  /* 0x0000000018087348 */ /* 0x000fea0003c00000 */
[----:B------:R0:W1:Y:S02]  /*1750*/  SHFL.BFLY P0, R26, R28, R30, R32 ;  /* 0x0c00001e1c1a7389 */ /* 0x0000640000000020 */
[----:B01----:R-:W-:Y:S01]  /*1760*/  ENDCOLLECTIVE ;  /* 0x000000000000791b */ /* 0x003fe20003800000 */
.L_x_197:
[----:B------:R-:W-:Y:S01]  /*1770*/  FADD.FTZ R25, R25, R4 ;  /* 0x0000000419197221 */ /* 0x000fe20000010000 */
[----:B------:R-:W-:-:S04]  /*1780*/  HFMA2.MMA R30, -RZ, RZ, 0, 2.384185791015625e-07 ;  /* 0x00000004ff1e7435 */ /* 0x000fc800000001ff */
[----:B------:R-:W-:Y:S02]  /*1790*/  MOV R28, R25 ;  /* 0x00000019001c7202 */ /* 0x000fe40000000f00 */
[----:B------:R-:W-:-:S07]  /*17a0*/  MOV R18, R26 ;  /* 0x0000001a00127202 */ /* 0x000fce0000000f00 */
[----:B------:R-:W-:Y:S05]  /*17b0*/  WARPSYNC.COLLECTIVE R24, `(.L_x_198) ;  /* 0x0000000018087348 */ /* 0x000fea0003c00000 */
[----:B------:R0:W1:Y:S02]  /*17c0*/  SHFL.BFLY P0, R26, R28, R30, R32 ;  /* 0x0c00001e1c1a7389 */ /* 0x0000640000000020 */
[----:B01----:R-:W-:Y:S01]  /*17d0*/  ENDCOLLECTIVE ;  /* 0x000000000000791b */ /* 0x003fe20003800000 */
.L_x_198:
[----:B------:R-:W-:-:S05]  /*17e0*/  FADD.FTZ R18, R18, R5 ;  /* 0x0000000512127221 */ /* 0x000fca0000010000 */
[----:B------:R-:W-:Y:S02]  /*17f0*/  MOV R28, R18 ;  /* 0x00000012001c7202 */ /* 0x000fe40000000f00 */
[----:B------:R-:W-:-:S07]  /*1800*/  MOV R20, R26 ;  /* 0x0000001a00147202 */ /* 0x000fce0000000f00 */
[----:B------:R-:W-:Y:S05]  /*1810*/  WARPSYNC.COLLECTIVE R24, `(.L_x_199) ;  /* 0x0000000018087348 */ /* 0x000fea0003c00000 */
[----:B------:R0:W1:Y:S02]  /*1820*/  SHFL.BFLY P0, R26, R28, R30, R32 ;  /* 0x0c00001e1c1a7389 */ /* 0x0000640000000020 */
[----:B01----:R-:W-:Y:S01]  /*1830*/  ENDCOLLECTIVE ;  /* 0x000000000000791b */ /* 0x003fe20003800000 */
.L_x_199:
[----:B------:R-:W-:Y:S01]  /*1840*/  FADD.FTZ R20, R25, R20 ;  /* 0x0000001419147221 */ /* 0x000fe20000010000 */
[----:B------:R-:W-:-:S04]  /*1850*/  HFMA2.MMA R30, -RZ, RZ, 0, 1.1920928955078125e-07 ;  /* 0x00000002ff1e7435 */ /* 0x000fc800000001ff */
[----:B------:R-:W-:Y:S02]  /*1860*/  MOV R28, R20 ;  /* 0x00000014001c7202 */ /* 0x000fe40000000f00 */
[----:B------:R-:W-:-:S07]  /*1870*/  MOV R43, R26 ;  /* 0x0000001a002b7202 */ /* 0x000fce0000000f00 */
[----:B------:R-:W-:Y:S05]  /*1880*/  WARPSYNC.COLLECTIVE R24, `(.L_x_200) ;  /* 0x0000000018087348 */ /* 0x000fea0003c00000 */
[----:B------:R0:W1:Y:S02]  /*1890*/  SHFL.BFLY P0, R26, R28, R30, R32 ;  /* 0x0c00001e1c1a7389 */ /* 0x0000640000000020 */
[----:B01----:R-:W-:Y:S01]  /*18a0*/  ENDCOLLECTIVE ;  /* 0x000000000000791b */ /* 0x003fe20003800000 */
.L_x_200:
[----:B------:R-:W-:-:S05]  /*18b0*/  FADD.FTZ R43, R18, R43 ;  /* 0x0000002b122b7221 */ /* 0x000fca0000010000 */
[----:B------:R-:W-:Y:S02]  /*18c0*/  MOV R28, R43 ;  /* 0x0000002b001c7202 */ /* 0x000fe40000000f00 */
[----:B------:R-:W-:-:S07]  /*18d0*/  MOV R45, R26 ;  /* 0x0000001a002d7202 */ /* 0x000fce0000000f00 */
[----:B------:R-:W-:Y:S05]  /*18e0*/  WARPSYNC.COLLECTIVE R24, `(.L_x_201) ;  /* 0x0000000018087348 */ /* 0x000fea0003c00000 */
[----:B------:R0:W1:Y:S02]  /*18f0*/  SHFL.BFLY P0, R26, R28, R30, R32 ;  /* 0x0c00001e1c1a7389 */ /* 0x0000640000000020 */
[----:B01----:R-:W-:Y:S01]  /*1900*/  ENDCOLLECTIVE ;  /* 0x000000000000791b */ /* 0x003fe20003800000 */
.L_x_201:
[----:B------:R-:W-:Y:S01]  /*1910*/  FADD.FTZ R45, R20, R45 ;  /* 0x0000002d142d7221 */ /* 0x000fe20000010000 */
[----:B------:R-:W-:-:S04]  /*1920*/  HFMA2.MMA R30, -RZ, RZ, 0, 5.9604644775390625e-08 ;  /* 0x00000001ff1e7435 */ /* 0x000fc800000001ff */
[----:B------:R-:W-:Y:S02]  /*1930*/  MOV R28, R45 ;  /* 0x0000002d001c7202 */ /* 0x000fe40000000f00 */
[----:B------:R-:W-:-:S07]  /*1940*/  MOV R22, R26 ;  /* 0x0000001a00167202 */ /* 0x000fce0000000f00 */
[----:B------:R-:W-:Y:S05]  /*1950*/  WARPSYNC.COLLECTIVE R24, `(.L_x_202) ;  /* 0x0000000018087348 */ /* 0x000fea0003c00000 */
[----:B------:R0:W1:Y:S02]  /*1960*/  SHFL.BFLY P0, R26, R28, R30, R32 ;  /* 0x0c00001e1c1a7389 */ /* 0x0000640000000020 */
[----:B01----:R-:W-:Y:S01]  /*1970*/  ENDCOLLECTIVE ;  /* 0x000000000000791b */ /* 0x003fe20003800000 */
.L_x_202:
[----:B------:R-:W-:-:S05]  /*1980*/  FADD.FTZ R22, R43, R22 ;  /* 0x000000162b167221 */ /* 0x000fca0000010000 */
[----:B------:R-:W-:Y:S02]  /*1990*/  MOV R28, R22 ;  /* 0x00000016001c7202 */ /* 0x000fe40000000f00 */
[----:B------:R-:W-:-:S07]  /*19a0*/  MOV R4, R26 ;  /* 0x0000001a00047202 */ /* 0x000fce0000000f00 */
[----:B------:R-:W-:Y:S05]  /*19b0*/  WARPSYNC.COLLECTIVE R24, `(.L_x_203) ;  /* 0x0000000018087348 */ /* 0x000fea0003c00000 */
[----:B------:R0:W1:Y:S02]  /*19c0*/  SHFL.BFLY P0, R26, R28, R30, R32 ;  /* 0x0c00001e1c1a7389 */ /* 0x0000640000000020 */
[----:B01----:R-:W-:Y:S01]  /*19d0*/  ENDCOLLECTIVE ;  /* 0x000000000000791b */ /* 0x003fe20003800000 */
.L_x_203:
[----:B------:R-:W-:Y:S01]  /*19e0*/  FADD.FTZ R4, R45, R4 ;  /* 0x000000042d047221 */ /* 0x000fe20000010000 */
[----:B------:R-:W-:Y:S01]  /*19f0*/  MOV R5, R26 ;  /* 0x0000001a00057202 */ /* 0x000fe20000000f00 */
[----:B------:R-:W-:Y:S06]  /*1a00*/  BRA `(.L_x_204) ;  /* 0xffffffec00c47947 */ /* 0x000fec000383ffff */
.L_x_205:
        /* <DEDUP_REMOVED lines=15> */
.L_x_446:


//--------------------- .text._ZN13group_norm_v214gn_cuda_kernelI13__nv_bfloat16Li320ELi1ELi16ELi80ELi64ELb1ELi64ELi80ELi80ELi4ELb0ELi148ELb0ELb0ENS_16CompileConditionILi900EEEEEvPT_PKS4_S7_S7_flPfS8_Pj --------------------------
	.section	.text._ZN13group_norm_v214gn_cuda_kernelI13__nv_bfloat16Li320ELi1ELi16ELi80ELi64ELb1ELi64ELi80ELi80ELi4ELb0ELi148ELb0ELb0ENS_16CompileConditionILi900EEEEEvPT_PKS4_S7_S7_flPfS8_Pj,"ax",@progbits
	.align	128
        .global         _ZN13group_norm_v214gn_cuda_kernelI13__nv_bfloat16Li320ELi1ELi16ELi80ELi64ELb1ELi64ELi80ELi80ELi4ELb0ELi148ELb0ELb0ENS_16CompileConditionILi900EEEEEvPT_PKS4_S7_S7_flPfS8_Pj
        .type           _ZN13group_norm_v214gn_cuda_kernelI13__nv_bfloat16Li320ELi1ELi16ELi80ELi64ELb1ELi64ELi80ELi80ELi4ELb0ELi148ELb0ELb0ENS_16CompileConditionILi900EEEEEvPT_PKS4_S7_S7_flPfS8_Pj,@function
        .size           _ZN13group_norm_v214gn_cuda_kernelI13__nv_bfloat16Li320ELi1ELi16ELi80ELi64ELb1ELi64ELi80ELi80ELi4ELb0ELi148ELb0ELb0ENS_16CompileConditionILi900EEEEEvPT_PKS4_S7_S7_flPfS8_Pj,(.L_x_447 - _ZN13group_norm_v214gn_cuda_kernelI13__nv_bfloat16Li320ELi1ELi16ELi80ELi64ELb1ELi64ELi80ELi80ELi4ELb0ELi148ELb0ELb0ENS_16CompileConditionILi900EEEEEvPT_PKS4_S7_S7_flPfS8_Pj)
        .other          _ZN13group_norm_v214gn_cuda_kernelI13__nv_bfloat16Li320ELi1ELi16ELi80ELi64ELb1ELi64ELi80ELi80ELi4ELb0ELi148ELb0ELb0ENS_16CompileConditionILi900EEEEEvPT_PKS4_S7_S7_flPfS8_Pj,@"STO_CUDA_ENTRY STV_DEFAULT"
_ZN13group_norm_v214gn_cuda_kernelI13__nv_bfloat16Li320ELi1ELi16ELi80ELi64ELb1ELi64ELi80ELi80ELi4ELb0ELi148ELb0ELb0ENS_16CompileConditionILi900EEEEEvPT_PKS4_S7_S7_flPfS8_Pj:
.text._ZN13group_norm_v214gn_cuda_kernelI13__nv_bfloat16Li320ELi1ELi16ELi80ELi64ELb1ELi64ELi80ELi80ELi4ELb0ELi148ELb0ELb0ENS_16CompileConditionILi900EEEEEvPT_PKS4_S7_S7_flPfS8_Pj:
        /* <DEDUP_REMOVED lines=146> */
.L_x_218:
        /* <DEDUP_REMOVED lines=10> */
.L_x_206:
        /* <DEDUP_REMOVED lines=17> */
.L_x_209:
[----:B------:R-:W-:Y:S05]  /*0ad0*/  BSYNC B0 ;  /* 0x0000000000007941 */ /* 0x000fea0003800000 */
.L_x_208:
        /* <DEDUP_REMOVED lines=189> */
.L_x_207:
[----:B------:R-:W-:Y:S01]  /*16b0*/  HFMA2.MMA R30, -RZ, RZ, 0, 4.76837158203125e-07 ;  /* 0x00000008ff1e7435 */ /* 0x000fe200000001ff */
[----:B-1----:R-:W-:Y:S02]  /*16c0*/  MOV R28, R4 ;  /* 0x00000004001c7202 */ /* 0x002fe40000000f00 */
[----:B------:R-:W-:Y:S02]  /*16d0*/  MOV R32, 0x1f ;  /* 0x0000001f00207802 */ /* 0x000fe40000000f00 */
[----:B------:R-:W-:-:S07]  /*16e0*/  MOV R24, 0xffffffff ;  /* 0xffffffff00187802 */ /* 0x000fce0000000f00 */
[----:B0----5:R-:W-:Y:S05]  /*16f0*/  WARPSYNC.COLLECTIVE R24, `(.L_x_210) ;  /* 0x0000000018087348 */ /* 0x021fea0003c00000 */
[----:B------:R1:W2:Y:S02]  /*1700*/  SHFL.BFLY P0, R26, R28, R30, R32 ;  /* 0x0c00001e1c1a7389 */ /* 0x0002a40000000020 */
[----:B012--5:R-:W-:Y:S01]  /*1710*/  ENDCOLLECTIVE ;  /* 0x000000000000791b */ /* 0x027fe20003800000 */
.L_x_210:
[----:B------:R-:W-:Y:S02]  /*1720*/  MOV R28, R5 ;  /* 0x00000005001c7202 */ /* 0x000fe40000000f00 */
[----:B------:R-:W-:-:S07]  /*1730*/  MOV R25, R26 ;  /* 0x0000001a00197202 */ /* 0x000fce0000000f00 */
[----:B------:R-:W-:Y:S05]  /*1740*/  WARPSYNC.COLLECTIVE R24, `(.L_x_211) ;  /* 0x0000000018087348 */ /* 0x000fea0003c00000 */
[----:B------:R0:W1:Y:S02]  /*1750*/  SHFL.BFLY P0, R26, R28, R30, R32 ;  /* 0x0c00001e1c1a7389 */ /* 0x0000640000000020 */
[----:B01----:R-:W-:Y:S01]  /*1760*/  ENDCOLLECTIVE ;  /* 0x000000000000791b */ /* 0x003fe20003800000 */
.L_x_211:
[----:B------:R-:W-:Y:S01]  /*1770*/  FADD.FTZ R25, R25, R4 ;  /* 0x0000000419197221 */ /* 0x000fe20000010000 */
[----:B------:R-:W-:-:S04]  /*1780*/  HFMA2.MMA R30, -RZ, RZ, 0, 2.384185791015625e-07 ;  /* 0x00000004ff1e7435 */ /* 0x000fc800000001ff */
[----:B------:R-:W-:Y:S02]  /*1790*/  MOV R28, R25 ;  /* 0x00000019001c7202 */ /* 0x000fe40000000f00 */
[----:B------:R-:W-:-:S07]  /*17a0*/  MOV R18, R26 ;  /* 0x0000001a00127202 */ /* 0x000fce0000000f00 */
[----:B------:R-:W-:Y:S05]  /*17b0*/  WARPSYNC.COLLECTIVE R24, `(.L_x_212) ;  /* 0x0000000018087348 */ /* 0x000fea0003c00000 */
[----:B------:R0:W1:Y:S02]  /*17c0*/  SHFL.BFLY P0, R26, R28, R30, R32 ;  /* 0x0c00001e1c1a7389 */ /* 0x0000640000000020 */
[----:B01----:R-:W-:Y:S01]  /*17d0*/  ENDCOLLECTIVE ;  /* 0x000000000000791b */ /* 0x003fe20003800000 */
.L_x_212:
[----:B------:R-:W-:-:S05]  /*17e0*/  FADD.FTZ R18, R18, R5 ;  /* 0x0000000512127221 */ /* 0x000fca0000010000 */
[----:B------:R-:W-:Y:S02]  /*17f0*/  MOV R28, R18 ;  /* 0x00000012001c7202 */ /* 0x000fe40000000f00 */
[----:B------:R-:W-:-:S07]  /*1800*/  MOV R20, R26 ;  /* 0x0000001a00147202 */ /* 0x000fce0000000f00 */
[----:B------:R-:W-:Y:S05]  /*1810*/  WARPSYNC.COLLECTIVE R24, `(.L_x_213) ;  /* 0x0000000018087348 */ /* 0x000fea0003c00000 */
[----:B------:R0:W1:Y:S02]  /*1820*/  SHFL.BFLY P0, R26, R28, R30, R32 ;  /* 0x0c00001e1c1a7389 */ /* 0x0000640000000020 */
[----:B01----:R-:W-:Y:S01]  /*1830*/  ENDCOLLECTIVE ;  /* 0x000000000000791b */ /* 0x003fe20003800000 */
.L_x_213:
[----:B------:R-:W-:Y:S01]  /*1840*/  FADD.FTZ R20, R25, R20 ;  /* 0x0000001419147221 */ /* 0x000fe20000010000 */
[----:B------:R-:W-:-:S04]  /*1850*/  HFMA2.MMA R30, -RZ, RZ, 0, 1.1920928955078125e-07 ;  /* 0x00000002ff1e7435 */ /* 0x000fc800000001ff */
[----:B------:R-:W-:Y:S02]  /*1860*/  MOV R28, R20 ;  /* 0x00000014001c7202 */ /* 0x000fe40000000f00 */
[----:B------:R-:W-:-:S07]  /*1870*/  MOV R43, R26 ;  /* 0x0000001a002b7202 */ /* 0x000fce0000000f00 */
[----:B------:R-:W-:Y:S05]  /*1880*/  WARPSYNC.COLLECTIVE R24, `(.L_x_214) ;  /* 0x0000000018087348 */ /* 0x000fea0003c00000 */
[----:B------:R0:W1:Y:S02]  /*1890*/  SHFL.BFLY P0, R26, R28, R30, R32 ;  /* 0x0c00001e1c1a7389 */ /* 0x0000640000000020 */
[----:B01----:R-:W-:Y:S01]  /*18a0*/  ENDCOLLECTIVE ;  /* 0x000000000000791b */ /* 0x003fe20003800000 */
.L_x_214:
[----:B------:R-:W-:-:S05]  /*18b0*/  FADD.FTZ R43, R18, R43 ;  /* 0x0000002b122b7221 */ /* 0x000fca0000010000 */
[----:B------:R-:W-:Y:S02]  /*18c0*/  MOV R28, R43 ;  /* 0x0000002b001c7202 */ /* 0x000fe40000000f00 */
[----:B------:R-:W-:-:S07]  /*18d0*/  MOV R45, R26 ;  /* 0x0000001a002d7202 */ /* 0x000fce0000000f00 */
[----:B------:R-:W-:Y:S05]  /*18e0*/  WARPSYNC.COLLECTIVE R24, `(.L_x_215) ;  /* 0x0000000018087348 */ /* 0x000fea0003c00000 */
[----:B------:R0:W1:Y:S02]  /*18f0*/  SHFL.BFLY P0, R26, R28, R30, R32 ;  /* 0x0c00001e1c1a7389 */ /* 0x0000640000000020 */
[----:B01----:R-:W-:Y:S01]  /*1900*/  ENDCOLLECTIVE ;  /* 0x000000000000791b */ /* 0x003fe20003800000 */
.L_x_215:
[----:B------:R-:W-:Y:S01]  /*1910*/  FADD.FTZ R45, R20, R45 ;  /* 0x0000002d142d7221 */ /* 0x000fe20000010000 */
[----:B------:R-:W-:-:S04]  /*1920*/  HFMA2.MMA R30, -RZ, RZ, 0, 5.9604644775390625e-08 ;  /* 0x00000001ff1e7435 */ /* 0x000fc800000001ff */
[----:B------:R-:W-:Y:S02]  /*1930*/  MOV R28, R45 ;  /* 0x0000002d001c7202 */ /* 0x000fe40000000f00 */
[----:B------:R-:W-:-:S07]  /*1940*/  MOV R22, R26 ;  /* 0x0000001a00167202 */ /* 0x000fce0000000f00 */
[----:B------:R-:W-:Y:S05]  /*1950*/  WARPSYNC.COLLECTIVE R24, `(.L_x_216) ;  /* 0x0000000018087348 */ /* 0x000fea0003c00000 */
[----:B------:R0:W1:Y:S02]  /*1960*/  SHFL.BFLY P0, R26, R28, R30, R32 ;  /* 0x0c00001e1c1a7389 */ /* 0x0000640000000020 */
[----:B01----:R-:W-:Y:S01]  /*1970*/  ENDCOLLECTIVE ;  /* 0x000000000000791b */ /* 0x003fe20003800000 */
.L_x_216:
[----:B------:R-:W-:-:S05]  /*1980*/  FADD.FTZ R22, R43, R22 ;  /* 0x000000162b167221 */ /* 0x000fca0000010000 */
[----:B------:R-:W-:Y:S02]  /*1990*/  MOV R28, R22 ;  /* 0x00000016001c7202 */ /* 0x000fe40000000f00 */
[----:B------:R-:W-:-:S07]  /*19a0*/  MOV R4, R26 ;  /* 0x0000001a00047202 */ /* 0x000fce0000000f00 */
[----:B------:R-:W-:Y:S05]  /*19b0*/  WARPSYNC.COLLECTIVE R24, `(.L_x_217) ;  /* 0x0000000018087348 */ /* 0x000fea0003c00000 */
[----:B------:R0:W1:Y:S02]  /*19c0*/  SHFL.BFLY P0, R26, R28, R30, R32 ;  /* 0x0c00001e1c1a7389 */ /* 0x0000640000000020 */
[----:B01----:R-:W-:Y:S01]  /*19d0*/  ENDCOLLECTIVE ;  /* 0x000000000000791b */ /* 0x003fe20003800000 */
.L_x_217:
[----:B------:R-:W-:Y:S01]  /*19e0*/  FADD.FTZ R4, R45, R4 ;  /* 0x000000042d047221 */ /* 0x000fe20000010000 */
[----:B------:R-:W-:Y:S01]  /*19f0*/  MOV R5, R26 ;  /* 0x0000001a00057202 */ /* 0x000fe20000000f00 */
[----:B------:R-:W-:Y:S06]  /*1a00*/  BRA `(.L_x_218) ;  /* 0xffffffec00c47947 */ /* 0x000fec000383ffff */
.L_x_219:
        /* <DEDUP_REMOVED lines=15> */
.L_x_447:


//--------------------- .text._ZN13group_norm_v218gn_bwd_cuda_kernelI6__halfLi320ELi1ELi32ELi40ELi64ELb0ELb1ELi64ELi40ELi40ELi4ELb1ELi96ELb0ELb0ELNS_15WgradSyncMethodE3ENS_16CompileConditionILi900EEEEEvPT_S6_S6_PKS5_S8_S8_S8_PKfflPfPj --------------------------
	.section	.text._ZN13group_norm_v218gn_bwd_cuda_kernelI6__halfLi320ELi1ELi32ELi40ELi64ELb0ELb1ELi64ELi40ELi40ELi4ELb1ELi96ELb0ELb0ELNS_15WgradSyncMethodE3ENS_16CompileConditionILi900EEEEEvPT_S6_S6_PKS5_S8_S8_S8_PKfflPfPj,"ax",@progbits
	.align	128
        .global         _ZN13group_norm_v218gn_bwd_cuda_kernelI6__halfLi320ELi1ELi32ELi40ELi64ELb0ELb1ELi64ELi40ELi40ELi4ELb1ELi96ELb0ELb0ELNS_15WgradSyncMethodE3ENS_16CompileConditionILi900EEEEEvPT_S6_S6_PKS5_S8_S8_S8_PKfflPfPj
        .type           _ZN13group_norm_v218gn_bwd_cuda_kernelI6__halfLi320ELi1ELi32ELi40ELi64ELb0ELb1ELi64ELi40ELi40ELi4ELb1ELi96ELb0ELb0ELNS_15WgradSyncMethodE3ENS_16CompileConditionILi900EEEEEvPT_S6_S6_PKS5_S8_S8_S8_PKfflPfPj,@function
        .size           _ZN13group_norm_v218gn_bwd_cuda_kernelI6__halfLi320ELi1ELi32ELi40ELi64ELb0ELb1ELi64ELi40ELi40ELi4ELb1ELi96ELb0ELb0ELNS_15WgradSyncMethodE3ENS_16CompileConditionILi900EEEEEvPT_S6_S6_PKS5_S8_S8_S8_PKfflPfPj,(.L_x_448 - _ZN13group_norm_v218gn_bwd_cuda_kernelI6__halfLi320ELi1ELi32ELi40ELi64ELb0ELb1ELi64ELi40ELi40ELi4ELb1ELi96ELb0ELb0ELNS_15WgradSyncMethodE3ENS_16CompileConditionILi900EEEEEvPT_S6_S6_PKS5_S8_S8_S8_PKfflPfPj)
        .other          _ZN13group_norm_v218gn_bwd_cuda_kernelI6__halfLi320ELi1ELi32ELi40ELi64ELb0ELb1ELi64ELi40ELi40ELi4ELb1ELi96ELb0ELb0ELNS_15WgradSyncMethodE3ENS_16CompileConditionILi900EEEEEvPT_S6_S6_PKS5_S8_S8_S8_PKfflPfPj,@"STO_CUDA_ENTRY STV_DEFAULT"
_ZN13group_norm_v218gn_bwd_cuda_kernelI6__halfLi320ELi1ELi32ELi40ELi64ELb0ELb1ELi64ELi40ELi40ELi4ELb1ELi96ELb0ELb0ELNS_15WgradSyncMethodE3ENS_16CompileConditionILi900EEEEEvPT_S6_S6_PKS5_S8_S8_S8_PKfflPfPj:
.text._ZN13group_norm_v218gn_bwd_cuda_kernelI6__halfLi320ELi1ELi32ELi40ELi64ELb0ELb1ELi64ELi40ELi40ELi4ELb1ELi96ELb0ELb0ELNS_15WgradSyncMethodE3ENS_16CompileConditionILi900EEEEEvPT_S6_S6_PKS5_S8_S8_S8_PKfflPfPj:
        /* <DEDUP_REMOVED lines=19> */
[----:B------:R-:W-:Y:S01]  /*0130*/  LOP3.LUT R5, R0, 0x60, RZ, 0xfc, !PT ;  /* 0x0000006000057812 */ /* 0x000fe200078efcff */
[----:B------:R-:W-:Y:S01]  /*0140*/  IMAD.MOV.U32 R0, RZ, RZ, 0x7ffffffe ;  /* 0x7ffffffeff007424 */ /* 0x000fe200078e00ff */
        /* <DEDUP_REMOVED lines=9> */
.L_x_223:
[----:B------:R-:W2:Y:S04]  /*01e0*/  LD.E.STRONG.GPU R0, desc[UR8][R2.64] ;  /* 0x0000000802007980 */ /* 0x000ea8000c10f900 */
[----:B--2---:R-:W-:Y:S01]  /*01f0*/  CCTL.IVALL ;  /* 0x00000000ff00798f */ /* 0x004fe20002000000 */
[----:B------:R-:W-:Y:S05]  /*0200*/  YIELD ;  /* 0x0000000000007946 */ /* 0x000fea0003800000 */
[----:B-----5:R-:W-:-:S04]  /*0210*/  LOP3.LUT R0, R0, R5, RZ, 0x3c, !PT ;  /* 0x0000000500007212 */ /* 0x020fc800078e3cff */
[----:B------:R-:W-:-:S13]  /*0220*/  ISETP.GT.AND P0, PT, R0, -0x1, PT ;  /* 0xffffffff0000780c */ /* 0x000fda0003f04270 */
[----:B------:R-:W-:Y:S05]  /*0230*/  @P0 BRA `(.L_x_223) ;  /* 0xfffffffc00e80947 */ /* 0x000fea000383ffff */
.L_x_222:
[----:B------:R-:W-:Y:S05]  /*0240*/  WARPSYNC.ALL ;  /* 0x0000000000007948 */ /* 0x000fea0003800000 */
[----:B------:R-:W-:Y:S06]  /*0250*/  BAR.SYNC.DEFER_BLOCKING 0x0 ;  /* 0x0000000000007b1d */ /* 0x000fec0000010000 */
[----:B------:R-:W-:Y:S05]  /*0260*/  BRA `(.L_x_224) ;  /* 0x0000002400547947 */ /* 0x000fea0003800000 */
.L_x_221:
[----:B------:R-:W0:Y:S01]  /*0270*/  S2R R2, SR_TID.X ;  /* 0x0000000000027919 */ /* 0x000e220000002100 */
[----:B------:R-:W1:Y:S01]  /*0280*/  S2UR UR5, SR_CgaCtaId ;  /* 0x00000000000579c3 */ /* 0x000e620000008800 */
[----:B------:R-:W-:Y:S01]  /*0290*/  SHF.R.U32.HI R43, RZ, 0x5, R97 ;  /* 0x00000005ff2b7819 */ /* 0x000fe20000011661 */
[----:B------:R-:W-:Y:S01]  /*02a0*/  UMOV UR4, 0x400 ;  /* 0x0000040000047882 */ /* 0x000fe20000000000 */
[----:B------:R-:W-:Y:S01]  /*02b0*/  LOP3.LUT R77, R0, 0x60, RZ, 0xfc, !PT ;  /* 0x00000060004d7812 */ /* 0x000fe200078efcff */
[----:B------:R-:W-:Y:S02]  /*02c0*/  IMAD.MOV.U32 R44, RZ, RZ, 0x7ffffffe ;  /* 0x7ffffffeff2c7424 */ /* 0x000fe400078e00ff */
[----:B------:R-:W-:Y:S02]  /*02d0*/  IMAD.MOV R6, RZ, RZ, -R43 ;  /* 0x000000ffff067224 */ /* 0x000fe400078e0a2b */
[----:B------:R-:W2:Y:S08]  /*02e0*/  S2UR UR7, SR_CTAID.X ;  /* 0x00000000000779c3 */ /* 0x000eb00000002500 */
[----:B------:R-:W3:Y:S01]  /*02f0*/  LDC.64 R100, c[0x0][0x268] ;  /* 0x00009a00ff647b82 */ /* 0x000ee20000000a00 */
[----:B-1----:R-:W-:-:S06]  /*0300*/  ULEA UR4, UR5, UR4, 0x18 ;  /* 0x0000000405047291 */ /* 0x002fcc000f8ec03f */
[----:B------:R-:W-:Y:S01]  /*0310*/  IMAD.U32 R7, RZ, RZ, UR4 ;  /* 0x00000004ff077e24 */ /* 0x000fe2000f8e00ff */
[--C-:B0-----:R-:W-:Y:S01]  /*0320*/  SHF.R.S32.HI R3, RZ, 0x1f, R2.reuse ;  /* 0x0000001fff037819 */ /* 0x101fe20000011402 */
[----:B------:R-:W-:Y:S01]  /*0330*/  IMAD.WIDE.U32 R4, R2, -0x33333333, RZ ;  /* 0xcccccccd02047825 */ /* 0x000fe200078e00ff */
[----:B--2---:R-:W-:Y:S02]  /*0340*/  ISETP.NE.AND P0, PT, R6, UR7, PT ;  /* 0x0000000706007c0c */ /* 0x004fe4000bf05270 */
[C---:B------:R-:W-:Y:S01]  /*0350*/  SHF.L.U32 R6, R2.reuse, 0x1, RZ ;  /* 0x0000000102067819 */ /* 0x040fe200000006ff */
[----:B------:R-:W-:Y:S01]  /*0360*/  IMAD R10, R2, 0x20, R7 ;  /* 0x00000020020a7824 */ /* 0x000fe200078e0207 */
[----:B------:R-:W-:Y:S01]  /*0370*/  LEA.HI R11, R3, R2, RZ, 0x2 ;  /* 0x00000002030b7211 */ /* 0x000fe200078f10ff */
[----:B------:R-:W-:Y:S01]  /*0380*/  IMAD R43, R43, 0x500, R2 ;  /* 0x000005002b2b7824 */ /* 0x000fe200078e0202 */
[----:B------:R-:W-:Y:S01]  /*0390*/  LOP3.LUT R13, R6, 0x18, RZ, 0xc0, !PT ;  /* 0x00000018060d7812 */ /* 0x000fe200078ec0ff */
[----:B---3--:R-:W-:Y:S01]  /*03a0*/  IMAD.WIDE.U32 R100, R77, 0x4, R100 ;  /* 0x000000044d647825 */ /* 0x008fe200078e0064 */
[----:B------:R-:W-:-:S02]  /*03b0*/  SHF.R.S32.HI R4, RZ, 0x2, R11 ;  /* 0x00000002ff047819 */ /* 0x000fc4000001140b */
[----:B------:R-:W-:Y:S02]  /*03c0*/  LOP3.LUT R17, R6, 0x18, RZ, 0xc, !PT ;  /* 0x0000001806117812 */ /* 0x000fe400078e0cff */
[C---:B------:R-:W-:Y:S01]  /*03d0*/  LOP3.LUT R9, R13.reuse, 0x8, RZ, 0x3c, !PT ;  /* 0x000000080d097812 */ /* 0x040fe200078e3cff */
[C---:B------:R-:W-:Y:S01]  /*03e0*/  VIADD R14, R4.reuse, 0x14 ;  /* 0x00000014040e7836 */ /* 0x040fe20000000000 */
[----:B------:R-:W-:Y:S01]  /*03f0*/  IADD3 R12, R4, 0xa, RZ ;  /* 0x0000000a040c7810 */ /* 0x000fe20007ffe0ff */
[C---:B------:R-:W-:Y:S01]  /*0400*/  IMAD.IADD R6, R10.reuse, 0x1, R17 ;  /* 0x000000010a067824 */ /* 0x040fe200078e0211 */
[----:B------:R-:W-:Y:S01]  /*0410*/  LOP3.LUT R15, R13, 0x10, RZ, 0x3c, !PT ;  /* 0x000000100d0f7812 */ /* 0x000fe200078e3cff */
[----:B------:R-:W-:Y:S01]  /*0420*/  IMAD.IADD R8, R10, 0x1, R9 ;  /* 0x000000010a087824 */ /* 0x000fe200078e0209 */
[----:B------:R-:W-:Y:S01]  /*0430*/  SHF.R.S32.HI R17, RZ, 0x1f, R12 ;  /* 0x0000001fff117819 */ /* 0x000fe2000001140c */
[----:B------:R-:W-:Y:S01]  /*0440*/  VIADD R18, R4, 0x32 ;  /* 0x0000003204127836 */ /* 0x000fe20000000000 */
[----:B------:R-:W-:-:S02]  /*0450*/  IADD3 R9, R10, R15, RZ ;  /* 0x0000000f0a097210 */ /* 0x000fc40007ffe0ff */
[----:B------:R-:W-:Y:S02]  /*0460*/  IADD3 R10, R10, R13, RZ ;  /* 0x0000000d0a0a7210 */ /* 0x000fe40007ffe0ff */
[----:B------:R-:W-:Y:S01]  /*0470*/  LEA.HI R17, R17, R12, RZ, 0x2 ;  /* 0x0000000c11117211 */ /* 0x000fe200078f10ff */
[C---:B------:R-:W-:Y:S01]  /*0480*/  VIADD R12, R4.reuse, 0x1e ;  /* 0x0000001e040c7836 */ /* 0x040fe20000000000 */
[----:B------:R-:W-:Y:S02]  /*0490*/  SHF.R.S32.HI R13, RZ, 0x1f, R14 ;  /* 0x0000001fff0d7819 */ /* 0x000fe4000001140e */
[----:B------:R-:W-:Y:S02]  /*04a0*/  SHF.R.S32.HI R21, RZ, 0x1f, R18 ;  /* 0x0000001fff157819 */ /* 0x000fe40000011412 */
[----:B------:R-:W-:Y:S01]  /*04b0*/  LEA.HI R13, R13, R14, RZ, 0x2 ;  /* 0x0000000e0d0d7211 */ /* 0x000fe200078f10ff */
[----:B------:R-:W-:Y:S01]  /*04c0*/  VIADD R14, R4, 0x46 ;  /* 0x00000046040e7836 */ /* 0x000fe20000000000 */
[----:B------:R-:W-:-:S02]  /*04d0*/  SHF.R.S32.HI R15, RZ, 0x1f, R12 ;  /* 0x0000001fff0f7819 */ /* 0x000fc4000001140c */
[C---:B------:R-:W-:Y:S02]  /*04e0*/  IADD3 R16, R4.reuse, 0x28, RZ ;  /* 0x0000002804107810 */ /* 0x040fe40007ffe0ff */
[----:B------:R-:W-:Y:S02]  /*04f0*/  LEA.HI R15, R15, R12, RZ, 0x2 ;  /* 0x0000000c0f0f7211 */ /* 0x000fe400078f10ff */
[----:B------:R-:W-:Y:S02]  /*0500*/  SHF.R.S32.HI R25, RZ, 0x1f, R14 ;  /* 0x0000001fff197819 */ /* 0x000fe4000001140e */
[C---:B------:R-:W-:Y:S02]  /*0510*/  IADD3 R12, R4.reuse, 0x3c, RZ ;  /* 0x0000003c040c7810 */ /* 0x040fe40007ffe0ff */
[----:B------:R-:W-:Y:S01]  /*0520*/  LEA.HI R21, R21, R18, RZ, 0x2 ;  /* 0x0000001215157211 */ /* 0x000fe200078f10ff */
[C---:B------:R-:W-:Y:S01]  /*0530*/  VIADD R18, R4.reuse, 0x5a ;  /* 0x0000005a04127836 */ /* 0x040fe20000000000 */
[----:B------:R-:W-:Y:S01]  /*0540*/  LEA.HI R25, R25, R14, RZ, 0x2 ;  /* 0x0000000e19197211 */ /* 0x000fe200078f10ff */
[----:B------:R-:W-:Y:S01]  /*0550*/  VIADD R14, R4, 0x6e ;  /* 0x0000006e040e7836 */ /* 0x000fe20000000000 */
[----:B------:R-:W-:-:S02]  /*0560*/  SHF.R.S32.HI R19, RZ, 0x1f, R16 ;  /* 0x0000001fff137819 */ /* 0x000fc40000011410 */
[----:B------:R-:W-:Y:S02]  /*0570*/  SHF.R.S32.HI R23, RZ, 0x1f, R12 ;  /* 0x0000001fff177819 */ /* 0x000fe4000001140c */
[----:B------:R-:W-:Y:S02]  /*0580*/  LEA.HI R19, R19, R16, RZ, 0x2 ;  /* 0x0000001013137211 */ /* 0x000fe400078f10ff */
[----:B------:R-:W-:Y:S02]  /*0590*/  LEA.HI R23, R23, R12, RZ, 0x2 ;  /* 0x0000000c17177211 */ /* 0x000fe400078f10ff */
[----:B------:R-:W-:Y:S02]  /*05a0*/  SHF.R.S32.HI R29, RZ, 0x1f, R18 ;  /* 0x0000001fff1d7819 */ /* 0x000fe40000011412 */
[C---:B------:R-:W-:Y:S02]  /*05b0*/  IADD3 R16, R4.reuse, 0x50, RZ ;  /* 0x0000005004107810 */ /* 0x040fe40007ffe0ff */
[----:B------:R-:W-:-:S02]  /*05c0*/  IADD3 R12, R4, 0x64, RZ ;  /* 0x00000064040c7810 */ /* 0x000fc40007ffe0ff */
[----:B------:R-:W-:Y:S02]  /*05d0*/  SHF.R.S32.HI R33, RZ, 0x1f, R14 ;  /* 0x0000001fff217819 */ /* 0x000fe4000001140e */
[----:B------:R-:W-:Y:S01]  /*05e0*/  LEA.HI R29, R29, R18, RZ, 0x2 ;  /* 0x000000121d1d7211 */ /* 0x000fe200078f10ff */
[C---:B------:R-:W-:Y:S01]  /*05f0*/  VIADD R18, R4.reuse, 0x82 ;  /* 0x0000008204127836 */ /* 0x040fe20000000000 */
[----:B------:R-:W-:Y:S02]  /*0600*/  SHF.R.S32.HI R27, RZ, 0x1f, R16 ;  /* 0x0000001fff1b7819 */ /* 0x000fe40000011410 */
[----:B------:R-:W-:Y:S02]  /*0610*/  SHF.R.S32.HI R31, RZ, 0x1f, R12 ;  /* 0x0000001fff1f7819 */ /* 0x000fe4000001140c */
[----:B------:R-:W-:Y:S01]  /*0620*/  LEA.HI R33, R33, R14, RZ, 0x2 ;  /* 0x0000000e21217211 */ /* 0x000fe200078f10ff */
[----:B------:R-:W-:Y:S01]  /*0630*/  VIADD R14, R4, 0x96 ;  /* 0x00000096040e7836 */ /* 0x000fe20000000000 */
[----:B------:R-:W-:-:S02]  /*0640*/  LEA.HI R27, R27, R16, RZ, 0x2 ;  /* 0x000000101b1b7211 */ /* 0x000fc400078f10ff */
[----:B------:R-:W-:Y:S02]  /*0650*/  LEA.HI R31, R31, R12, RZ, 0x2 ;  /* 0x0000000c1f1f7211 */ /* 0x000fe400078f10ff */
[C---:B------:R-:W-:Y:S02]  /*0660*/  IADD3 R16, R4.reuse, 0x78, RZ ;  /* 0x0000007804107810 */ /* 0x040fe40007ffe0ff */
[----:B------:R-:W-:Y:S02]  /*0670*/  SHF.R.S32.HI R37, RZ, 0x1f, R18 ;  /* 0x0000001fff257819 */ /* 0x000fe40000011412 */
[----:B------:R-:W-:Y:S02]  /*0680*/  IADD3 R12, R4, 0x8c, RZ ;  /* 0x0000008c040c7810 */ /* 0x000fe40007ffe0ff */
[----:B------:R-:W-:Y:S02]  /*0690*/  SHF.R.S32.HI R41, RZ, 0x1f, R14 ;  /* 0x0000001fff297819 */ /* 0x000fe4000001140e */
[----:B------:R-:W-:-:S02]  /*06a0*/  SHF.R.S32.HI R35, RZ, 0x1f, R16 ;  /* 0x0000001fff237819 */ /* 0x000fc40000011410 */
[----:B------:R-:W-:Y:S01]  /*06b0*/  LEA.HI R37, R37, R18, RZ, 0x2 ;  /* 0x0000001225257211 */ /* 0x000fe200078f10ff */
[C---:B------:R-:W-:Y:S01]  /*06c0*/  VIADD R18, R4.reuse, 0xaa ;  /* 0x000000aa04127836 */ /* 0x040fe20000000000 */
[----:B------:R-:W-:Y:S02]  /*06d0*/  SHF.R.S32.HI R39, RZ, 0x1f, R12 ;  /* 0x0000001fff277819 */ /* 0x000fe4000001140c */
[----:B------:R-:W-:Y:S01]  /*06e0*/  LEA.HI R41, R41, R14, RZ, 0x2 ;  /* 0x0000000e29297211 */ /* 0x000fe200078f10ff */
[C---:B------:R-:W-:Y:S01]  /*06f0*/  VIADD R14, R4.reuse, 0xbe ;  /* 0x000000be040e7836 */ /* 0x040fe20000000000 */
[----:B------:R-:W-:Y:S02]  /*0700*/  LEA.HI R35, R35, R16, RZ, 0x2 ;  /* 0x0000001023237211 */ /* 0x000fe400078f10ff */
[----:B------:R-:W-:Y:S02]  /*0710*/  LEA.HI R39, R39, R12, RZ, 0x2 ;  /* 0x0000000c27277211 */ /* 0x000fe400078f10ff */
[----:B------:R-:W-:-:S02]  /*0720*/  IADD3 R16, R4, 0xa0, RZ ;  /* 0x000000a004107810 */ /* 0x000fc40007ffe0ff */
[C---:B------:R-:W-:Y:S02]  /*0730*/  IADD3 R12, R4.reuse, 0xb4, RZ ;  /* 0x000000b4040c7810 */ /* 0x040fe40007ffe0ff */
[----:B------:R-:W-:Y:S02]  /*0740*/  SHF.R.S32.HI R47, RZ, 0x1f, R18 ;  /* 0x0000001fff2f7819 */ /* 0x000fe40000011412 */
[----:B------:R-:W-:Y:S02]  /*0750*/  SHF.R.S32.HI R51, RZ, 0x1f, R14 ;  /* 0x0000001fff337819 */ /* 0x000fe4000001140e */
[----:B------:R-:W-:Y:S02]  /*0760*/  SHF.R.S32.HI R45, RZ, 0x1f, R16 ;  /* 0x0000001fff2d7819 */ /* 0x000fe40000011410 */
[----:B------:R-:W-:Y:S02]  /*0770*/  SHF.R.S32.HI R49, RZ, 0x1f, R12 ;  /* 0x0000001fff317819 */ /* 0x000fe4000001140c */
[----:B------:R-:W-:Y:S01]  /*0780*/  LEA.HI R47, R47, R18, RZ, 0x2 ;  /* 0x000000122f2f7211 */ /* 0x000fe200078f10ff */
[C---:B------:R-:W-:Y:S01]  /*0790*/  VIADD R18, R4.reuse, 0xd2 ;  /* 0x000000d204127836 */ /* 0x040fe20000000000 */
[----:B------:R-:W-:Y:S01]  /*07a0*/  LEA.HI R51, R51, R14, RZ, 0x2 ;  /* 0x0000000e33337211 */ /* 0x000fe200078f10ff */
[----:B------:R-:W-:Y:S01]  /*07b0*/  VIADD R14, R4, 0xe6 ;  /* 0x000000e6040e7836 */ /* 0x000fe20000000000 */
[----:B------:R-:W-:-:S02]  /*07c0*/  LEA.HI R45, R45, R16, RZ, 0x2 ;  /* 0x000000102d2d7211 */ /* 0x000fc400078f10ff */
[----:B------:R-:W-:Y:S02]  /*07d0*/  LEA.HI R49, R49, R12, RZ, 0x2 ;  /* 0x0000000c31317211 */ /* 0x000fe400078f10ff */
[C---:B------:R-:W-:Y:S02]  /*07e0*/  IADD3 R16, R4.reuse, 0xc8, RZ ;  /* 0x000000c804107810 */ /* 0x040fe40007ffe0ff */
[----:B------:R-:W-:Y:S02]  /*07f0*/  IADD3 R12, R4, 0xdc, RZ ;  /* 0x000000dc040c7810 */ /* 0x000fe40007ffe0ff */
[----:B------:R-:W-:Y:S02]  /*0800*/  SHF.R.S32.HI R55, RZ, 0x1f, R18 ;  /* 0x0000001fff377819 */ /* 0x000fe40000011412 */
[----:B------:R-:W-:Y:S02]  /*0810*/  SHF.R.S32.HI R59, RZ, 0x1f, R14 ;  /* 0x0000001fff3b7819 */ /* 0x000fe4000001140e */
[----:B------:R-:W-:-:S02]  /*0820*/  SHF.R.S32.HI R53, RZ, 0x1f, R16 ;  /* 0x0000001fff357819 */ /* 0x000fc40000011410 */
[----:B------:R-:W-:Y:S02]  /*0830*/  SHF.R.S32.HI R57, RZ, 0x1f, R12 ;  /* 0x0000001fff397819 */ /* 0x000fe4000001140c */
[----:B------:R-:W-:Y:S01]  /*0840*/  LEA.HI R55, R55, R18, RZ, 0x2 ;  /* 0x0000001237377211 */ /* 0x000fe200078f10ff */
[C---:B------:R-:W-:Y:S01]  /*0850*/  VIADD R18, R4.reuse, 0xfa ;  /* 0x000000fa04127836 */ /* 0x040fe20000000000 */
        /* <DEDUP_REMOVED lines=11> */
[----:B------:R-:W-:Y:S01]  /*0910*/  VIADD R18, R4, 0x122 ;  /* 0x0000012204127836 */ /* 0x000fe20000000000 */
[----:B------:R-:W-:-:S02]  /*0920*/  LEA.HI R61, R61, R16, RZ, 0x2 ;  /* 0x000000103d3d7211 */ /* 0x000fc400078f10ff */
[----:B------:R-:W-:Y:S02]  /*0930*/  LEA.HI R65, R65, R12, RZ, 0x2 ;  /* 0x0000000c41417211 */ /* 0x000fe400078f10ff */
[----:B------:R-:W-:Y:S01]  /*0940*/  LEA.HI R67, R67, R14, RZ, 0x2 ;  /* 0x0000000e43437211 */ /* 0x000fe200078f10ff */
[C---:B------:R-:W-:Y:S01]  /*0950*/  VIADD R14, R4.reuse, 0x136 ;  /* 0x00000136040e7836 */ /* 0x040fe20000000000 */
[C---:B------:R-:W-:Y:S02]  /*0960*/  IADD3 R16, R4.reuse, 0x118, RZ ;  /* 0x0000011804107810 */ /* 0x040fe40007ffe0ff */
[----:B------:R-:W-:Y:S02]  /*0970*/  IADD3 R12, R4, 0x12c, RZ ;  /* 0x0000012c040c7810 */ /* 0x000fe40007ffe0ff */
[----:B------:R-:W-:Y:S02]  /*0980*/  SHF.R.S32.HI R69, RZ, 0x1f, R16 ;  /* 0x0000001fff457819 */ /* 0x000fe40000011410 */
[----:B------:R-:W-:-:S02]  /*0990*/  SHF.R.S32.HI R71, RZ, 0x1f, R18 ;  /* 0x0000001fff477819 */ /* 0x000fc40000011412 */
[----:B------:R-:W-:Y:S02]  /*09a0*/  SHF.R.S32.HI R73, RZ, 0x1f, R12 ;  /* 0x0000001fff497819 */ /* 0x000fe4000001140c */
[----:B------:R-:W-:Y:S02]  /*09b0*/  LOP3.LUT R11, R11, 0xfffffffc, RZ, 0xc0, !PT ;  /* 0xfffffffc0b0b7812 */ /* 0x000fe400078ec0ff */
[----:B------:R-:W-:Y:S02]  /*09c0*/  SHF.R.S32.HI R75, RZ, 0x1f, R14 ;  /* 0x0000001fff4b7819 */ /* 0x000fe4000001140e */
[----:B------:R-:W-:Y:S02]  /*09d0*/  LEA.HI R69, R69, R16, RZ, 0x2 ;  /* 0x0000001045457211 */ /* 0x000fe400078f10ff */
[----:B------:R-:W-:Y:S02]  /*09e0*/  LEA.HI R71, R71, R18, RZ, 0x2 ;  /* 0x0000001247477211 */ /* 0x000fe400078f10ff */
[----:B------:R-:W-:-:S02]  /*09f0*/  LEA.HI R3, R3, R2, RZ, 0x4 ;  /* 0x0000000203037211 */ /* 0x000fc400078f20ff */
[----:B------:R-:W-:Y:S02]  /*0a00*/  LEA.HI R73, R73, R12, RZ, 0x2 ;  /* 0x0000000c49497211 */ /* 0x000fe400078f10ff */
[----:B------:R-:W-:Y:S02]  /*0a10*/  IADD3 R42, -R11, R2, RZ ;  /* 0x000000020b2a7210 */ /* 0x000fe40007ffe1ff */
[----:B------:R-:W-:Y:S02]  /*0a20*/  LEA.HI R75, R75, R14, RZ, 0x2 ;  /* 0x0000000e4b4b7211 */ /* 0x000fe400078f10ff */
        /* <DEDUP_REMOVED lines=49> */
[C---:B------:R-:W-:Y:S01]  /*0d40*/  LOP3.LUT R27, R42.reuse, 0x3, R45, 0x78, !PT ;  /* 0x000000032a1b7812 */ /* 0x040fe200078e782d */
[----:B------:R-:W-:Y:S01]  /*0d50*/  IMAD R45, R5, -0xa, R2 ;  /* 0xfffffff6052d7824 */ /* 0x000fe200078e0202 */
[----:B------:R-:W-:-:S02]  /*0d60*/  LOP3.LUT R28, R42, 0x3, R47, 0x78, !PT ;  /* 0x000000032a1c7812 */ /* 0x000fc400078e782f */
[C---:B------:R-:W-:Y:S02]  /*0d70*/  LOP3.LUT R29, R42.reuse, 0x3, R49, 0x78, !PT ;  /* 0x000000032a1d7812 */ /* 0x040fe400078e7831 */
[C---:B------:R-:W-:Y:S02]  /*0d80*/  LOP3.LUT R30, R42.reuse, 0x3, R51, 0x78, !PT ;  /* 0x000000032a1e7812 */ /* 0x040fe400078e7833 */
[----:B------:R-:W-:Y:S02]  /*0d90*/  CS2R R50, SRZ ;  /* 0x0000000000327805 */ /* 0x000fe4000001ff00 */
[C---:B------:R-:W-:Y:S02]  /*0da0*/  LOP3.LUT R31, R42.reuse, 0x3, R53, 0x78, !PT ;  /* 0x000000032a1f7812 */ /* 0x040fe400078e7835 */
[----:B------:R-:W-:Y:S02]  /*0db0*/  CS2R R52, SRZ ;  /* 0x0000000000347805 */ /* 0x000fe4000001ff00 */
[----:B------:R-:W-:-:S02]  /*0dc0*/  LOP3.LUT R32, R42, 0x3, R55, 0x78, !PT ;  /* 0x000000032a207812 */ /* 0x000fc400078e7837 */
[----:B------:R-:W-:Y:S02]  /*0dd0*/  CS2R R54, SRZ ;  /* 0x0000000000367805 */ /* 0x000fe4000001ff00 */
[C---:B------:R-:W-:Y:S02]  /*0de0*/  LOP3.LUT R33, R42.reuse, 0x3, R57, 0x78, !PT ;  /* 0x000000032a217812 */ /* 0x040fe400078e7839 */
[----:B------:R-:W-:Y:S02]  /*0df0*/  CS2R R56, SRZ ;  /* 0x0000000000387805 */ /* 0x000fe4000001ff00 */
        /* <DEDUP_REMOVED lines=9> */
[----:B------:R-:W-:-:S07]  /*0e90*/  SEL R44, R44, 0x1, !P0 ;  /* 0x000000012c2c7807 */ /* 0x000fce0004000000 */
.L_x_233:
[C---:B-1----:R-:W-:Y:S01]  /*0ea0*/  LOP3.LUT R46, R97.reuse, 0x1f, RZ, 0xc0, !PT ;  /* 0x0000001f612e7812 */ /* 0x042fe200078ec0ff */
[----:B0-----:R-:W0:Y:S01]  /*0eb0*/  LDC.64 R62, c[0x0][0x238] ;  /* 0x00008e00ff3e7b82 */ /* 0x001e220000000a00 */
[----:B------:R-:W-:Y:S01]  /*0ec0*/  SHF.R.U64 R3, R97, 0x5, R96 ;  /* 0x0000000561037819 */ /* 0x000fe20000001260 */
[----:B------:R-:W-:Y:S01]  /*0ed0*/  IMAD R59, R5, 0x500, RZ ;  /* 0x00000500053b7824 */ /* 0x000fe200078e02ff */
[----:B------:R-:W-:Y:S01]  /*0ee0*/  LOP3.LUT R0, R97, 0xffffffe0, RZ, 0xc0, !PT ;  /* 0xffffffe061007812 */ /* 0x000fe200078ec0ff */
[----:B------:R-:W-:Y:S01]  /*0ef0*/  IMAD R60, R46, 0xa, R45 ;  /* 0x0000000a2e3c7824 */ /* 0x000fe200078e022d */
[----:B------:R-:W-:Y:S01]  /*0f00*/  LOP3.LUT R64, R96, 0x1fffffff, RZ, 0xc0, !PT ;  /* 0x1fffffff60407812 */ /* 0x000fe200078ec0ff */
[----:B------:R-:W-:Y:S01]  /*0f10*/  ULDC.64 UR4, c[0x0][0x248] ;  /* 0x0000920000047ab9 */ /* 0x000fe20000000a00 */
[----:B------:R-:W-:Y:S02]  /*0f20*/  ULDC.64 UR12, c[0x0][0x228] ;  /* 0x00008a00000c7ab9 */ /* 0x000fe40000000a00 */
[----:B------:R-:W-:-:S04]  /*0f30*/  SHF.L.U32 R60, R60, 0x2, RZ ;  /* 0x000000023c3c7819 */ /* 0x000fc800000006ff */
[----:B------:R-:W-:Y:S01]  /*0f40*/  SHF.R.S32.HI R61, RZ, 0x1f, R60 ;  /* 0x0000001fff3d7819 */ /* 0x000fe2000001143c */
[----:B------:R-:W-:-:S05]  /*0f50*/  IMAD.WIDE.U32 R48, R60, -0x33333333, RZ ;  /* 0xcccccccd3c307825 */ /* 0x000fca00078e00ff */
[----:B------:R-:W-:Y:S01]  /*0f60*/  SHF.R.U32.HI R47, RZ, 0x5, R49 ;  /* 0x00000005ff2f7819 */ /* 0x000fe20000011631 */
[----:B------:R-:W-:-:S03]  /*0f70*/  IMAD.WIDE.U32 R48, R3, 0x14000, R60 ;  /* 0x0001400003307825 */ /* 0x000fc600078e003c */
[----:B------:R-:W-:Y:S02]  /*0f80*/  IADD3 R3, P0, R0, R47, RZ ;  /* 0x0000002f00037210 */ /* 0x000fe40007f1e0ff */
[----:B------:R-:W-:-:S03]  /*0f90*/  SHF.R.U32.HI R0, RZ, 0x5, R96 ;  /* 0x00000005ff007819 */ /* 0x000fc60000011660 */
[----:B------:R-:W-:Y:S01]  /*0fa0*/  IMAD.X R64, RZ, RZ, R64, P0 ;  /* 0x000000ffff407224 */ /* 0x000fe200000e0640 */
[----:B------:R-:W-:Y:S01]  /*0fb0*/  LEA R58, P0, R3, UR4, 0x3 ;  /* 0x00000004033a7c11 */ /* 0x000fe2000f8018ff */
[----:B------:R-:W-:Y:S01]  /*0fc0*/  IMAD R61, R0, 0x14000, RZ ;  /* 0x00014000003d7824 */ /* 0x000fe200078e02ff */
[----:B------:R-:W-:Y:S02]  /*0fd0*/  IADD3 R0, P1, R59, R48, RZ ;  /* 0x000000303b007210 */ /* 0x000fe40007f3e0ff */
[----:B------:R-:W-:Y:S01]  /*0fe0*/  LEA.HI.X R59, R3, UR5, R64, 0x3, P0 ;  /* 0x00000005033b7c11 */ /* 0x000fe200080f1c40 */
[----:B------:R-:W-:Y:S01]  /*0ff0*/  ULDC.64 UR4, c[0x0][0x230] ;  /* 0x00008c0000047ab9 */ /* 0x000fe20000000a00 */
[----:B------:R-:W-:Y:S01]  /*1000*/  IADD3.X R49, R49, R61, RZ, P1, !PT ;  /* 0x0000003d31317210 */ /* 0x000fe20000ffe4ff */
[----:B------:R-:W-:-:S03]  /*1010*/  IMAD.SHL.U32 R48, R0, 0x2, RZ ;  /* 0x0000000200307824 */ /* 0x000fc600078e00ff */
[----:B------:R-:W2:Y:S01]  /*1020*/  LDG.E.64.CONSTANT R58, desc[UR8][R58.64] ;  /* 0x000000083a3a7981 */ /* 0x000ea2000c1e9b00 */
[----:B------:R-:W-:Y:S01]  /*1030*/  SHF.L.U64.HI R0, R0, 0x1, R49 ;  /* 0x0000000100007819 */ /* 0x000fe20000010231 */
        /* <DEDUP_REMOVED lines=11> */
[----:B------:R-:W-:-:S02]  /*10f0*/  LOP3.LUT P2, RZ, R2, 0x1f, RZ, 0xc0, !PT ;  /* 0x0000001f02ff7812 */ /* 0x000fc4000784c0ff */
[----:B------:R-:W-:-:S04]  /*1100*/  IADD3 R97, P0, R97, 0x60, RZ ;  /* 0x0000006061617810 */ /* 0x000fc80007f1e0ff */
[----:B------:R-:W-:Y:S02]  /*1110*/  IADD3.X R96, RZ, R96, RZ, P0, !PT ;  /* 0x00000060ff607210 */ /* 0x000fe400007fe4ff */
[----:B------:R-:W-:-:S04]  /*1120*/  ISETP.GE.U32.AND P0, PT, R97, UR10, PT ;  /* 0x0000000a61007c0c */ /* 0x000fc8000bf06070 */
[----:B------:R-:W-:Y:S01]  /*1130*/  ISETP.GE.AND.EX P0, PT, R96, UR6, PT, P0 ;  /* 0x0000000660007c0c */ /* 0x000fe2000bf06300 */
[----:B------:R-:W-:Y:S01]  /*1140*/  BSSY B1, `(.L_x_225) ;  /* 0x00000fb000017945 */ /* 0x000fe20003800000 */
[----:B------:R-:W-:Y:S01]  /*1150*/  ISETP.GT.U32.AND P1, PT, R2, 0x1f, PT ;  /* 0x0000001f0200780c */ /* 0x000fe20003f24070 */
[----:B--2---:R-:W-:-:S04]  /*1160*/  FADD.FTZ R59, R59, UR4 ;  /* 0x000000043b3b7e21 */ /* 0x004fc80008010000 */
[----:B------:R-:W1:Y:S01]  /*1170*/  MUFU.RSQ R78, R59 ;  /* 0x0000003b004e7308 */ /* 0x000e620000001400 */
[----:B---3--:R-:W-:Y:S02]  /*1180*/  HADD2.F32 R81, -RZ, R62.H0_H0 ;  /* 0x2000003eff517230 */ /* 0x008fe40000004100 */
[--C-:B----4-:R-:W-:Y:S02]  /*1190*/  HADD2.F32 R49, -RZ, R60.reuse.H0_H0 ;  /* 0x2000003cff317230 */ /* 0x110fe40000004100 */
[----:B------:R-:W-:Y:S02]  /*11a0*/  HADD2.F32 R75, -RZ, R60.H1_H1 ;  /* 0x3000003cff4b7230 */ /* 0x000fe40000004100 */
[----:B-----5:R-:W-:Y:S02]  /*11b0*/  HADD2.F32 R3, -RZ, R64.H0_H0 ;  /* 0x20000040ff037230 */ /* 0x020fe40000004100 */
[----:B------:R-:W-:Y:S01]  /*11c0*/  FADD.FTZ R49, -R58, R49 ;  /* 0x000000313a317221 */ /* 0x000fe20000010100 */
[----:B------:R-:W-:-:S02]  /*11d0*/  HADD2.F32 R79, -RZ, R62.H1_H1 ;  /* 0x3000003eff4f7230 */ /* 0x000fc40000004100 */
[----:B------:R-:W-:Y:S01]  /*11e0*/  FADD.FTZ R75, -R58, R75 ;  /* 0x0000004b3a4b7221 */ /* 0x000fe20000010100 */
[----:B------:R-:W-:Y:S02]  /*11f0*/  HADD2.F32 R82, -RZ, R64.H1_H1 ;  /* 0x30000040ff527230 */ /* 0x000fe40000004100 */
[----:B------:R-:W-:Y:S01]  /*1200*/  FMUL.FTZ R60, R3, R81 ;  /* 0x00000051033c7220 */ /* 0x000fe20000410000 */
[C---:B-1----:R-:W-:Y:S01]  /*1210*/  FMUL.FTZ R85, R78.reuse, R49 ;  /* 0x000000314e557220 */ /* 0x042fe20000410000 */
[----:B0-----:R-:W-:Y:S02]  /*1220*/  HADD2.F32 R71, -RZ, R61.H0_H0 ;  /* 0x2000003dff477230 */ /* 0x001fe40000004100 */
[----:B------:R-:W-:Y:S01]  /*1230*/  FMUL.FTZ R83, R78, R75 ;  /* 0x0000004b4e537220 */ /* 0x000fe20000410000 */
[----:B------:R-:W-:Y:S01]  /*1240*/  FMUL.FTZ R59, R82, R79 ;  /* 0x0000004f523b7220 */ /* 0x000fe20000410000 */
[----:B------:R-:W-:Y:S01]  /*1250*/  FFMA.FTZ R60, R85, R60, RZ ;  /* 0x0000003c553c7223 */ /* 0x000fe200000100ff */
[----:B------:R-:W-:-:S02]  /*1260*/  HADD2.F32 R49, -RZ, R63.H0_H0 ;  /* 0x2000003fff317230 */ /* 0x000fc40000004100 */
[----:B------:R-:W-:Y:S01]  /*1270*/  FADD.FTZ R71, -R58, R71 ;  /* 0x000000473a477221 */ /* 0x000fe20000010100 */
[----:B------:R-:W-:Y:S02]  /*1280*/  HADD2.F32 R80, -RZ, R65.H0_H0 ;  /* 0x20000041ff507230 */ /* 0x000fe40000004100 */
[----:B------:R-:W-:Y:S02]  /*1290*/  HADD2.F32 R61, -RZ, R61.H1_H1 ;  /* 0x3000003dff3d7230 */ /* 0x000fe40000004100 */
[----:B------:R-:W-:Y:S01]  /*12a0*/  FFMA.FTZ R60, R83, R59, R60 ;  /* 0x0000003b533c7223 */ /* 0x000fe2000001003c */
[----:B------:R-:W-:Y:S02]  /*12b0*/  HADD2.F32 R87, -RZ, R63.H1_H1 ;  /* 0x3000003fff577230 */ /* 0x000fe40000004100 */
[----:B------:R-:W-:Y:S01]  /*12c0*/  FMUL.FTZ R59, R80, R49 ;  /* 0x00000031503b7220 */ /* 0x000fe20000410000 */
[----:B------:R-:W-:Y:S01]  /*12d0*/  FMUL.FTZ R89, R78, R71 ;  /* 0x000000474e597220 */ /* 0x000fe20000410000 */
[----:B------:R-:W-:-:S02]  /*12e0*/  HADD2.F32 R86, -RZ, R65.H1_H1 ;  /* 0x30000041ff567230 */ /* 0x000fc40000004100 */
[----:B------:R-:W-:Y:S01]  /*12f0*/  FADD.FTZ R61, -R58, R61 ;  /* 0x0000003d3a3d7221 */ /* 0x000fe20000010100 */
[----:B------:R-:W-:Y:S02]  /*1300*/  HADD2.F32 R63, -RZ, R66.H0_H0 ;  /* 0x20000042ff3f7230 */ /* 0x000fe40000004100 */
[----:B------:R-:W-:Y:S01]  /*1310*/  FFMA.FTZ R60, R89, R59, R60 ;  /* 0x0000003b593c7223 */ /* 0x000fe2000001003c */
[----:B------:R-:W-:Y:S01]  /*1320*/  FMUL.FTZ R59, R86, R87 ;  /* 0x00000057563b7220 */ /* 0x000fe20000410000 */
[----:B------:R-:W-:Y:S01]  /*1330*/  FMUL.FTZ R91, R78, R61 ;  /* 0x0000003d4e5b7220 */ /* 0x000fe20000410000 */
[----:B------:R-:W-:Y:S02]  /*1340*/  HADD2.F32 R84, -RZ, R68.H0_H0 ;  /* 0x20000044ff547230 */ /* 0x000fe40000004100 */
[----:B------:R-:W-:Y:S01]  /*1350*/  FADD.FTZ R63, -R58, R63 ;  /* 0x0000003f3a3f7221 */ /* 0x000fe20000010100 */
[----:B------:R-:W-:Y:S02]  /*1360*/  HADD2.F32 R65, -RZ, R66.H1_H1 ;  /* 0x30000042ff417230 */ /* 0x000fe40000004100 */
[----:B------:R-:W-:Y:S01]  /*1370*/  FFMA.FTZ R60, R91, R59, R60 ;  /* 0x0000003b5b3c7223 */ /* 0x000fe2000001003c */
[----:B------:R-:W-:Y:S01]  /*1380*/  FFMA.FTZ R59, R3, R81, RZ ;  /* 0x00000051033b7223 */ /* 0x000fe200000100ff */
[----:B------:R-:W-:-:S02]  /*1390*/  HADD2.F32 R90, -RZ, R68.H1_H1 ;  /* 0x30000044ff5a7230 */ /* 0x000fc40000004100 */
[----:B------:R-:W-:Y:S01]  /*13a0*/  FMUL.FTZ R61, R81, R84 ;  /* 0x00000054513d7220 */ /* 0x000fe20000410000 */
[----:B------:R-:W-:Y:S01]  /*13b0*/  FMUL.FTZ R93, R78, R63 ;  /* 0x0000003f4e5d7220 */ /* 0x000fe20000410000 */
[----:B------:R-:W-:Y:S01]  /*13c0*/  FADD.FTZ R65, -R58, R65 ;  /* 0x000000413a417221 */ /* 0x000fe20000010100 */
[----:B------:R-:W-:Y:S02]  /*13d0*/  FFMA.FTZ R59, R82, R79, R59 ;  /* 0x0000004f523b7223 */ /* 0x000fe4000001003b */
[----:B------:R-:W-:Y:S01]  /*13e0*/  FFMA.FTZ R61, R93, R61, R60 ;  /* 0x0000003d5d3d7223 */ /* 0x000fe2000001003c */
[----:B------:R-:W-:Y:S01]  /*13f0*/  FMUL.FTZ R60, R79, R90 ;  /* 0x0000005a4f3c7220 */ /* 0x000fe20000410000 */
[----:B------:R-:W-:Y:S01]  /*1400*/  FMUL.FTZ R92, R78, R65 ;  /* 0x000000414e5c7220 */ /* 0x000fe20000410000 */
[----:B------:R-:W-:Y:S01]  /*1410*/  FFMA.FTZ R59, R80, R49, R59 ;  /* 0x00000031503b7223 */ /* 0x000fe2000001003b */
[----:B------:R-:W-:Y:S02]  /*1420*/  HADD2.F32 R63, -RZ, R67.H0_H0 ;  /* 0x20000043ff3f7230 */ /* 0x000fe40000004100 */
[----:B------:R-:W-:Y:S01]  /*1430*/  FFMA.FTZ R62, R92, R60, R61 ;  /* 0x0000003c5c3e7223 */ /* 0x000fe2000001003d */
[----:B------:R-:W-:Y:S01]  /*1440*/  FFMA.FTZ R60, R86, R87, R59 ;  /* 0x00000057563c7223 */ /* 0x000fe2000001003b */
[----:B------:R-:W-:-:S02]  /*1450*/  HADD2.F32 R88, -RZ, R69.H0_H0 ;  /* 0x20000045ff587230 */ /* 0x000fc40000004100 */
[----:B------:R-:W-:Y:S01]  /*1460*/  FADD.FTZ R63, -R58, R63 ;  /* 0x0000003f3a3f7221 */ /* 0x000fe20000010100 */
[----:B------:R-:W-:Y:S02]  /*1470*/  HADD2.F32 R67, -RZ, R67.H1_H1 ;  /* 0x30000043ff437230 */ /* 0x000fe40000004100 */
[----:B------:R-:W-:Y:S01]  /*1480*/  FFMA.FTZ R60, R81, R84, R60 ;  /* 0x00000054513c7223 */ /* 0x000fe2000001003c */
[----:B------:R-:W-:Y:S02]  /*1490*/  HADD2.F32 R94, -RZ, R69.H1_H1 ;  /* 0x30000045ff5e7230 */ /* 0x000fe40000004100 */
[----:B------:R-:W-:Y:S01]  /*14a0*/  FMUL.FTZ R59, R49, R88 ;  /* 0x00000058313b7220 */ /* 0x000fe20000410000 */
[----:B------:R-:W-:Y:S01]  /*14b0*/  FMUL.FTZ R95, R78, R63 ;  /* 0x0000003f4e5f7220 */ /* 0x000fe20000410000 */
[----:B------:R-:W-:Y:S01]  /*14c0*/  FFMA.FTZ R60, R79, R90, R60 ;  /* 0x0000005a4f3c7223 */ /* 0x000fe2000001003c */
[----:B------:R-:W-:Y:S01]  /*14d0*/  FADD.FTZ R67, -R58, R67 ;  /* 0x000000433a437221 */ /* 0x000fe20000010100 */
[----:B------:R-:W-:Y:S01]  /*14e0*/  FMUL.FTZ R58, R87, R94 ;  /* 0x0000005e573a7220 */ /* 0x000fe20000410000 */
[----:B------:R-:W-:Y:S01]  /*14f0*/  FFMA.FTZ R59, R95, R59, R62 ;  /* 0x0000003b5f3b7223 */ /* 0x000fe2000001003e */
[----:B------:R-:W-:Y:S01]  /*1500*/  FFMA.FTZ R60, R49, R88, R60 ;  /* 0x00000058313c7223 */ /* 0x000fe2000001003c */
[----:B------:R-:W-:-:S03]  /*1510*/  FMUL.FTZ R98, R78, R67 ;  /* 0x000000434e627220 */ /* 0x000fc60000410000 */
[----:B------:R-:W-:Y:S01]  /*1520*/  FFMA.FTZ R60, R87, R94, R60 ;  /* 0x0000005e573c7223 */ /* 0x000fe2000001003c */
[----:B------:R-:W-:-:S04]  /*1530*/  FFMA.FTZ R58, R98, R58, R59 ;  /* 0x0000003a623a7223 */ /* 0x000fc8000001003b */
        /* <DEDUP_REMOVED lines=14> */
[----:B------:R-:W2:Y:S01]  /*1620*/  @!P2 S2R R67, SR_CgaCtaId ;  /* 0x000000000043a919 */ /* 0x000ea20000008800 */
[----:B------:R-:W-:Y:S01]  /*1630*/  @!P2 MOV R62, 0x400 ;  /* 0x00000400003ea802 */ /* 0x000fe20000000f00 */
[----:B0-----:R-:W-:Y:S01]  /*1640*/  FADD.FTZ R60, R63, R58 ;  /* 0x0000003a3f3c7221 */ /* 0x001fe20000010000 */
[----:B-1----:R-:W-:-:S04]  /*1650*/  FADD.FTZ R66, R65, R66 ;  /* 0x0000004241427221 */ /* 0x002fc80000010000 */
[----:B------:R-:W0:Y:S04]  /*1660*/  SHFL.BFLY PT, R59, R60, 0x1, 0x1f ;  /* 0x0c201f003c3b7f89 */ /* 0x000e2800000e0000 */
[----:B------:R-:W1:Y:S01]  /*1670*/  SHFL.BFLY PT, R61, R66, 0x1, 0x1f ;  /* 0x0c201f00423d7f89 */ /* 0x000e6200000e0000 */
[----:B------:R-:W-:Y:S02]  /*1680*/  @!P2 IADD3 R62, R62, 0x2800, RZ ;  /* 0x000028003e3ea810 */ /* 0x000fe40007ffe0ff */
[----:B------:R-:W-:Y:S02]  /*1690*/  @!P2 SHF.R.U32.HI R58, RZ, 0x2, R2 ;  /* 0x00000002ff3aa819 */ /* 0x000fe40000011602 */
[----:B--2---:R-:W-:Y:S02]  /*16a0*/  @!P2 LEA R63, R67, R62, 0x18 ;  /* 0x0000003e433fa211 */ /* 0x004fe400078ec0ff */
[----:B------:R-:W-:-:S05]  /*16b0*/  @!P2 LOP3.LUT R58, R58, 0x3ffffff8, RZ, 0xc0, !PT ;  /* 0x3ffffff83a3aa812 */ /* 0x000fca00078ec0ff */
[----:B------:R-:W-:Y:S02]  /*16c0*/  @!P2 IMAD.IADD R63, R58, 0x1, R63 ;  /* 0x000000013a3fa824 */ /* 0x000fe400078e023f */
[----:B0-----:R-:W-:Y:S01]  /*16d0*/  FADD.FTZ R58, R60, R59 ;  /* 0x0000003b3c3a7221 */ /* 0x001fe20000010000 */
[----:B-1----:R-:W-:Y:S01]  /*16e0*/  FADD.FTZ R59, R66, R61 ;  /* 0x0000003d423b7221 */ /* 0x002fe20000010000 */
[----:B------:R-:W-:Y:S01]  /*16f0*/  FADD.FTZ R51, R3, R51 ;  /* 0x0000003303337221 */ /* 0x000fe20000010000 */
[----:B------:R-:W-:Y:S01]  /*1700*/  FADD.FTZ R53, R82, R53 ;  /* 0x0000003552357221 */ /* 0x000fe20000010000 */
[----:B------:R-:W-:Y:S01]  /*1710*/  FADD.FTZ R55, R80, R55 ;  /* 0x0000003750377221 */ /* 0x000fe20000010000 */
[----:B------:R-:W-:Y:S01]  /*1720*/  FADD.FTZ R57, R86, R57 ;  /* 0x0000003956397221 */ /* 0x000fe20000010000 */
[----:B------:R0:W-:Y:S01]  /*1730*/  @!P2 STS.64 [R63], R58 ;  /* 0x0000003a3f00a388 */ /* 0x0001e20000000a00 */
[----:B------:R-:W-:Y:S01]  /*1740*/  FFMA.FTZ R50, R85, R3, R50 ;  /* 0x0000000355327223 */ /* 0x000fe20000010032 */
[----:B------:R-:W-:Y:S01]  /*1750*/  FFMA.FTZ R54, R89, R80, R54 ;  /* 0x0000005059367223 */ /* 0x000fe20000010036 */
[----:B------:R-:W-:Y:S01]  /*1760*/  FFMA.FTZ R61, R91, R86, R56 ;  /* 0x000000565b3d7223 */ /* 0x000fe20000010038 */
[----:B------:R-:W-:Y:S01]  /*1770*/  FADD.FTZ R51, R51, R84 ;  /* 0x0000005433337221 */ /* 0x000fe20000010000 */
[----:B------:R-:W-:Y:S01]  /*1780*/  FADD.FTZ R53, R53, R90 ;  /* 0x0000005a35357221 */ /* 0x000fe20000010000 */
[----:B------:R-:W-:Y:S01]  /*1790*/  FADD.FTZ R55, R55, R88 ;  /* 0x0000005837377221 */ /* 0x000fe20000010000 */
[----:B------:R-:W-:Y:S01]  /*17a0*/  FADD.FTZ R57, R57, R94 ;  /* 0x0000005e39397221 */ /* 0x000fe20000010000 */
[----:B------:R-:W-:Y:S01]  /*17b0*/  FFMA.FTZ R50, R93, R84, R50 ;  /* 0x000000545d327223 */ /* 0x000fe20000010032 */
[----:B0-----:R-:W-:Y:S01]  /*17c0*/  FFMA.FTZ R59, R83, R82, R52 ;  /* 0x00000052533b7223 */ /* 0x001fe20000010034 */
[----:B------:R-:W-:Y:S01]  /*17d0*/  FFMA.FTZ R54, R95, R88, R54 ;  /* 0x000000585f367223 */ /* 0x000fe20000010036 */
[----:B------:R-:W-:-:S02]  /*17e0*/  FFMA.FTZ R56, R98, R94, R61 ;  /* 0x0000005e62387223 */ /* 0x000fc4000001003d */
[----:B------:R-:W-:Y:S01]  /*17f0*/  FFMA.FTZ R52, R92, R90, R59 ;  /* 0x0000005a5c347223 */ /* 0x000fe2000001003b */
[----:B------:R-:W-:Y:S06]  /*1800*/  BAR.SYNC.DEFER_BLOCKING 0x0 ;  /* 0x0000000000007b1d */ /* 0x000fec0000010000 */
[----:B------:R-:W-:Y:S05]  /*1810*/  @!P0 BRA `(.L_x_226) ;  /* 0x0000000800348947 */ /* 0x000fea0003800000 */
        /* <DEDUP_REMOVED lines=14> */
[----:B------:R-:W-:Y:S01]  /*1900*/  LDS.64 R58, [R58+0x140] ;  /* 0x000140003a3a7984 */ /* 0x000fe20000000a00 */
        /* <DEDUP_REMOVED lines=8> */
[----:B------:R-:W-:Y:S01]  /*1990*/  LEA R106, R23, R99, 0x3 ;  /* 0x00000063176a7211 */ /* 0x000fe200078e18ff */
[----:B------:R-:W-:-:S02]  /*19a0*/  IMAD R107, R24, 0x8, R99 ;  /* 0x00000008186b7824 */ /* 0x000fc400078e0263 */
[----:B------:R-:W3:Y:S04]  /*19b0*/  LDS.64 R62, [R62+0x3c0] ;  /* 0x0003c0003e3e7984 */ /* 0x000ee80000000a00 */
[----:B------:R-:W4:Y:S04]  /*19c0*/  LDS.64 R64, [R64+0x500] ;  /* 0x0005000040407984 */ /* 0x000f280000000a00 */
[----:B------:R-:W5:Y:S04]  /*19d0*/  LDS.64 R66, [R66+0x640] ;  /* 0x0006400042427984 */ /* 0x000f680000000a00 */
[----:B------:R-:W0:Y:S04]  /*19e0*/  LDS.64 R68, [R68+0x780] ;  /* 0x0007800044447984 */ /* 0x000e280000000a00 */
[----:B------:R-:W0:Y:S04]  /*19f0*/  LDS.64 R70, [R70+0x8c0] ;  /* 0x0008c00046467984 */ /* 0x000e280000000a00 */
[----:B------:R-:W0:Y:S04]  /*1a00*/  LDS.64 R72, [R72+0xa00] ;  /* 0x000a000048487984 */ /* 0x000e280000000a00 */
[----:B------:R-:W0:Y:S01]  /*1a10*/  LDS.64 R74, [R74+0xb40] ;  /* 0x000b40004a4a7984 */ /* 0x000e220000000a00 */
[----:B-1----:R-:W-:Y:S01]  /*1a20*/  FADD.FTZ R103, RZ, R76 ;  /* 0x0000004cff677221 */ /* 0x002fe20000010000 */
[----:B------:R-:W-:-:S02]  /*1a30*/  FADD.FTZ R102, RZ, R77 ;  /* 0x0000004dff667221 */ /* 0x000fc40000010000 */
[----:B------:R1:W0:Y:S01]  /*1a40*/  LDS.64 R76, [R104+0xc80] ;  /* 0x000c8000684c7984 */ /* 0x0002220000000a00 */
[----:B------:R-:W-:Y:S01]  /*1a50*/  FADD.FTZ R103, R103, R58 ;  /* 0x0000003a67677221 */ /* 0x000fe20000010000 */
[----:B------:R-:W-:Y:S02]  /*1a60*/  FADD.FTZ R102, R102, R59 ;  /* 0x0000003b66667221 */ /* 0x000fe40000010000 */
[----:B------:R5:W0:Y:S01]  /*1a70*/  LDS.64 R58, [R105+0xdc0] ;  /* 0x000dc000693a7984 */ /* 0x000a220000000a00 */
[----:B--2---:R-:W-:Y:S01]  /*1a80*/  FADD.FTZ R103, R103, R60 ;  /* 0x0000003c67677221 */ /* 0x004fe20000010000 */
[----:B------:R-:W-:Y:S02]  /*1a90*/  FADD.FTZ R102, R102, R61 ;  /* 0x0000003d66667221 */ /* 0x000fe40000010000 */
[----:B------:R2:W0:Y:S01]  /*1aa0*/  LDS.64 R60, [R106+0xf00] ;  /* 0x000f00006a3c7984 */ /* 0x0004220000000a00 */
[----:B---3--:R-:W-:Y:S01]  /*1ab0*/  FADD.FTZ R103, R103, R62 ;  /* 0x0000003e67677221 */ /* 0x008fe20000010000 */
[----:B------:R-:W-:Y:S01]  /*1ac0*/  FADD.FTZ R102, R102, R63 ;  /* 0x0000003f66667221 */ /* 0x000fe20000010000 */
[-C--:B-1----:R-:W-:Y:S01]  /*1ad0*/  LEA R104, R25, R99.reuse, 0x3 ;  /* 0x0000006319687211 */ /* 0x082fe200078e18ff */
[----:B------:R1:W3:Y:S01]  /*1ae0*/  LDS.64 R62, [R107+0x1040] ;  /* 0x001040006b3e7984 */ /* 0x0002e20000000a00 */
[----:B----4-:R-:W-:Y:S01]  /*1af0*/  FADD.FTZ R103, R103, R64 ;  /* 0x0000004067677221 */ /* 0x010fe20000010000 */
[----:B------:R-:W-:Y:S01]  /*1b00*/  FADD.FTZ R102, R102, R65 ;  /* 0x0000004166667221 */ /* 0x000fe20000010000 */
[----:B-----5:R-:W-:Y:S01]  /*1b10*/  IMAD R105, R26, 0x8, R99 ;  /* 0x000000081a697824 */ /* 0x020fe200078e0263 */
[----:B------:R4:W5:Y:S01]  /*1b20*/  LDS.64 R64, [R104+0x1180] ;  /* 0x0011800068407984 */ /* 0x0009620000000a00 */
[----:B------:R-:W-:Y:S01]  /*1b30*/  FADD.FTZ R103, R103, R66 ;  /* 0x0000004267677221 */ /* 0x000fe20000010000 */
[----:B------:R-:W-:Y:S01]  /*1b40*/  FADD.FTZ R102, R102, R67 ;  /* 0x0000004366667221 */ /* 0x000fe20000010000 */
[-C--:B--2---:R-:W-:Y:S01]  /*1b50*/  LEA R106, R27, R99.reuse, 0x3 ;  /* 0x000000631b6a7211 */ /* 0x084fe200078e18ff */
[----:B------:R2:W5:Y:S01]  /*1b60*/  LDS.64 R66, [R105+0x12c0] ;  /* 0x0012c00069427984 */ /* 0x0005620000000a00 */
[----:B0-----:R-:W-:Y:S01]  /*1b70*/  FADD.FTZ R103, R103, R68 ;  /* 0x0000004467677221 */ /* 0x001fe20000010000 */
[----:B------:R-:W-:Y:S01]  /*1b80*/  FADD.FTZ R102, R102, R69 ;  /* 0x0000004566667221 */ /* 0x000fe20000010000 */
[----:B-1----:R-:W-:Y:S01]  /*1b90*/  IMAD R107, R28, 0x8, R99 ;  /* 0x000000081c6b7824 */ /* 0x002fe200078e0263 */
[----:B------:R0:W1:Y:S01]  /*1ba0*/  LDS.64 R68, [R106+0x1400] ;  /* 0x001400006a447984 */ /* 0x0000620000000a00 */
[----:B------:R-:W-:Y:S01]  /*1bb0*/  FADD.FTZ R103, R103, R70 ;  /* 0x0000004667677221 */ /* 0x000fe20000010000 */
[----:B------:R-:W-:Y:S01]  /*1bc0*/  FADD.FTZ R102, R102, R71 ;  /* 0x0000004766667221 */ /* 0x000fe20000010000 */
[-C--:B----4-:R-:W-:Y:S01]  /*1bd0*/  LEA R104, R29, R99.reuse, 0x3 ;  /* 0x000000631d687211 */ /* 0x090fe200078e18ff */
[----:B------:R4:W1:Y:S01]  /*1be0*/  LDS.64 R70, [R107+0x1540] ;  /* 0x001540006b467984 */ /* 0x0008620000000a00 */
[----:B------:R-:W-:Y:S01]  /*1bf0*/  FADD.FTZ R103, R103, R72 ;  /* 0x0000004867677221 */ /* 0x000fe20000010000 */
[----:B------:R-:W-:Y:S01]  /*1c00*/  FADD.FTZ R102, R102, R73 ;  /* 0x0000004966667221 */ /* 0x000fe20000010000 */
[----:B--2---:R-:W-:Y:S01]  /*1c10*/  IMAD R105, R30, 0x8, R99 ;  /* 0x000000081e697824 */ /* 0x004fe200078e0263 */
[----:B------:R2:W1:Y:S01]  /*1c20*/  LDS.64 R72, [R104+0x1680] ;  /* 0x0016800068487984 */ /* 0x0004620000000a00 */
[----:B------:R-:W-:Y:S01]  /*1c30*/  FADD.FTZ R103, R103, R74 ;  /* 0x0000004a67677221 */ /* 0x000fe20000010000 */
[----:B------:R-:W-:Y:S01]  /*1c40*/  FADD.FTZ R102, R102, R75 ;  /* 0x0000004b66667221 */ /* 0x000fe20000010000 */
[----:B0-----:R-:W-:Y:S01]  /*1c50*/  LEA R106, R31, R99, 0x3 ;  /* 0x000000631f6a7211 */ /* 0x001fe200078e18ff */
[----:B------:R0:W1:Y:S01]  /*1c60*/  LDS.64 R74, [R105+0x17c0] ;  /* 0x0017c000694a7984 */ /* 0x0000620000000a00 */
[----:B----4-:R-:W-:-:S02]  /*1c70*/  IMAD R107, R32, 0x8, R99 ;  /* 0x00000008206b7824 */ /* 0x010fc400078e0263 */
[----:B------:R-:W-:Y:S01]  /*1c80*/  FADD.FTZ R103, R103, R76 ;  /* 0x0000004c67677221 */ /* 0x000fe20000010000 */
[----:B------:R-:W-:Y:S01]  /*1c90*/  FADD.FTZ R102, R102, R77 ;  /* 0x0000004d66667221 */ /* 0x000fe20000010000 */
[-C--:B--2---:R-:W-:Y:S01]  /*1ca0*/  LEA R104, R33, R99.reuse, 0x3 ;  /* 0x0000006321687211 */ /* 0x084fe200078e18ff */
[----:B------:R2:W4:Y:S01]  /*1cb0*/  LDS.64 R76, [R106+0x1900] ;  /* 0x001900006a4c7984 */ /* 0x0005220000000a00 */
[----:B------:R-:W-:Y:S01]  /*1cc0*/  FADD.FTZ R103, R103, R58 ;  /* 0x0000003a67677221 */ /* 0x000fe20000010000 */
[----:B------:R-:W-:Y:S01]  /*1cd0*/  FADD.FTZ R102, R102, R59 ;  /* 0x0000003b66667221 */ /* 0x000fe20000010000 */
[----:B0-----:R-:W-:Y:S01]  /*1ce0*/  IMAD R105, R34, 0x8, R99 ;  /* 0x0000000822697824 */ /* 0x001fe200078e0263 */
[----:B------:R0:W4:Y:S01]  /*1cf0*/  LDS.64 R58, [R107+0x1a40] ;  /* 0x001a40006b3a7984 */ /* 0x0001220000000a00 */
[----:B------:R-:W-:Y:S01]  /*1d00*/  FADD.FTZ R103, R103, R60 ;  /* 0x0000003c67677221 */ /* 0x000fe20000010000 */
[----:B------:R-:W-:Y:S02]  /*1d10*/  FADD.FTZ R102, R102, R61 ;  /* 0x0000003d66667221 */ /* 0x000fe40000010000 */
[----:B------:R0:W4:Y:S01]  /*1d20*/  LDS.64 R60, [R104+0x1b80] ;  /* 0x001b8000683c7984 */ /* 0x0001220000000a00 */
[----:B---3--:R-:W-:Y:S01]  /*1d30*/  FADD.FTZ R103, R103, R62 ;  /* 0x0000003e67677221 */ /* 0x008fe20000010000 */
[----:B------:R-:W-:Y:S01]  /*1d40*/  FADD.FTZ R102, R102, R63 ;  /* 0x0000003f66667221 */ /* 0x000fe20000010000 */
[-C--:B--2---:R-:W-:Y:S01]  /*1d50*/  LEA R106, R35, R99.reuse, 0x3 ;  /* 0x00000063236a7211 */ /* 0x084fe200078e18ff */
[----:B------:R2:W3:Y:S01]  /*1d60*/  LDS.64 R62, [R105+0x1cc0] ;  /* 0x001cc000693e7984 */ /* 0x0004e20000000a00 */
[----:B-----5:R-:W-:Y:S01]  /*1d70*/  FADD.FTZ R103, R103, R64 ;  /* 0x0000004067677221 */ /* 0x020fe20000010000 */
[----:B------:R-:W-:Y:S01]  /*1d80*/  FADD.FTZ R102, R102, R65 ;  /* 0x0000004166667221 */ /* 0x000fe20000010000 */
[----:B0-----:R-:W-:Y:S01]  /*1d90*/  IMAD R107, R36, 0x8, R99 ;  /* 0x00000008246b7824 */ /* 0x001fe200078e0263 */
[----:B------:R0:W5:Y:S01]  /*1da0*/  LDS.64 R64, [R106+0x1e00] ;  /* 0x001e00006a407984 */ /* 0x0001620000000a00 */
[----:B------:R-:W-:Y:S01]  /*1db0*/  FADD.FTZ R103, R103, R66 ;  /* 0x0000004267677221 */ /* 0x000fe20000010000 */
[----:B------:R-:W-:Y:S01]  /*1dc0*/  FADD.FTZ R102, R102, R67 ;  /* 0x0000004366667221 */ /* 0x000fe20000010000 */
[-C--:B------:R-:W-:Y:S01]  /*1dd0*/  LEA R104, R37, R99.reuse, 0x3 ;  /* 0x0000006325687211 */ /* 0x080fe200078e18ff */
[----:B------:R0:W5:Y:S01]  /*1de0*/  LDS.64 R66, [R107+0x1f40] ;  /* 0x001f40006b427984 */ /* 0x0001620000000a00 */
[----:B-1----:R-:W-:Y:S01]  /*1df0*/  FADD.FTZ R103, R103, R68 ;  /* 0x0000004467677221 */ /* 0x002fe20000010000 */
[----:B------:R-:W-:Y:S01]  /*1e00*/  FADD.FTZ R102, R102, R69 ;  /* 0x0000004566667221 */ /* 0x000fe20000010000 */
[----:B--2---:R-:W-:Y:S01]  /*1e10*/  IMAD R105, R38, 0x8, R99 ;  /* 0x0000000826697824 */ /* 0x004fe200078e0263 */
[----:B------:R1:W2:Y:S01]  /*1e20*/  LDS.64 R68, [R104+0x2080] ;  /* 0x0020800068447984 */ /* 0x0002a20000000a00 */
[----:B------:R-:W-:Y:S01]  /*1e30*/  FADD.FTZ R103, R103, R70 ;  /* 0x0000004667677221 */ /* 0x000fe20000010000 */
[----:B------:R-:W-:Y:S01]  /*1e40*/  FADD.FTZ R102, R102, R71 ;  /* 0x0000004766667221 */ /* 0x000fe20000010000 */
[-C--:B0-----:R-:W-:Y:S01]  /*1e50*/  LEA R106, R39, R99.reuse, 0x3 ;  /* 0x00000063276a7211 */ /* 0x081fe200078e18ff */
[----:B------:R-:W0:Y:S01]  /*1e60*/  LDS.64 R70, [R105+0x21c0] ;  /* 0x0021c00069467984 */ /* 0x000e220000000a00 */
[----:B------:R-:W-:Y:S01]  /*1e70*/  FADD.FTZ R103, R103, R72 ;  /* 0x0000004867677221 */ /* 0x000fe20000010000 */
[----:B------:R-:W-:Y:S01]  /*1e80*/  FADD.FTZ R102, R102, R73 ;  /* 0x0000004966667221 */ /* 0x000fe20000010000 */
[----:B------:R-:W-:Y:S01]  /*1e90*/  IMAD R107, R40, 0x8, R99 ;  /* 0x00000008286b7824 */ /* 0x000fe200078e0263 */
[----:B------:R-:W0:Y:S01]  /*1ea0*/  LDS.64 R72, [R106+0x2300] ;  /* 0x002300006a487984 */ /* 0x000e220000000a00 */
[----:B------:R-:W-:Y:S01]  /*1eb0*/  FADD.FTZ R103, R103, R74 ;  /* 0x0000004a67677221 */ /* 0x000fe20000010000 */
[----:B------:R-:W-:Y:S01]  /*1ec0*/  FADD.FTZ R102, R102, R75 ;  /* 0x0000004b66667221 */ /* 0x000fe20000010000 */
[----:B-1----:R-:W-:Y:S01]  /*1ed0*/  LEA R104, R41, R99, 0x3 ;  /* 0x0000006329687211 */ /* 0x002fe200078e18ff */
[----:B------:R-:W1:Y:S01]  /*1ee0*/  LDS.64 R74, [R107+0x2440] ;  /* 0x002440006b4a7984 */ /* 0x000e620000000a00 */
[----:B------:R-:W-:-:S02]  /*1ef0*/  IMAD R99, R42, 0x8, R99 ;  /* 0x000000082a637824 */ /* 0x000fc400078e0263 */
[----:B----4-:R-:W-:Y:S01]  /*1f00*/  FADD.FTZ R103, R103, R76 ;  /* 0x0000004c67677221 */ /* 0x010fe20000010000 */
[----:B------:R-:W-:Y:S02]  /*1f10*/  FADD.FTZ R102, R102, R77 ;  /* 0x0000004d66667221 */ /* 0x000fe40000010000 */
[----:B------:R-:W4:Y:S01]  /*1f20*/  LDS.64 R76, [R104+0x2580] ;  /* 0x00258000684c7984 */ /* 0x000f220000000a00 */
[----:B------:R-:W-:Y:S01]  /*1f30*/  FADD.FTZ R103, R103, R58 ;  /* 0x0000003a67677221 */ /* 0x000fe20000010000 */
[----:B------:R-:W-:Y:S02]  /*1f40*/  FADD.FTZ R102, R102, R59 ;  /* 0x0000003b66667221 */ /* 0x000fe40000010000 */
[----:B------:R-:W4:Y:S01]  /*1f50*/  LDS.64 R58, [R99+0x26c0] ;  /* 0x0026c000633a7984 */ /* 0x000f220000000a00 */
[----:B------:R-:W-:Y:S01]  /*1f60*/  FADD.FTZ R103, R103, R60 ;  /* 0x0000003c67677221 */ /* 0x000fe20000010000 */
[----:B------:R-:W-:Y:S02]  /*1f70*/  FADD.FTZ R102, R102, R61 ;  /* 0x0000003d66667221 */ /* 0x000fe40000010000 */
[----:B------:R-:W1:Y:S01]  /*1f80*/  LDC.64 R60, c[0x0][0x260] ;  /* 0x00009800ff3c7b82 */ /* 0x000e620000000a00 */
[----:B---3--:R-:W-:Y:S01]  /*1f90*/  FADD.FTZ R103, R103, R62 ;  /* 0x0000003e67677221 */ /* 0x008fe20000010000 */
[----:B------:R-:W-:Y:S01]  /*1fa0*/  FADD.FTZ R102, R102, R63 ;  /* 0x0000003f66667221 */ /* 0x000fe20000010000 */
[----:B------:R-:W-:-:S02]  /*1fb0*/  IMAD R62, R46, 0x28, R43 ;  /* 0x000000282e3e7824 */ /* 0x000fc400078e022b */
[----:B-----5:R-:W-:Y:S01]  /*1fc0*/  FADD.FTZ R103, R103, R64 ;  /* 0x0000004067677221 */ /* 0x020fe20000010000 */
[----:B------:R-:W-:Y:S02]  /*1fd0*/  FADD.FTZ R102, R102, R65 ;  /* 0x0000004166667221 */ /* 0x000fe40000010000 */
[----:B------:R-:W-:Y:S01]  /*1fe0*/  SHF.L.U32 R63, R62, 0x1, RZ ;  /* 0x000000013e3f7819 */ /* 0x000fe200000006ff */
[----:B------:R-:W-:Y:S01]  /*1ff0*/  FADD.FTZ R103, R103, R66 ;  /* 0x0000004267677221 */ /* 0x000fe20000010000 */
[----:B------:R-:W-:-:S03]  /*2000*/  FADD.FTZ R102, R102, R67 ;  /* 0x0000004366667221 */ /* 0x000fc60000010000 */
[----:B--2---:R-:W-:Y:S01]  /*2010*/  FADD.FTZ R103, R103, R68 ;  /* 0x0000004467677221 */ /* 0x004fe20000010000 */
[----:B------:R-:W-:-:S03]  /*2020*/  FADD.FTZ R102, R102, R69 ;  /* 0x0000004566667221 */ /* 0x000fc60000010000 */
[----:B0-----:R-:W-:Y:S01]  /*2030*/  FADD.FTZ R103, R103, R70 ;  /* 0x0000004667677221 */ /* 0x001fe20000010000 */
[----:B------:R-:W-:-:S03]  /*2040*/  FADD.FTZ R102, R102, R71 ;  /* 0x0000004766667221 */ /* 0x000fc60000010000 */
[----:B------:R-:W-:Y:S01]  /*2050*/  FADD.FTZ R103, R103, R72 ;  /* 0x0000004867677221 */ /* 0x000fe20000010000 */
[----:B------:R-:W-:Y:S01]  /*2060*/  FADD.FTZ R102, R102, R73 ;  /* 0x0000004966667221 */ /* 0x000fe20000010000 */
[----:B-1----:R-:W-:-:S04]  /*2070*/  IMAD.WIDE.U32 R60, R63, 0x4, R60 ;  /* 0x000000043f3c7825 */ /* 0x002fc800078e003c */
[----:B------:R-:W-:Y:S01]  /*2080*/  FADD.FTZ R103, R103, R74 ;  /* 0x0000004a67677221 */ /* 0x000fe20000010000 */
[----:B------:R-:W-:-:S04]  /*2090*/  FADD.FTZ R102, R102, R75 ;  /* 0x0000004b66667221 */ /* 0x000fc80000010000 */
[----:B----4-:R-:W-:Y:S01]  /*20a0*/  FADD.FTZ R102, R102, R77 ;  /* 0x0000004d66667221 */ /* 0x010fe20000010000 */
[----:B------:R-:W-:-:S03]  /*20b0*/  FADD.FTZ R103, R103, R76 ;  /* 0x0000004c67677221 */ /* 0x000fc60000010000 */
[----:B------:R-:W-:Y:S01]  /*20c0*/  FADD.FTZ R59, R102, R59 ;  /* 0x0000003b663b7221 */ /* 0x000fe20000010000 */
[----:B------:R-:W-:-:S05]  /*20d0*/  FADD.FTZ R58, R103, R58 ;  /* 0x0000003a673a7221 */ /* 0x000fca0000010000 */
[----:B------:R1:W-:Y:S02]  /*20e0*/  STG.E.64 desc[UR8][R60.64+0x600], R58 ;  /* 0x0006003a3c007986 */ /* 0x0003e4000c101b08 */
.L_x_226:
[----:B------:R-:W-:Y:S05]  /*20f0*/  BSYNC B1 ;  /* 0x0000000000017941 */ /* 0x000fea0003800000 */
.L_x_225:
[----:B------:R-:W-:Y:S04]  /*2100*/  BSSY B1, `(.L_x_227) ;  /* 0x0000023000017945 */ /* 0x000fe80003800000 */
[----:B------:R-:W-:Y:S05]  /*2110*/  @P1 BRA `(.L_x_228) ;  /* 0x0000000000841947 */ /* 0x000fea0003800000 */
[----:B------:R-:W-:Y:S01]  /*2120*/  ISETP.GT.U32.AND P1, PT, R2, 0x9, PT ;  /* 0x000000090200780c */ /* 0x000fe20003f24070 */
[----:B------:R-:W-:-:S12]  /*2130*/  UMOV UR4, 0xffffffff ;  /* 0xffffffff00047882 */ /* 0x000fd80000000000 */
[----:B-1----:R-:W1:Y:S01]  /*2140*/  @!P1 S2R R59, SR_CgaCtaId ;  /* 0x00000000003b9919 */ /* 0x002e620000008800 */
        /* <DEDUP_REMOVED lines=22> */
.L_x_249:
        /* <DEDUP_REMOVED lines=8> */
.L_x_228:
[----:B------:R-:W-:Y:S05]  /*2330*/  BSYNC B1 ;  /* 0x0000000000017941 */ /* 0x000fea0003800000 */
.L_x_227:
        /* <DEDUP_REMOVED lines=12> */
[----:B-12---:R1:W5:Y:S02]  /*2400*/  ATOM.E.ADD.STRONG.GPU PT, R58, desc[UR8][R100.64], R44 ;  /* 0x0000002c643a798a */ /* 0x00636400081ee1c8 */
.L_x_232:
[----:B------:R-:W2:Y:S04]  /*2410*/  LD.E.STRONG.GPU R59, desc[UR8][R100.64] ;  /* 0x00000008643b7980 */ /* 0x000ea8000c10f900 */
[----:B--2---:R-:W-:Y:S01]  /*2420*/  CCTL.IVALL ;  /* 0x00000000ff00798f */ /* 0x004fe20002000000 */
[----:B------:R-:W-:Y:S05]  /*2430*/  YIELD ;  /* 0x0000000000007946 */ /* 0x000fea0003800000 */
[----:B-----5:R-:W-:-:S04]  /*2440*/  LOP3.LUT R59, R59, R58, RZ, 0x3c, !PT ;  /* 0x0000003a3b3b7212 */ /* 0x020fc800078e3cff */
[----:B------:R-:W-:-:S13]  /*2450*/  ISETP.GT.AND P1, PT, R59, -0x1, PT ;  /* 0xffffffff3b00780c */ /* 0x000fda0003f24270 */
[----:B------:R-:W-:Y:S05]  /*2460*/  @P1 BRA `(.L_x_232) ;  /* 0xfffffffc00e81947 */ /* 0x000fea000383ffff */
.L_x_231:
[----:B------:R-:W-:Y:S05]  /*2470*/  WARPSYNC.ALL ;  /* 0x0000000000007948 */ /* 0x000fea0003800000 */
[----:B------:R-:W-:Y:S06]  /*2480*/  BAR.SYNC.DEFER_BLOCKING 0x0 ;  /* 0x0000000000007b1d */ /* 0x000fec0000010000 */
.L_x_230:
[----:B------:R-:W3:Y:S01]  /*2490*/  S2UR UR5, SR_CgaCtaId ;  /* 0x00000000000579c3 */ /* 0x000ee20000008800 */
[----:B------:R-:W-:Y:S01]  /*24a0*/  UMOV UR4, 0x400 ;  /* 0x0000040000047882 */ /* 0x000fe20000000000 */
[----:B------:R-:W-:Y:S01]  /*24b0*/  IMAD.IADD R46, R47, 0x1, -R46 ;  /* 0x000000012f2e7824 */ /* 0x000fe200078e0a2e */
[----:B------:R-:W-:-:S04]  /*24c0*/  UIADD3 UR4, UR4, 0x2850, URZ ;  /* 0x0000285004047890 */ /* 0x000fc8000fffe03f */
[----:B---3--:R-:W-:-:S06]  /*24d0*/  ULEA UR4, UR5, UR4, 0x18 ;  /* 0x0000000405047291 */ /* 0x008fcc000f8ec03f */
[----:B------:R-:W-:Y:S01]  /*24e0*/  LEA R46, R46, UR4, 0x3 ;  /* 0x000000042e2e7c11 */ /* 0x000fe2000f8e18ff */
[----:B------:R-:W-:Y:S02]  /*24f0*/  ULDC.64 UR4, c[0x0][0x210] ;  /* 0x0000840000047ab9 */ /* 0x000fe40000000a00 */
[----:B------:R-:W-:-:S03]  /*2500*/  IADD3 R48, P1, R48, UR4, RZ ;  /* 0x0000000430307c10 */ /* 0x000fc6000ff3e0ff */
[----:B------:R-:W3:Y:S02]  /*2510*/  LDS.64 R46, [R46] ;  /* 0x000000002e2e7984 */ /* 0x000ee40000000a00 */
[--C-:B---3--:R-:W-:Y:S01]  /*2520*/  FFMA.FTZ R82, R82, R79, -R46.reuse ;  /* 0x0000004f52527223 */ /* 0x108fe2000001082e */
[--C-:B-12---:R-:W-:Y:S01]  /*2530*/  FFMA.FTZ R58, R3, R81, -R46.reuse ;  /* 0x00000051033a7223 */ /* 0x106fe2000001082e */
[--C-:B------:R-:W-:Y:S01]  /*2540*/  FFMA.FTZ R84, R81, R84, -R46.reuse ;  /* 0x0000005451547223 */ /* 0x100fe2000001082e */
[--C-:B------:R-:W-:Y:S01]  /*2550*/  FFMA.FTZ R79, R79, R90, -R46.reuse ;  /* 0x0000005a4f4f7223 */ /* 0x100fe2000001082e */
[--C-:B------:R-:W-:Y:S01]  /*2560*/  FFMA.FTZ R80, R80, R49, -R46.reuse ;  /* 0x0000003150507223 */ /* 0x100fe2000001082e */
[--C-:B------:R-:W-:Y:S01]  /*2570*/  FFMA.FTZ R88, R49, R88, -R46.reuse ;  /* 0x0000005831587223 */ /* 0x100fe2000001082e */
[--C-:B------:R-:W-:Y:S01]  /*2580*/  FFMA.FTZ R86, R86, R87, -R46.reuse ;  /* 0x0000005756567223 */ /* 0x100fe2000001082e */
[----:B------:R-:W-:Y:S01]  /*2590*/  FFMA.FTZ R87, R87, R94, -R46 ;  /* 0x0000005e57577223 */ /* 0x000fe2000001082e */
[-C--:B------:R-:W-:Y:S01]  /*25a0*/  FFMA.FTZ R85, R85, -R47.reuse, R58 ;  /* 0x8000002f55557223 */ /* 0x080fe2000001003a */
[-C--:B------:R-:W-:Y:S01]  /*25b0*/  FFMA.FTZ R83, R83, -R47.reuse, R82 ;  /* 0x8000002f53537223 */ /* 0x080fe20000010052 */
[-C--:B------:R-:W-:Y:S01]  /*25c0*/  FFMA.FTZ R89, R89, -R47.reuse, R80 ;  /* 0x8000002f59597223 */ /* 0x080fe20000010050 */
[-C--:B------:R-:W-:Y:S01]  /*25d0*/  FFMA.FTZ R91, R91, -R47.reuse, R86 ;  /* 0x8000002f5b5b7223 */ /* 0x080fe20000010056 */
[-C--:B------:R-:W-:Y:S01]  /*25e0*/  FFMA.FTZ R93, R93, -R47.reuse, R84 ;  /* 0x8000002f5d5d7223 */ /* 0x080fe20000010054 */
[-C--:B------:R-:W-:Y:S01]  /*25f0*/  FFMA.FTZ R79, R92, -R47.reuse, R79 ;  /* 0x8000002f5c4f7223 */ /* 0x080fe2000001004f */
[-C--:B------:R-:W-:Y:S01]  /*2600*/  FFMA.FTZ R95, R95, -R47.reuse, R88 ;  /* 0x8000002f5f5f7223 */ /* 0x080fe20000010058 */
[----:B------:R-:W-:Y:S01]  /*2610*/  FFMA.FTZ R87, R98, -R47, R87 ;  /* 0x8000002f62577223 */ /* 0x000fe20000010057 */
[----:B------:R-:W-:Y:S01]  /*2620*/  IADD3.X R49, R0, UR5, RZ, P1, !PT ;  /* 0x0000000500317c10 */ /* 0x000fe20008ffe4ff */
        /* <DEDUP_REMOVED lines=8> */
[----:B------:R-:W-:-:S02]  /*26b0*/  F2FP.F16.F32.PACK_AB R85, R46, R85 ;  /* 0x000000552e55723e */ /* 0x000fc400000000ff */
[----:B------:R-:W-:Y:S02]  /*26c0*/  F2FP.F16.F32.PACK_AB R89, R58, R89 ;  /* 0x000000593a59723e */ /* 0x000fe400000000ff */
[----:B------:R-:W-:Y:S01]  /*26d0*/  F2FP.F16.F32.PACK_AB R93, R0, R93 ;  /* 0x0000005d005d723e */ /* 0x000fe200000000ff */
[----:B------:R1:W-:Y:S01]  /*26e0*/  STG.E.U16 desc[UR8][R48.64], R85 ;  /* 0x0000005530007986 */ /* 0x0003e2000c101508 */
[----:B------:R-:W-:Y:S02]  /*26f0*/  F2FP.F16.F32.PACK_AB R95, R78, R95 ;  /* 0x0000005f4e5f723e */ /* 0x000fe400000000ff */
[----:B------:R-:W-:Y:S01]  /*2700*/  PRMT R3, R85, 0x7632, R3 ;  /* 0x0000763255037816 */ /* 0x000fe20000000003 */
[----:B------:R1:W-:Y:S01]  /*2710*/  STG.E.U16 desc[UR8][R48.64+0x4], R89 ;  /* 0x0000045930007986 */ /* 0x0003e2000c101508 */
[----:B------:R-:W-:Y:S02]  /*2720*/  PRMT R0, R89, 0x7632, R0 ;  /* 0x0000763259007816 */ /* 0x000fe40000000000 */
[----:B------:R-:W-:Y:S01]  /*2730*/  PRMT R46, R93, 0x7632, R46 ;  /* 0x000076325d2e7816 */ /* 0x000fe2000000002e */
[----:B------:R1:W-:Y:S01]  /*2740*/  STG.E.U16 desc[UR8][R48.64+0x2], R3 ;  /* 0x0000020330007986 */ /* 0x0003e2000c101508 */
[----:B------:R-:W-:-:S03]  /*2750*/  PRMT R47, R95, 0x7632, R47 ;  /* 0x000076325f2f7816 */ /* 0x000fc6000000002f */
[----:B------:R1:W-:Y:S04]  /*2760*/  STG.E.U16 desc[UR8][R48.64+0x6], R0 ;  /* 0x0000060030007986 */ /* 0x0003e8000c101508 */
[----:B------:R1:W-:Y:S04]  /*2770*/  STG.E.U16 desc[UR8][R48.64+0x14000], R93 ;  /* 0x0140005d30007986 */ /* 0x0003e8000c101508 */
[----:B------:R1:W-:Y:S04]  /*2780*/  STG.E.U16 desc[UR8][R48.64+0x14002], R46 ;  /* 0x0140022e30007986 */ /* 0x0003e8000c101508 */
[----:B------:R1:W-:Y:S04]  /*2790*/  STG.E.U16 desc[UR8][R48.64+0x14004], R95 ;  /* 0x0140045f30007986 */ /* 0x0003e8000c101508 */
[----:B------:R1:W-:Y:S01]  /*27a0*/  STG.E.U16 desc[UR8][R48.64+0x14006], R47 ;  /* 0x0140062f30007986 */ /* 0x0003e2000c101508 */
[----:B------:R-:W-:Y:S05]  /*27b0*/  @!P0 BRA `(.L_x_233) ;  /* 0xffffffe400b88947 */ /* 0x000fea000383ffff */
.L_x_224:
[----:B------:R-:W-:Y:S05]  /*27c0*/  BSYNC B0 ;  /* 0x0000000000007941 */ /* 0x000fea0003800000 */
.L_x_220:
[----:B0-----:R-:W0:Y:S01]  /*27d0*/  S2R R2, SR_CTAID.Y ;  /* 0x0000000000027919 */ /* 0x001e220000002600 */
[----:B------:R-:W-:Y:S01]  /*27e0*/  IMAD.MOV.U32 R4, RZ, RZ, 0x28 ;  /* 0x00000028ff047424 */ /* 0x000fe200078e00ff */
[----:B-1----:R-:W0:Y:S02]  /*27f0*/  S2R R3, SR_CTAID.X ;  /* 0x0000000000037919 */ /* 0x002e240000002500 */
        /* <DEDUP_REMOVED lines=28> */
.L_x_239:
        /* <DEDUP_REMOVED lines=15> */
.L_x_235:
[----:B------:R-:W-:Y:S05]  /*2ab0*/  BSYNC B0 ;  /* 0x0000000000007941 */ /* 0x000fea0003800000 */
.L_x_234:
        /* <DEDUP_REMOVED lines=15> */
.L_x_238:
        /* <DEDUP_REMOVED lines=34> */
.L_x_259:
[----:B------:R-:W-:Y:S01]  /*2dd0*/  ISETP.NE.AND P1, PT, R8, RZ, PT ;  /* 0x000000ff0800720c */ /* 0x000fe20003f25270 */
[----:B--2---:R-:W-:Y:S01]  /*2de0*/  FADD.FTZ R3, R2, R64 ;  /* 0x0000004002037221 */ /* 0x004fe20000010000 */
[----:B------:R-:W-:Y:S01]  /*2df0*/  IADD3 R10, R10, 0x14, RZ ;  /* 0x000000140a0a7810 */ /* 0x000fe20007ffe0ff */
[----:B------:R-:W-:-:S10]  /*2e00*/  VIADD R15, R15, 0x14 ;  /* 0x000000140f0f7836 */ /* 0x000fd40000000000 */
[----:B------:R-:W-:Y:S01]  /*2e10*/  @!P1 F2FP.F16.F32.PACK_AB R2, RZ, R14 ;  /* 0x0000000eff02923e */ /* 0x000fe200000000ff */
[----:B------:R-:W-:Y:S01]  /*2e20*/  @!P1 IMAD.MOV.U32 R5, RZ, RZ, R23 ;  /* 0x000000ffff059224 */ /* 0x000fe200078e0017 */
[----:B------:R-:W-:Y:S02]  /*2e30*/  @!P1 F2FP.F16.F32.PACK_AB R3, RZ, R3 ;  /* 0x00000003ff03923e */ /* 0x000fe400000000ff */
        /* <DEDUP_REMOVED lines=13> */
.L_x_236:
[----:B------:R-:W-:Y:S01]  /*2f10*/  IADD3 R0, R0, 0x60, RZ ;  /* 0x0000006000007810 */ /* 0x000fe20007ffe0ff */
[----:B------:R-:W-:Y:S05]  /*2f20*/  WARPSYNC.ALL ;  /* 0x0000000000007948 */ /* 0x000fea0003800000 */
[----:B------:R-:W-:Y:S01]  /*2f30*/  BAR.SYNC.DEFER_BLOCKING 0x0 ;  /* 0x0000000000007b1d */ /* 0x000fe20000010000 */
[----:B------:R-:W-:-:S13]  /*2f40*/  ISETP.GE.AND P1, PT, R0, R7, PT ;  /* 0x000000070000720c */ /* 0x000fda0003f26270 */
[----:B------:R-:W-:Y:S05]  /*2f50*/  @!P1 BRA `(.L_x_239) ;  /* 0xfffffff800989947 */ /* 0x000fea000383ffff */
[----:B------:R-:W-:Y:S05]  /*2f60*/  EXIT ;  /* 0x000000000000794d */ /* 0x000fea0003800000 */
.L_x_229:
        /* <DEDUP_REMOVED lines=8> */
.L_x_241:
[----:B------:R-:W-:Y:S05]  /*2ff0*/  BSYNC B2 ;  /* 0x0000000000027941 */ /* 0x000fea0003800000 */
.L_x_240:
        /* <DEDUP_REMOVED lines=8> */
.L_x_242:
[----:B------:R-:W-:Y:S01]  /*3080*/  FADD.FTZ R65, R65, R58 ;  /* 0x0000003a41417221 */ /* 0x000fe20000010000 */
[----:B------:R-:W-:-:S03]  /*3090*/  HFMA2.MMA R62, -RZ, RZ, 0, 2.384185791015625e-07 ;  /* 0x00000004ff3e7435 */ /* 0x000fc600000001ff */
[----:B------:R-:W-:Y:S01]  /*30a0*/  IMAD.MOV.U32 R63, RZ, RZ, R65 ;  /* 0x000000ffff3f7224 */ /* 0x000fe200078e0041 */
[----:B------:R-:W-:-:S07]  /*30b0*/  MOV R66, R64 ;  /* 0x0000004000427202 */ /* 0x000fce0000000f00 */
[----:B------:R-:W-:Y:S05]  /*30c0*/  WARPSYNC.COLLECTIVE R60, `(.L_x_243) ;  /* 0x000000003c087348 */ /* 0x000fea0003c00000 */
[----:B------:R0:W1:Y:S02]  /*30d0*/  SHFL.BFLY P1, R64, R63, R62, R61 ;  /* 0x0c00003e3f407389 */ /* 0x000064000002003d */
[----:B01----:R-:W-:Y:S01]  /*30e0*/  ENDCOLLECTIVE ;  /* 0x000000000000791b */ /* 0x003fe20003800000 */
.L_x_243:
[----:B------:R-:W-:-:S05]  /*30f0*/  FADD.FTZ R66, R66, R59 ;  /* 0x0000003b42427221 */ /* 0x000fca0000010000 */
[----:B------:R-:W-:Y:S01]  /*3100*/  MOV R63, R66 ;  /* 0x00000042003f7202 */ /* 0x000fe20000000f00 */
[----:B------:R-:W-:-:S07]  /*3110*/  IMAD.MOV.U32 R68, RZ, RZ, R64 ;  /* 0x000000ffff447224 */ /* 0x000fce00078e0040 */
[----:B------:R-:W-:Y:S05]  /*3120*/  WARPSYNC.COLLECTIVE R60, `(.L_x_244) ;  /* 0x000000003c087348 */ /* 0x000fea0003c00000 */
[----:B------:R0:W1:Y:S02]  /*3130*/  SHFL.BFLY P1, R64, R63, R62, R61 ;  /* 0x0c00003e3f407389 */ /* 0x000064000002003d */
[----:B01----:R-:W-:Y:S01]  /*3140*/  ENDCOLLECTIVE ;  /* 0x000000000000791b */ /* 0x003fe20003800000 */
.L_x_244:
[----:B------:R-:W-:-:S05]  /*3150*/  FADD.FTZ R68, R65, R68 ;  /* 0x0000004441447221 */ /* 0x000fca0000010000 */
[----:B------:R-:W-:Y:S01]  /*3160*/  MOV R63, R68 ;  /* 0x00000044003f7202 */ /* 0x000fe20000000f00 */
[----:B------:R-:W-:Y:S02]  /*3170*/  IMAD.MOV.U32 R62, RZ, RZ, 0x2 ;  /* 0x00000002ff3e7424 */ /* 0x000fe400078e00ff */
[----:B------:R-:W-:-:S07]  /*3180*/  IMAD.MOV.U32 R67, RZ, RZ, R64 ;  /* 0x000000ffff437224 */ /* 0x000fce00078e0040 */
[----:B------:R-:W-:Y:S05]  /*3190*/  WARPSYNC.COLLECTIVE R60, `(.L_x_245) ;  /* 0x000000003c087348 */ /* 0x000fea0003c00000 */
[----:B------:R0:W1:Y:S02]  /*31a0*/  SHFL.BFLY P1, R64, R63, R62, R61 ;  /* 0x0c00003e3f407389 */ /* 0x000064000002003d */
[----:B01----:R-:W-:Y:S01]  /*31b0*/  ENDCOLLECTIVE ;  /* 0x000000000000791b */ /* 0x003fe20003800000 */
.L_x_245:
[----:B------:R-:W-:-:S04]  /*31c0*/  FADD.FTZ R67, R66, R67 ;  /* 0x0000004342437221 */ /* 0x000fc80000010000 */
[----:B------:R-:W-:Y:S01]  /*31d0*/  IMAD.MOV.U32 R63, RZ, RZ, R67 ;  /* 0x000000ffff3f7224 */ /* 0x000fe200078e0043 */
[----:B------:R-:W-:-:S07]  /*31e0*/  MOV R69, R64 ;  /* 0x0000004000457202 */ /* 0x000fce0000000f00 */
[----:B------:R-:W-:Y:S05]  /*31f0*/  WARPSYNC.COLLECTIVE R60, `(.L_x_246) ;  /* 0x000000003c087348 */ /* 0x000fea0003c00000 */
[----:B------:R0:W1:Y:S02]  /*3200*/  SHFL.BFLY P1, R64, R63, R62, R61 ;  /* 0x0c00003e3f407389 */ /* 0x000064000002003d */
[----:B01----:R-:W-:Y:S01]  /*3210*/  ENDCOLLECTIVE ;  /* 0x000000000000791b */ /* 0x003fe20003800000 */
.L_x_246:
[----:B------:R-:W-:Y:S01]  /*3220*/  FADD.FTZ R69, R68, R69 ;  /* 0x0000004544457221 */ /* 0x000fe20000010000 */
[----:B------:R-:W-:-:S03]  /*3230*/  HFMA2.MMA R62, -RZ, RZ, 0, 5.9604644775390625e-08 ;  /* 0x00000001ff3e7435 */ /* 0x000fc600000001ff */
[----:B------:R-:W-:Y:S01]  /*3240*/  IMAD.MOV.U32 R63, RZ, RZ, R69 ;  /* 0x000000ffff3f7224 */ /* 0x000fe200078e0045 */
[----:B------:R-:W-:-:S07]  /*3250*/  MOV R70, R64 ;  /* 0x0000004000467202 */ /* 0x000fce0000000f00 */
[----:B------:R-:W-:Y:S05]  /*3260*/  WARPSYNC.COLLECTIVE R60, `(.L_x_247) ;  /* 0x000000003c087348 */ /* 0x000fea0003c00000 */
[----:B------:R0:W1:Y:S02]  /*3270*/  SHFL.BFLY P1, R64, R63, R62, R61 ;  /* 0x0c00003e3f407389 */ /* 0x000064000002003d */
[----:B01----:R-:W-:Y:S01]  /*3280*/  ENDCOLLECTIVE ;  /* 0x000000000000791b */ /* 0x003fe20003800000 */
.L_x_247:
[----:B------:R-:W-:-:S05]  /*3290*/  FADD.FTZ R70, R67, R70 ;  /* 0x0000004643467221 */ /* 0x000fca0000010000 */
[----:B------:R-:W-:Y:S01]  /*32a0*/  MOV R63, R70 ;  /* 0x00000046003f7202 */ /* 0x000fe20000000f00 */
[----:B------:R-:W-:-:S07]  /*32b0*/  IMAD.MOV.U32 R58, RZ, RZ, R64 ;  /* 0x000000ffff3a7224 */ /* 0x000fce00078e0040 */
[----:B------:R-:W-:Y:S05]  /*32c0*/  WARPSYNC.COLLECTIVE R60, `(.L_x_248) ;  /* 0x000000003c087348 */ /* 0x000fea0003c00000 */
[----:B------:R0:W1:Y:S02]  /*32d0*/  SHFL.BFLY P1, R64, R63, R62, R61 ;  /* 0x0c00003e3f407389 */ /* 0x000064000002003d */
[----:B01----:R-:W-:Y:S01]  /*32e0*/  ENDCOLLECTIVE ;  /* 0x000000000000791b */ /* 0x003fe20003800000 */
.L_x_248:
[----:B------:R-:W-:Y:S01]  /*32f0*/  FADD.FTZ R58, R69, R58 ;  /* 0x0000003a453a7221 */ /* 0x000fe20000010000 */
[----:B------:R-:W-:Y:S06]  /*3300*/  BRA `(.L_x_249) ;  /* 0xffffffec00e87947 */ /* 0x000fec000383ffff */
.L_x_237:
        /* <DEDUP_REMOVED lines=8> */
.L_x_251:
[----:B------:R-:W-:Y:S05]  /*3390*/  BSYNC B0 ;  /* 0x0000000000007941 */ /* 0x000fea0003800000 */
.L_x_250:
        /* <DEDUP_REMOVED lines=8> */
.L_x_252:
[----:B------:R-:W-:Y:S01]  /*3420*/  FADD.FTZ R5, R5, R2 ;  /* 0x0000000205057221 */ /* 0x000fe20000010000 */
[----:B------:R-:W-:-:S03]  /*3430*/  HFMA2.MMA R62, -RZ, RZ, 0, 2.384185791015625e-07 ;  /* 0x00000004ff3e7435 */ /* 0x000fc600000001ff */
[----:B------:R-:W-:Y:S01]  /*3440*/  IMAD.MOV.U32 R63, RZ, RZ, R5 ;  /* 0x000000ffff3f7224 */ /* 0x000fe200078e0005 */
[----:B------:R-:W-:-:S07]  /*3450*/  MOV R4, R64 ;  /* 0x0000004000047202 */ /* 0x000fce0000000f00 */
[----:B------:R-:W-:Y:S05]  /*3460*/  WARPSYNC.COLLECTIVE R60, `(.L_x_253) ;  /* 0x000000003c087348 */ /* 0x000fea0003c00000 */
[----:B------:R0:W1:Y:S02]  /*3470*/  SHFL.BFLY P1, R64, R63, R62, R61 ;  /* 0x0c00003e3f407389 */ /* 0x000064000002003d */
[----:B01----:R-:W-:Y:S01]  /*3480*/  ENDCOLLECTIVE ;  /* 0x000000000000791b */ /* 0x003fe20003800000 */
.L_x_253:
[----:B------:R-:W-:-:S05]  /*3490*/  FADD.FTZ R4, R4, R3 ;  /* 0x0000000304047221 */ /* 0x000fca0000010000 */
[----:B------:R-:W-:Y:S01]  /*34a0*/  MOV R63, R4 ;  /* 0x00000004003f7202 */ /* 0x000fe20000000f00 */
[----:B------:R-:W-:-:S07]  /*34b0*/  IMAD.MOV.U32 R12, RZ, RZ, R64 ;  /* 0x000000ffff0c7224 */ /* 0x000fce00078e0040 */
[----:B------:R-:W-:Y:S05]  /*34c0*/  WARPSYNC.COLLECTIVE R60, `(.L_x_254) ;  /* 0x000000003c087348 */ /* 0x000fea0003c00000 */
[----:B------:R0:W1:Y:S02]  /*34d0*/  SHFL.BFLY P1, R64, R63, R62, R61 ;  /* 0x0c00003e3f407389 */ /* 0x000064000002003d */
[----:B01----:R-:W-:Y:S01]  /*34e0*/  ENDCOLLECTIVE ;  /* 0x000000000000791b */ /* 0x003fe20003800000 */
.L_x_254:
[----:B------:R-:W-:-:S05]  /*34f0*/  FADD.FTZ R12, R5, R12 ;  /* 0x0000000c050c7221 */ /* 0x000fca0000010000 */
[----:B------:R-:W-:Y:S01]  /*3500*/  MOV R63, R12 ;  /* 0x0000000c003f7202 */ /* 0x000fe20000000f00 */
[----:B------:R-:W-:Y:S02]  /*3510*/  IMAD.MOV.U32 R62, RZ, RZ, 0x2 ;  /* 0x00000002ff3e7424 */ /* 0x000fe400078e00ff */
[----:B------:R-:W-:-:S07]  /*3520*/  IMAD.MOV.U32 R17, RZ, RZ, R64 ;  /* 0x000000ffff117224 */ /* 0x000fce00078e0040 */
[----:B------:R-:W-:Y:S05]  /*3530*/  WARPSYNC.COLLECTIVE R60, `(.L_x_255) ;  /* 0x000000003c087348 */ /* 0x000fea0003c00000 */
[----:B------:R0:W1:Y:S02]  /*3540*/  SHFL.BFLY P1, R64, R63, R62, R61 ;  /* 0x0c00003e3f407389 */ /* 0x000064000002003d */
[----:B01----:R-:W-:Y:S01]  /*3550*/  ENDCOLLECTIVE ;  /* 0x000000000000791b */ /* 0x003fe20003800000 */
.L_x_255:
[----:B------:R-:W-:-:S04]  /*3560*/  FADD.FTZ R17, R4, R17 ;  /* 0x0000001104117221 */ /* 0x000fc80000010000 */
[----:B------:R-:W-:Y:S01]  /*3570*/  IMAD.MOV.U32 R63, RZ, RZ, R17 ;  /* 0x000000ffff3f7224 */ /* 0x000fe200078e0011 */
[----:B------:R-:W-:-:S07]  /*3580*/  MOV R19, R64 ;  /* 0x0000004000137202 */ /* 0x000fce0000000f00 */
[----:B------:R-:W-:Y:S05]  /*3590*/  WARPSYNC.COLLECTIVE R60, `(.L_x_256) ;  /* 0x000000003c087348 */ /* 0x000fea0003c00000 */
[----:B------:R0:W1:Y:S02]  /*35a0*/  SHFL.BFLY P1, R64, R63, R62, R61 ;  /* 0x0c00003e3f407389 */ /* 0x000064000002003d */
[----:B01----:R-:W-:Y:S01]  /*35b0*/  ENDCOLLECTIVE ;  /* 0x000000000000791b */ /* 0x003fe20003800000 */
.L_x_256:
[----:B------:R-:W-:Y:S01]  /*35c0*/  FADD.FTZ R19, R12, R19 ;  /* 0x000000130c137221 */ /* 0x000fe20000010000 */
[----:B------:R-:W-:-:S03]  /*35d0*/  HFMA2.MMA R62, -RZ, RZ, 0, 5.9604644775390625e-08 ;  /* 0x00000001ff3e7435 */ /* 0x000fc600000001ff */
[----:B------:R-:W-:Y:S01]  /*35e0*/  IMAD.MOV.U32 R63, RZ, RZ, R19 ;  /* 0x000000ffff3f7224 */ /* 0x000fe200078e0013 */
[----:B------:R-:W-:-:S07]  /*35f0*/  MOV R2, R64 ;  /* 0x0000004000027202 */ /* 0x000fce0000000f00 */
[----:B------:R-:W-:Y:S05]  /*3600*/  WARPSYNC.COLLECTIVE R60, `(.L_x_257) ;  /* 0x000000003c087348 */ /* 0x000fea0003c00000 */
[----:B------:R0:W1:Y:S02]  /*3610*/  SHFL.BFLY P1, R64, R63, R62, R61 ;  /* 0x0c00003e3f407389 */ /* 0x000064000002003d */
[----:B01----:R-:W-:Y:S01]  /*3620*/  ENDCOLLECTIVE ;  /* 0x000000000000791b */ /* 0x003fe20003800000 */
.L_x_257:
[----:B------:R-:W-:-:S05]  /*3630*/  FADD.FTZ R2, R17, R2 ;  /* 0x0000000211027221 */ /* 0x000fca0000010000 */
[----:B------:R-:W-:Y:S01]  /*3640*/  MOV R63, R2 ;  /* 0x00000002003f7202 */ /* 0x000fe20000000f00 */
[----:B------:R-:W-:-:S07]  /*3650*/  IMAD.MOV.U32 R14, RZ, RZ, R64 ;  /* 0x000000ffff0e7224 */ /* 0x000fce00078e0040 */
[----:B------:R-:W-:Y:S05]  /*3660*/  WARPSYNC.COLLECTIVE R60, `(.L_x_258) ;  /* 0x000000003c087348 */ /* 0x000fea0003c00000 */
[----:B------:R0:W1:Y:S02]  /*3670*/  SHFL.BFLY P1, R64, R63, R62, R61 ;  /* 0x0c00003e3f407389 */ /* 0x000064000002003d */
[----:B01----:R-:W-:Y:S01]  /*3680*/  ENDCOLLECTIVE ;  /* 0x000000000000791b */ /* 0x003fe20003800000 */
.L_x_258:
[----:B------:R-:W-:Y:S01]  /*3690*/  FADD.FTZ R14, R19, R14 ;  /* 0x0000000e130e7221 */ /* 0x000fe20000010000 */
[----:B------:R-:W-:Y:S06]  /*36a0*/  BRA `(.L_x_259) ;  /* 0xfffffff400c87947 */ /* 0x000fec000383ffff */
.L_x_260:
        /* <DEDUP_REMOVED lines=13> */
.L_x_448:


//--------------------- .text._ZN13group_norm_v218gn_bwd_cuda_kernelI6__halfLi320ELi1ELi32ELi40ELi64ELb0ELb1ELi64ELi40ELi40ELi4ELb1ELi128ELb0ELb0ELNS_15WgradSyncMethodE3ENS_16CompileConditionILi900EEEEEvPT_S6_S6_PKS5_S8_S8_S8_PKfflPfPj --------------------------
	.section	.text._ZN13group_norm_v218gn_bwd_cuda_kernelI6__halfLi320ELi1ELi32ELi40ELi64ELb0ELb1ELi64ELi40ELi40ELi4ELb1ELi128ELb0ELb0ELNS_15WgradSyncMethodE3ENS_16CompileConditionILi900EEEEEvPT_S6_S6_PKS5_S8_S8_S8_PKfflPfPj,"ax",@progbits
	.align	128
        .global         _ZN13group_norm_v218gn_bwd_cuda_kernelI6__halfLi320ELi1ELi32ELi40ELi64ELb0ELb1ELi64ELi40ELi40ELi4ELb1ELi128ELb0ELb0ELNS_15WgradSyncMethodE3ENS_16CompileConditionILi900EEEEEvPT_S6_S6_PKS5_S8_S8_S8_PKfflPfPj
        .type           _ZN13group_norm_v218gn_bwd_cuda_kernelI6__halfLi320ELi1ELi32ELi40ELi64ELb0ELb1ELi64ELi40ELi40ELi4ELb1ELi128ELb0ELb0ELNS_15WgradSyncMethodE3ENS_16CompileConditionILi900EEEEEvPT_S6_S6_PKS5_S8_S8_S8_PKfflPfPj,@function
        .size           _ZN13group_norm_v218gn_bwd_cuda_kernelI6__halfLi320ELi1ELi32ELi40ELi64ELb0ELb1ELi64ELi40ELi40ELi4ELb1ELi128ELb0ELb0ELNS_15WgradSyncMethodE3ENS_16CompileConditionILi900EEEEEvPT_S6_S6_PKS5_S8_S8_S8_PKfflPfPj,(.L_x_449 - _ZN13group_norm_v218gn_bwd_cuda_kernelI6__halfLi320ELi1ELi32ELi40ELi64ELb0ELb1ELi64ELi40ELi40ELi4ELb1ELi128ELb0ELb0ELNS_15WgradSyncMethodE3ENS_16CompileConditionILi900EEEEEvPT_S6_S6_PKS5_S8_S8_S8_PKfflPfPj)
        .other          _ZN13group_norm_v218gn_bwd_cuda_kernelI6__halfLi320ELi1ELi32ELi40ELi64ELb0ELb1ELi64ELi40ELi40ELi4ELb1ELi128ELb0ELb0ELNS_15WgradSyncMethodE3ENS_16CompileConditionILi900EEEEEvPT_S6_S6_PKS5_S8_S8_S8_PKfflPfPj,@"STO_CUDA_ENTRY STV_DEFAULT"
_ZN13group_norm_v218gn_bwd_cuda_kernelI6__halfLi320ELi1ELi32ELi40ELi64ELb0ELb1ELi64ELi40ELi40ELi4ELb1ELi128ELb0ELb0ELNS_15WgradSyncMethodE3ENS_16CompileConditionILi900EEEEEvPT_S6_S6_PKS5_S8_S8_S8_PKfflPfPj:
.text._ZN13group_norm_v218gn_bwd_cuda_kernelI6__halfLi320ELi1ELi32ELi40ELi64ELb0ELb1ELi64ELi40ELi40ELi4ELb1ELi128ELb0ELb0ELNS_15WgradSyncMethodE3ENS_16CompileConditionILi900EEEEEvPT_S6_S6_PKS5_S8_S8_S8_PKfflPfPj:
        /* <DEDUP_REMOVED lines=30> */
.L_x_264:
[----:B------:R-:W2:Y:S04]  /*01e0*/  LD.E.STRONG.GPU R0, desc[UR8][R2.64] ;  /* 0x0000000802007980 */ /* 0x000ea8000c10f900 */
[----:B--2---:R-:W-:Y:S01]  /*01f0*/  CCTL.IVALL ;  /* 0x00000000ff00798f */ /* 0x004fe20002000000 */
[----:B------:R-:W-:Y:S05]  /*0200*/  YIELD ;  /* 0x0000000000007946 */ /* 0x000fea0003800000 */
[----:B-----5:R-:W-:-:S04]  /*0210*/  LOP3.LUT R0, R0, R5, RZ, 0x3c, !PT ;  /* 0x0000000500007212 */ /* 0x020fc800078e3cff */
[----:B------:R-:W-:-:S13]  /*0220*/  ISETP.GT.AND P0, PT, R0, -0x1, PT ;  /* 0xffffffff0000780c */ /* 0x000fda0003f04270 */
[----:B------:R-:W-:Y:S05]  /*0230*/  @P0 BRA `(.L_x_264) ;  /* 0xfffffffc00e80947 */ /* 0x000fea000383ffff */
.L_x_263:
[----:B------:R-:W-:Y:S05]  /*0240*/  WARPSYNC.ALL ;  /* 0x0000000000007948 */ /* 0x000fea0003800000 */
[----:B------:R-:W-:Y:S06]  /*0250*/  BAR.SYNC.DEFER_BLOCKING 0x0 ;  /* 0x0000000000007b1d */ /* 0x000fec0000010000 */
[----:B------:R-:W-:Y:S05]  /*0260*/  BRA `(.L_x_265) ;  /* 0x0000002400547947 */ /* 0x000fea0003800000 */
.L_x_262:
        /* <DEDUP_REMOVED lines=195> */
.L_x_274:
        /* <DEDUP_REMOVED lines=293> */
.L_x_267:
[----:B------:R-:W-:Y:S05]  /*20f0*/  BSYNC B1 ;  /* 0x0000000000017941 */ /* 0x000fea0003800000 */
.L_x_266:
        /* <DEDUP_REMOVED lines=27> */
.L_x_290:
        /* <DEDUP_REMOVED lines=8> */
.L_x_269:
[----:B------:R-:W-:Y:S05]  /*2330*/  BSYNC B1 ;  /* 0x0000000000017941 */ /* 0x000fea0003800000 */
.L_x_268:
        /* <DEDUP_REMOVED lines=13> */
.L_x_273:
[----:B------:R-:W2:Y:S04]  /*2410*/  LD.E.STRONG.GPU R59, desc[UR8][R100.64] ;  /* 0x00000008643b7980 */ /* 0x000ea8000c10f900 */
[----:B--2---:R-:W-:Y:S01]  /*2420*/  CCTL.IVALL ;  /* 0x00000000ff00798f */ /* 0x004fe20002000000 */
[----:B------:R-:W-:Y:S05]  /*2430*/  YIELD ;  /* 0x0000000000007946 */ /* 0x000fea0003800000 */
[----:B-----5:R-:W-:-:S04]  /*2440*/  LOP3.LUT R59, R59, R58, RZ, 0x3c, !PT ;  /* 0x0000003a3b3b7212 */ /* 0x020fc800078e3cff */
[----:B------:R-:W-:-:S13]  /*2450*/  ISETP.GT.AND P1, PT, R59, -0x1, PT ;  /* 0xffffffff3b00780c */ /* 0x000fda0003f24270 */
[----:B------:R-:W-:Y:S05]  /*2460*/  @P1 BRA `(.L_x_273) ;  /* 0xfffffffc00e81947 */ /* 0x000fea000383ffff */
.L_x_272:
[----:B------:R-:W-:Y:S05]  /*2470*/  WARPSYNC.ALL ;  /* 0x0000000000007948 */ /* 0x000fea0003800000 */
[----:B------:R-:W-:Y:S06]  /*2480*/  BAR.SYNC.DEFER_BLOCKING 0x0 ;  /* 0x0000000000007b1d */ /* 0x000fec0000010000 */
.L_x_271:
        /* <DEDUP_REMOVED lines=51> */
.L_x_265:
[----:B------:R-:W-:Y:S05]  /*27c0*/  BSYNC B0 ;  /* 0x0000000000007941 */ /* 0x000fea0003800000 */
.L_x_261:
        /* <DEDUP_REMOVED lines=31> */
.L_x_280:
        /* <DEDUP_REMOVED lines=15> */
.L_x_276:
[----:B------:R-:W-:Y:S05]  /*2ab0*/  BSYNC B0 ;  /* 0x0000000000007941 */ /* 0x000fea0003800000 */
.L_x_275:
        /* <DEDUP_REMOVED lines=15> */
.L_x_279:
        /* <DEDUP_REMOVED lines=34> */
.L_x_300:
        /* <DEDUP_REMOVED lines=20> */
.L_x_277:
[----:B------:R-:W-:Y:S01]  /*2f10*/  IADD3 R0, R0, 0x80, RZ ;  /* 0x0000008000007810 */ /* 0x000fe20007ffe0ff */
[----:B------:R-:W-:Y:S05]  /*2f20*/  WARPSYNC.ALL ;  /* 0x0000000000007948 */ /* 0x000fea0003800000 */
[----:B------:R-:W-:Y:S01]  /*2f30*/  BAR.SYNC.DEFER_BLOCKING 0x0 ;  /* 0x0000000000007b1d */ /* 0x000fe20000010000 */
[----:B------:R-:W-:-:S13]  /*2f40*/  ISETP.GE.AND P1, PT, R0, R7, PT ;  /* 0x000000070000720c */ /* 0x000fda0003f26270 */
[----:B------:R-:W-:Y:S05]  /*2f50*/  @!P1 BRA `(.L_x_280) ;  /* 0xfffffff800989947 */ /* 0x000fea000383ffff */
[----:B------:R-:W-:Y:S05]  /*2f60*/  EXIT ;  /* 0x000000000000794d */ /* 0x000fea0003800000 */
.L_x_270:
        /* <DEDUP_REMOVED lines=8> */
.L_x_282:
[----:B------:R-:W-:Y:S05]  /*2ff0*/  BSYNC B2 ;  /* 0x0000000000027941 */ /* 0x000fea0003800000 */
.L_x_281:
        /* <DEDUP_REMOVED lines=8> */
.L_x_283:
[----:B------:R-:W-:Y:S01]  /*3080*/  FADD.FTZ R65, R65, R58 ;  /* 0x0000003a41417221 */ /* 0x000fe20000010000 */
[----:B------:R-:W-:-:S03]  /*3090*/  HFMA2.MMA R62, -RZ, RZ, 0, 2.384185791015625e-07 ;  /* 0x00000004ff3e7435 */ /* 0x000fc600000001ff */
[----:B------:R-:W-:Y:S01]  /*30a0*/  IMAD.MOV.U32 R63, RZ, RZ, R65 ;  /* 0x000000ffff3f7224 */ /* 0x000fe200078e0041 */
[----:B------:R-:W-:-:S07]  /*30b0*/  MOV R66, R64 ;  /* 0x0000004000427202 */ /* 0x000fce0000000f00 */
[----:B------:R-:W-:Y:S05]  /*30c0*/  WARPSYNC.COLLECTIVE R60, `(.L_x_284) ;  /* 0x000000003c087348 */ /* 0x000fea0003c00000 */
[----:B------:R0:W1:Y:S02]  /*30d0*/  SHFL.BFLY P1, R64, R63, R62, R61 ;  /* 0x0c00003e3f407389 */ /* 0x000064000002003d */
[----:B01----:R-:W-:Y:S01]  /*30e0*/  ENDCOLLECTIVE ;  /* 0x000000000000791b */ /* 0x003fe20003800000 */
.L_x_284:
[----:B------:R-:W-:-:S05]  /*30f0*/  FADD.FTZ R66, R66, R59 ;  /* 0x0000003b42427221 */ /* 0x000fca0000010000 */
[----:B------:R-:W-:Y:S01]  /*3100*/  MOV R63, R66 ;  /* 0x00000042003f7202 */ /* 0x000fe20000000f00 */
[----:B------:R-:W-:-:S07]  /*3110*/  IMAD.MOV.U32 R68, RZ, RZ, R64 ;  /* 0x000000ffff447224 */ /* 0x000fce00078e0040 */
[----:B------:R-:W-:Y:S05]  /*3120*/  WARPSYNC.COLLECTIVE R60, `(.L_x_285) ;  /* 0x000000003c087348 */ /* 0x000fea0003c00000 */
[----:B------:R0:W1:Y:S02]  /*3130*/  SHFL.BFLY P1, R64, R63, R62, R61 ;  /* 0x0c00003e3f407389 */ /* 0x000064000002003d */
[----:B01----:R-:W-:Y:S01]  /*3140*/  ENDCOLLECTIVE ;  /* 0x000000000000791b */ /* 0x003fe20003800000 */
.L_x_285:
[----:B------:R-:W-:-:S05]  /*3150*/  FADD.FTZ R68, R65, R68 ;  /* 0x0000004441447221 */ /* 0x000fca0000010000 */
[----:B------:R-:W-:Y:S01]  /*3160*/  MOV R63, R68 ;  /* 0x00000044003f7202 */ /* 0x000fe20000000f00 */
[----:B------:R-:W-:Y:S02]  /*3170*/  IMAD.MOV.U32 R62, RZ, RZ, 0x2 ;  /* 0x00000002ff3e7424 */ /* 0x000fe400078e00ff */
[----:B------:R-:W-:-:S07]  /*3180*/  IMAD.MOV.U32 R67, RZ, RZ, R64 ;  /* 0x000000ffff437224 */ /* 0x000fce00078e0040 */
[----:B------:R-:W-:Y:S05]  /*3190*/  WARPSYNC.COLLECTIVE R60, `(.L_x_286) ;  /* 0x000000003c087348 */ /* 0x000fea0003c00000 */
[----:B------:R0:W1:Y:S02]  /*31a0*/  SHFL.BFLY P1, R64, R63, R62, R61 ;  /* 0x0c00003e3f407389 */ /* 0x000064000002003d */
[----:B01----:R-:W-:Y:S01]  /*31b0*/  ENDCOLLECTIVE ;  /* 0x000000000000791b */ /* 0x003fe20003800000 */
.L_x_286:
[----:B------:R-:W-:-:S04]  /*31c0*/  FADD.FTZ R67, R66, R67 ;  /* 0x0000004342437221 */ /* 0x000fc80000010000 */
[----:B------:R-:W-:Y:S01]  /*31d0*/  IMAD.MOV.U32 R63, RZ, RZ, R67 ;  /* 0x000000ffff3f7224 */ /* 0x000fe200078e0043 */
[----:B------:R-:W-:-:S07]  /*31e0*/  MOV R69, R64 ;  /* 0x0000004000457202 */ /* 0x000fce0000000f00 */
[----:B------:R-:W-:Y:S05]  /*31f0*/  WARPSYNC.COLLECTIVE R60, `(.L_x_287) ;  /* 0x000000003c087348 */ /* 0x000fea0003c00000 */
[----:B------:R0:W1:Y:S02]  /*3200*/  SHFL.BFLY P1, R64, R63, R62, R61 ;  /* 0x0c00003e3f407389 */ /* 0x000064000002003d */
[----:B01----:R-:W-:Y:S01]  /*3210*/  ENDCOLLECTIVE ;  /* 0x000000000000791b */ /* 0x003fe20003800000 */
.L_x_287:
[----:B------:R-:W-:Y:S01]  /*3220*/  FADD.FTZ R69, R68, R69 ;  /* 0x0000004544457221 */ /* 0x000fe20000010000 */
[----:B------:R-:W-:-:S03]  /*3230*/  HFMA2.MMA R62, -RZ, RZ, 0, 5.9604644775390625e-08 ;  /* 0x00000001ff3e7435 */ /* 0x000fc600000001ff */
[----:B------:R-:W-:Y:S01]  /*3240*/  IMAD.MOV.U32 R63, RZ, RZ, R69 ;  /* 0x000000ffff3f7224 */ /* 0x000fe200078e0045 */
[----:B------:R-:W-:-:S07]  /*3250*/  MOV R70, R64 ;  /* 0x0000004000467202 */ /* 0x000fce0000000f00 */
[----:B------:R-:W-:Y:S05]  /*3260*/  WARPSYNC.COLLECTIVE R60, `(.L_x_288) ;  /* 0x000000003c087348 */ /* 0x000fea0003c00000 */
[----:B------:R0:W1:Y:S02]  /*3270*/  SHFL.BFLY P1, R64, R63, R62, R61 ;  /* 0x0c00003e3f407389 */ /* 0x000064000002003d */
[----:B01----:R-:W-:Y:S01]  /*3280*/  ENDCOLLECTIVE ;  /* 0x000000000000791b */ /* 0x003fe20003800000 */
.L_x_288:
[----:B------:R-:W-:-:S05]  /*3290*/  FADD.FTZ R70, R67, R70 ;  /* 0x0000004643467221 */ /* 0x000fca0000010000 */
[----:B------:R-:W-:Y:S01]  /*32a0*/  MOV R63, R70 ;  /* 0x00000046003f7202 */ /* 0x000fe20000000f00 */
[----:B------:R-:W-:-:S07]  /*32b0*/  IMAD.MOV.U32 R58, RZ, RZ, R64 ;  /* 0x000000ffff3a7224 */ /* 0x000fce00078e0040 */
[----:B------:R-:W-:Y:S05]  /*32c0*/  WARPSYNC.COLLECTIVE R60, `(.L_x_289) ;  /* 0x000000003c087348 */ /* 0x000fea0003c00000 */
[----:B------:R0:W1:Y:S02]  /*32d0*/  SHFL.BFLY P1, R64, R63, R62, R61 ;  /* 0x0c00003e3f407389 */ /* 0x000064000002003d */
[----:B01----:R-:W-:Y:S01]  /*32e0*/  ENDCOLLECTIVE ;  /* 0x000000000000791b */ /* 0x003fe20003800000 */
.L_x_289:
[----:B------:R-:W-:Y:S01]  /*32f0*/  FADD.FTZ R58, R69, R58 ;  /* 0x0000003a453a7221 */ /* 0x000fe20000010000 */
[----:B------:R-:W-:Y:S06]  /*3300*/  BRA `(.L_x_290) ;  /* 0xffffffec00e87947 */ /* 0x000fec000383ffff */
.L_x_278:
        /* <DEDUP_REMOVED lines=8> */
.L_x_292:
[----:B------:R-:W-:Y:S05]  /*3390*/  BSYNC B0 ;  /* 0x0000000000007941 */ /* 0x000fea0003800000 */
.L_x_291:
        /* <DEDUP_REMOVED lines=8> */
.L_x_293:
[----:B------:R-:W-:Y:S01]  /*3420*/  FADD.FTZ R5, R5, R2 ;  /* 0x0000000205057221 */ /* 0x000fe20000010000 */
[----:B------:R-:W-:-:S03]  /*3430*/  HFMA2.MMA R62, -RZ, RZ, 0, 2.384185791015625e-07 ;  /* 0x00000004ff3e7435 */ /* 0x000fc600000001ff */
[----:B------:R-:W-:Y:S01]  /*3440*/  IMAD.MOV.U32 R63, RZ, RZ, R5 ;  /* 0x000000ffff3f7224 */ /* 0x000fe200078e0005 */
[----:B------:R-:W-:-:S07]  /*3450*/  MOV R4, R64 ;  /* 0x0000004000047202 */ /* 0x000fce0000000f00 */
[----:B------:R-:W-:Y:S05]  /*3460*/  WARPSYNC.COLLECTIVE R60, `(.L_x_294) ;  /* 0x000000003c087348 */ /* 0x000fea0003c00000 */
[----:B------:R0:W1:Y:S02]  /*3470*/  SHFL.BFLY P1, R64, R63, R62, R61 ;  /* 0x0c00003e3f407389 */ /* 0x000064000002003d */
[----:B01----:R-:W-:Y:S01]  /*3480*/  ENDCOLLECTIVE ;  /* 0x000000000000791b */ /* 0x003fe20003800000 */
.L_x_294:
[----:B------:R-:W-:-:S05]  /*3490*/  FADD.FTZ R4, R4, R3 ;  /* 0x0000000304047221 */ /* 0x000fca0000010000 */
[----:B------:R-:W-:Y:S01]  /*34a0*/  MOV R63, R4 ;  /* 0x00000004003f7202 */ /* 0x000fe20000000f00 */
[----:B------:R-:W-:-:S07]  /*34b0*/  IMAD.MOV.U32 R12, RZ, RZ, R64 ;  /* 0x000000ffff0c7224 */ /* 0x000fce00078e0040 */
[----:B------:R-:W-:Y:S05]  /*34c0*/  WARPSYNC.COLLECTIVE R60, `(.L_x_295) ;  /* 0x000000003c087348 */ /* 0x000fea0003c00000 */
[----:B------:R0:W1:Y:S02]  /*34d0*/  SHFL.BFLY P1, R64, R63, R62, R61 ;  /* 0x0c00003e3f407389 */ /* 0x000064000002003d */
[----:B01----:R-:W-:Y:S01]  /*34e0*/  ENDCOLLECTIVE ;  /* 0x000000000000791b */ /* 0x003fe20003800000 */
.L_x_295:
[----:B------:R-:W-:-:S05]  /*34f0*/  FADD.FTZ R12, R5, R12 ;  /* 0x0000000c050c7221 */ /* 0x000fca0000010000 */
[----:B------:R-:W-:Y:S01]  /*3500*/  MOV R63, R12 ;  /* 0x0000000c003f7202 */ /* 0x000fe20000000f00 */
[----:B------:R-:W-:Y:S02]  /*3510*/  IMAD.MOV.U32 R62, RZ, RZ, 0x2 ;  /* 0x00000002ff3e7424 */ /* 0x000fe400078e00ff */
[----:B------:R-:W-:-:S07]  /*3520*/  IMAD.MOV.U32 R17, RZ, RZ, R64 ;  /* 0x000000ffff117224 */ /* 0x000fce00078e0040 */
[----:B------:R-:W-:Y:S05]  /*3530*/  WARPSYNC.COLLECTIVE R60, `(.L_x_296) ;  /* 0x000000003c087348 */ /* 0x000fea0003c00000 */
[----:B------:R0:W1:Y:S02]  /*3540*/  SHFL.BFLY P1, R64, R63, R62, R61 ;  /* 0x0c00003e3f407389 */ /* 0x000064000002003d */
[----:B01----:R-:W-:Y:S01]  /*3550*/  ENDCOLLECTIVE ;  /* 0x000000000000791b */ /* 0x003fe20003800000 */
.L_x_296:
[----:B------:R-:W-:-:S04]  /*3560*/  FADD.FTZ R17, R4, R17 ;  /* 0x0000001104117221 */ /* 0x000fc80000010000 */
[----:B------:R-:W-:Y:S01]  /*3570*/  IMAD.MOV.U32 R63, RZ, RZ, R17 ;  /* 0x000000ffff3f7224 */ /* 0x000fe200078e0011 */
[----:B------:R-:W-:-:S07]  /*3580*/  MOV R19, R64 ;  /* 0x0000004000137202 */ /* 0x000fce0000000f00 */
[----:B------:R-:W-:Y:S05]  /*3590*/  WARPSYNC.COLLECTIVE R60, `(.L_x_297) ;  /* 0x000000003c087348 */ /* 0x000fea0003c00000 */
[----:B------:R0:W1:Y:S02]  /*35a0*/  SHFL.BFLY P1, R64, R63, R62, R61 ;  /* 0x0c00003e3f407389 */ /* 0x000064000002003d */
[----:B01----:R-:W-:Y:S01]  /*35b0*/  ENDCOLLECTIVE ;  /* 0x000000000000791b */ /* 0x003fe20003800000 */
.L_x_297:
[----:B------:R-:W-:Y:S01]  /*35c0*/  FADD.FTZ R19, R12, R19 ;  /* 0x000000130c137221 */ /* 0x000fe20000010000 */
[----:B------:R-:W-:-:S03]  /*35d0*/  HFMA2.MMA R62, -RZ, RZ, 0, 5.9604644775390625e-08 ;  /* 0x00000001ff3e7435 */ /* 0x000fc600000001ff */
[----:B------:R-:W-:Y:S01]  /*35e0*/  IMAD.MOV.U32 R63, RZ, RZ, R19 ;  /* 0x000000ffff3f7224 */ /* 0x000fe200078e0013 */
[----:B------:R-:W-:-:S07]  /*35f0*/  MOV R2, R64 ;  /* 0x0000004000027202 */ /* 0x000fce0000000f00 */
[----:B------:R-:W-:Y:S05]  /*3600*/  WARPSYNC.COLLECTIVE R60, `(.L_x_298) ;  /* 0x000000003c087348 */ /* 0x000fea0003c00000 */
[----:B------:R0:W1:Y:S02]  /*3610*/  SHFL.BFLY P1, R64, R63, R62, R61 ;  /* 0x0c00003e3f407389 */ /* 0x000064000002003d */
[----:B01----:R-:W-:Y:S01]  /*3620*/  ENDCOLLECTIVE ;  /* 0x000000000000791b */ /* 0x003fe20003800000 */
.L_x_298:
[----:B------:R-:W-:-:S05]  /*3630*/  FADD.FTZ R2, R17, R2 ;  /* 0x0000000211027221 */ /* 0x000fca0000010000 */
[----:B------:R-:W-:Y:S01]  /*3640*/  MOV R63, R2 ;  /* 0x00000002003f7202 */ /* 0x000fe20000000f00 */
[----:B------:R-:W-:-:S07]  /*3650*/  IMAD.MOV.U32 R14, RZ, RZ, R64 ;  /* 0x000000ffff0e7224 */ /* 0x000fce00078e0040 */
[----:B------:R-:W-:Y:S05]  /*3660*/  WARPSYNC.COLLECTIVE R60, `(.L_x_299) ;  /* 0x000000003c087348 */ /* 0x000fea0003c00000 */
[----:B------:R0:W1:Y:S02]  /*3670*/  SHFL.BFLY P1, R64, R63, R62, R61 ;  /* 0x0c00003e3f407389 */ /* 0x000064000002003d */
[----:B01----:R-:W-:Y:S01]  /*3680*/  ENDCOLLECTIVE ;  /* 0x000000000000791b */ /* 0x003fe20003800000 */
.L_x_299:
[----:B------:R-:W-:Y:S01]  /*3690*/  FADD.FTZ R14, R19, R14 ;  /* 0x0000000e130e7221 */ /* 0x000fe20000010000 */
[----:B------:R-:W-:Y:S06]  /*36a0*/  BRA `(.L_x_300) ;  /* 0xfffffff400c87947 */ /* 0x000fec000383ffff */
.L_x_301:
        /* <DEDUP_REMOVED lines=13> */
.L_x_449:


//--------------------- .text._ZN13group_norm_v218gn_bwd_cuda_kernelI6__halfLi320ELi1ELi16ELi80ELi64ELb1ELb1ELi64ELi80ELi80ELi4ELb1ELi112ELb0ELb0ELNS_15WgradSyncMethodE3ENS_16CompileConditionILi900EEEEEvPT_S6_S6_PKS5_S8_S8_S8_PKfflPfPj --------------------------
	.section	.text._ZN13group_norm_v218gn_bwd_cuda_kernelI6__halfLi320ELi1ELi16ELi80ELi64ELb1ELb1ELi64ELi80ELi80ELi4ELb1ELi112ELb0ELb0ELNS_15WgradSyncMethodE3ENS_16CompileConditionILi900EEEEEvPT_S6_S6_PKS5_S8_S8_S8_PKfflPfPj,"ax",@progbits
	.align	128
        .global         _ZN13group_norm_v218gn_bwd_cuda_kernelI6__halfLi320ELi1ELi16ELi80ELi64ELb1ELb1ELi64ELi80ELi80ELi4ELb1ELi112ELb0ELb0ELNS_15WgradSyncMethodE3ENS_16CompileConditionILi900EEEEEvPT_S6_S6_PKS5_S8_S8_S8_PKfflPfPj
        .type           _ZN13group_norm_v218gn_bwd_cuda_kernelI6__halfLi320ELi1ELi16ELi80ELi64ELb1ELb1ELi64ELi80ELi80ELi4ELb1ELi112ELb0ELb0ELNS_15WgradSyncMethodE3ENS_16CompileConditionILi900EEEEEvPT_S6_S6_PKS5_S8_S8_S8_PKfflPfPj,@function
        .size           _ZN13group_norm_v218gn_bwd_cuda_kernelI6__halfLi320ELi1ELi16ELi80ELi64ELb1ELb1ELi64ELi80ELi80ELi4ELb1ELi112ELb0ELb0ELNS_15WgradSyncMethodE3ENS_16CompileConditionILi900EEEEEvPT_S6_S6_PKS5_S8_S8_S8_PKfflPfPj,(.L_x_450 - _ZN13group_norm_v218gn_bwd_cuda_kernelI6__halfLi320ELi1ELi16ELi80ELi64ELb1ELb1ELi64ELi80ELi80ELi4ELb1ELi112ELb0ELb0ELNS_15WgradSyncMethodE3ENS_16CompileConditionILi900EEEEEvPT_S6_S6_PKS5_S8_S8_S8_PKfflPfPj)
        .other          _ZN13group_norm_v218gn_bwd_cuda_kernelI6__halfLi320ELi1ELi16ELi80ELi64ELb1ELb1ELi64ELi80ELi80ELi4ELb1ELi112ELb0ELb0ELNS_15WgradSyncMethodE3ENS_16CompileConditionILi900EEEEEvPT_S6_S6_PKS5_S8_S8_S8_PKfflPfPj,@"STO_CUDA_ENTRY STV_DEFAULT"
_ZN13group_norm_v218gn_bwd_cuda_kernelI6__halfLi320ELi1ELi16ELi80ELi64ELb1ELb1ELi64ELi80ELi80ELi4ELb1ELi112ELb0ELb0ELNS_15WgradSyncMethodE3ENS_16CompileConditionILi900EEEEEvPT_S6_S6_PKS5_S8_S8_S8_PKfflPfPj:
.text._ZN13group_norm_v218gn_bwd_cuda_kernelI6__halfLi320ELi1ELi16ELi80ELi64ELb1ELb1ELi64ELi80ELi80ELi4ELb1ELi112ELb0ELb0ELNS_15WgradSyncMethodE3ENS_16CompileConditionILi900EEEEEvPT_S6_S6_PKS5_S8_S8_S8_PKfflPfPj:
        /* <DEDUP_REMOVED lines=30> */
.L_x_305:
[----:B------:R-:W2:Y:S04]  /*01e0*/  LD.E.STRONG.GPU R0, desc[UR8][R2.64] ;  /* 0x0000000802007980 */ /* 0x000ea8000c10f900 */
[----:B--2---:R-:W-:Y:S01]  /*01f0*/  CCTL.IVALL ;  /* 0x00000000ff00798f */ /* 0x004fe20002000000 */
[----:B------:R-:W-:Y:S05]  /*0200*/  YIELD ;  /* 0x0000000000007946 */ /* 0x000fea0003800000 */
[----:B-----5:R-:W-:-:S04]  /*0210*/  LOP3.LUT R0, R0, R5, RZ, 0x3c, !PT ;  /* 0x0000000500007212 */ /* 0x020fc800078e3cff */
[----:B------:R-:W-:-:S13]  /*0220*/  ISETP.GT.AND P0, PT, R0, -0x1, PT ;  /* 0xffffffff0000780c */ /* 0x000fda0003f04270 */
[----:B------:R-:W-:Y:S05]  /*0230*/  @P0 BRA `(.L_x_305) ;  /* 0xfffffffc00e80947 */ /* 0x000fea000383ffff */
.L_x_304:
[----:B------:R-:W-:Y:S05]  /*0240*/  WARPSYNC.ALL ;  /* 0x0000000000007948 */ /* 0x000fea0003800000 */
[----:B------:R-:W-:Y:S06]  /*0250*/  BAR.SYNC.DEFER_BLOCKING 0x0 ;  /* 0x0000000000007b1d */ /* 0x000fec0000010000 */
[----:B------:R-:W-:Y:S05]  /*0260*/  BRA `(.L_x_306) ;  /* 0x0000002c00487947 */ /* 0x000fea0003800000 */
.L_x_303:
        /* <DEDUP_REMOVED lines=18> */
[----:B------:R-:W-:Y:S01]  /*0390*/  LEA.HI R4, R4, R79, RZ, 0x4 ;  /* 0x0000004f04047211 */ /* 0x000fe200078f20ff */
[----:B------:R-:W-:Y:S01]  /*03a0*/  IMAD R56, R78, -0x14, R79 ;  /* 0xffffffec4e387824 */ /* 0x000fe200078e024f */
[C---:B------:R-:W-:Y:S02]  /*03b0*/  IADD3 R6, R80.reuse, 0x14, RZ ;  /* 0x0000001450067810 */ /* 0x040fe40007ffe0ff */
[C---:B------:R-:W-:Y:S02]  /*03c0*/  IADD3 R2, R80.reuse, 0x28, RZ ;  /* 0x0000002850027810 */ /* 0x040fe40007ffe0ff */
[----:B------:R-:W-:Y:S02]  /*03d0*/  SHF.R.S32.HI R7, RZ, 0x1f, R6 ;  /* 0x0000001fff077819 */ /* 0x000fe40000011406 */
[----:B------:R-:W-:Y:S02]  /*03e0*/  IADD3 R8, R80, 0x3c, RZ ;  /* 0x0000003c50087810 */ /* 0x000fe40007ffe0ff */
        /* <DEDUP_REMOVED lines=8> */
[----:B------:R-:W-:Y:S02]  /*0470*/  LEA.HI R9, R9, R8, RZ, 0x2 ;  /* 0x0000000809097211 */ /* 0x000fe400078f10ff */
[----:B------:R-:W-:Y:S02]  /*0480*/  SHF.R.S32.HI R11, RZ, 0x1f, R6 ;  /* 0x0000001fff0b7819 */ /* 0x000fe40000011406 */
[----:B------:R-:W-:Y:S02]  /*0490*/  LEA.HI R10, R13, R10, RZ, 0x2 ;  /* 0x0000000a0d0a7211 */ /* 0x000fe400078f10ff */
[----:B------:R-:W-:Y:S02]  /*04a0*/  IADD3 R8, R80, 0x8c, RZ ;  /* 0x0000008c50087810 */ /* 0x000fe40007ffe0ff */
        /* <DEDUP_REMOVED lines=17> */
[----:B------:R-:W-:Y:S02]  /*05c0*/  SHF.R.S32.HI R13, RZ, 0x1f, R12 ;  /* 0x0000001fff0d7819 */ /* 0x000fe4000001140c */
[----:B------:R-:W-:-:S02]  /*05d0*/  IADD3 R20, R80, 0x118, RZ ;  /* 0x0000011850147810 */ /* 0x000fc40007ffe0ff */
[----:B------:R-:W-:Y:S02]  /*05e0*/  LEA.HI R19, R19, R16, RZ, 0x2 ;  /* 0x0000001013137211 */ /* 0x000fe400078f10ff */
[----:B------:R-:W-:Y:S02]  /*05f0*/  LEA.HI R16, R13, R12, RZ, 0x2 ;  /* 0x0000000c0d107211 */ /* 0x000fe400078f10ff */
[----:B------:R-:W-:Y:S02]  /*0600*/  SHF.R.S32.HI R13, RZ, 0x1f, R20 ;  /* 0x0000001fff0d7819 */ /* 0x000fe40000011414 */
[C---:B------:R-:W-:Y:S02]  /*0610*/  IADD3 R18, R80.reuse, 0x104, RZ ;  /* 0x0000010450127810 */ /* 0x040fe40007ffe0ff */
[----:B------:R-:W-:Y:S02]  /*0620*/  LEA.HI R20, R13, R20, RZ, 0x2 ;  /* 0x000000140d147211 */ /* 0x000fe400078f10ff */
[----:B------:R-:W0:Y:S01]  /*0630*/  LDC.64 R12, c[0x0][0x268] ;  /* 0x00009a00ff0c7b82 */ /* 0x000e220000000a00 */
[----:B------:R-:W-:-:S02]  /*0640*/  IADD3 R22, R80, 0x12c, RZ ;  /* 0x0000012c50167810 */ /* 0x000fc40007ffe0ff */
[----:B------:R-:W-:Y:S02]  /*0650*/  SHF.R.S32.HI R21, RZ, 0x1f, R18 ;  /* 0x0000001fff157819 */ /* 0x000fe40000011412 */
[----:B------:R-:W-:Y:S02]  /*0660*/  SHF.R.S32.HI R23, RZ, 0x1f, R22 ;  /* 0x0000001fff177819 */ /* 0x000fe40000011416 */
[----:B------:R-:W-:Y:S02]  /*0670*/  LOP3.LUT R2, R5, 0xfffffffc, RZ, 0xc0, !PT ;  /* 0xfffffffc05027812 */ /* 0x000fe400078ec0ff */
[----:B------:R-:W-:Y:S02]  /*0680*/  LEA.HI R21, R21, R18, RZ, 0x2 ;  /* 0x0000001215157211 */ /* 0x000fe400078f10ff */
[----:B------:R-:W-:Y:S02]  /*0690*/  LEA.HI R23, R23, R22, RZ, 0x2 ;  /* 0x0000001617177211 */ /* 0x000fe400078f10ff */
[----:B------:R-:W-:-:S02]  /*06a0*/  MOV R61, UR4 ;  /* 0x00000004003d7c02 */ /* 0x000fc40008000f00 */
[----:B------:R-:W-:Y:S02]  /*06b0*/  IADD3 R2, -R2, R79, RZ ;  /* 0x0000004f02027210 */ /* 0x000fe40007ffe1ff */
[----:B------:R-:W-:Y:S02]  /*06c0*/  SHF.R.U32.HI R7, RZ, 0x2, R7 ;  /* 0x00000002ff077819 */ /* 0x000fe40000011607 */
[----:B------:R-:W-:Y:S02]  /*06d0*/  SHF.R.U32.HI R9, RZ, 0x2, R9 ;  /* 0x00000002ff097819 */ /* 0x000fe40000011609 */
[----:B------:R-:W-:Y:S02]  /*06e0*/  SHF.R.U32.HI R11, RZ, 0x2, R11 ;  /* 0x00000002ff0b7819 */ /* 0x000fe4000001160b */
[----:B------:R-:W-:Y:S01]  /*06f0*/  SHF.R.U32.HI R15, RZ, 0x2, R15 ;  /* 0x00000002ff0f7819 */ /* 0x000fe2000001160f */
[----:B0-----:R-:W-:Y:S01]  /*0700*/  IMAD.WIDE.U32 R12, R25, 0x4, R12 ;  /* 0x00000004190c7825 */ /* 0x001fe200078e000c */
[----:B------:R-:W-:-:S02]  /*0710*/  LOP3.LUT R0, R58, 0x18, RZ, 0xc, !PT ;  /* 0x000000183a007812 */ /* 0x000fc400078e0cff */
        /* <DEDUP_REMOVED lines=12> */
[----:B------:R-:W-:Y:S02]  /*07e0*/  LEA R59, R79, R61, 0x5 ;  /* 0x0000003d4f3b7211 */ /* 0x000fe400078e28ff */
[----:B------:R-:W-:Y:S02]  /*07f0*/  LOP3.LUT R58, R58, 0x18, RZ, 0xc0, !PT ;  /* 0x000000183a3a7812 */ /* 0x000fe400078ec0ff */
[C---:B------:R-:W-:Y:S02]  /*0800*/  LOP3.LUT R76, R2.reuse, 0x3, R7, 0x78, !PT ;  /* 0x00000003024c7812 */ /* 0x040fe400078e7807 */
[----:B------:R-:W-:Y:S02]  /*0810*/  CS2R R6, SRZ ;  /* 0x0000000000067805 */ /* 0x000fe4000001ff00 */
[----:B------:R-:W-:Y:S02]  /*0820*/  LOP3.LUT R74, R2, 0x3, R9, 0x78, !PT ;  /* 0x00000003024a7812 */ /* 0x000fe400078e7809 */
[----:B------:R-:W-:-:S02]  /*0830*/  CS2R R8, SRZ ;  /* 0x0000000000087805 */ /* 0x000fc4000001ff00 */
[C---:B------:R-:W-:Y:S02]  /*0840*/  LOP3.LUT R73, R2.reuse, 0x3, R11, 0x78, !PT ;  /* 0x0000000302497812 */ /* 0x040fe400078e780b */
[----:B------:R-:W-:Y:S02]  /*0850*/  CS2R R10, SRZ ;  /* 0x00000000000a7805 */ /* 0x000fe4000001ff00 */
[C---:B------:R-:W-:Y:S02]  /*0860*/  LOP3.LUT R70, R2.reuse, 0x3, R15, 0x78, !PT ;  /* 0x0000000302467812 */ /* 0x040fe400078e780f */
[----:B------:R-:W-:Y:S02]  /*0870*/  CS2R R14, SRZ ;  /* 0x00000000000e7805 */ /* 0x000fe4000001ff00 */
        /* <DEDUP_REMOVED lines=11> */
[----:B------:R-:W-:Y:S02]  /*0930*/  LOP3.LUT R62, R2, 0x3, R23, 0x78, !PT ;  /* 0x00000003023e7812 */ /* 0x000fe400078e7817 */
[C---:B------:R-:W-:Y:S02]  /*0940*/  IADD3 R55, R59.reuse, R0, RZ ;  /* 0x000000003b377210 */ /* 0x040fe40007ffe0ff */
[----:B------:R-:W-:-:S07]  /*0950*/  IADD3 R54, R59, R58, RZ ;  /* 0x0000003a3b367210 */ /* 0x000fce0007ffe0ff */
.L_x_315:
[C---:B------:R-:W-:Y:S01]  /*0960*/  LOP3.LUT R85, R31.reuse, 0xf, RZ, 0xc0, !PT ;  /* 0x0000000f1f557812 */ /* 0x040fe200078ec0ff */
[----:B------:R-:W-:Y:S01]  /*0970*/  ULDC.64 UR4, c[0x0][0x248] ;  /* 0x0000920000047ab9 */ /* 0x000fe20000000a00 */
[C---:B---3--:R-:W-:Y:S01]  /*0980*/  LOP3.LUT R16, R31.reuse, 0xfffffff0, RZ, 0xc0, !PT ;  /* 0xfffffff01f107812 */ /* 0x048fe200078ec0ff */
[----:B------:R-:W-:Y:S01]  /*0990*/  IMAD R51, R78, 0x500, RZ ;  /* 0x000005004e337824 */ /* 0x000fe200078e02ff */
[----:B------:R-:W-:Y:S01]  /*09a0*/  SHF.R.U64 R5, R31, 0x4, R30 ;  /* 0x000000041f057819 */ /* 0x000fe2000000121e */
[----:B------:R-:W-:Y:S01]  /*09b0*/  IMAD R34, R85, 0x14, R56 ;  /* 0x0000001455227824 */ /* 0x000fe200078e0238 */
[----:B------:R-:W-:Y:S01]  /*09c0*/  LOP3.LUT R17, R30, 0x1fffffff, RZ, 0xc0, !PT ;  /* 0x1fffffff1e117812 */ /* 0x000fe200078ec0ff */
[----:B------:R-:W0:Y:S01]  /*09d0*/  LDC.64 R40, c[0x0][0x238] ;  /* 0x00008e00ff287b82 */ /* 0x000e220000000a00 */
[----:B------:R-:W-:Y:S02]  /*09e0*/  SHF.R.U32.HI R0, RZ, 0x4, R30 ;  /* 0x00000004ff007819 */ /* 0x000fe4000001161e */
[----:B------:R-:W-:-:S03]  /*09f0*/  SHF.L.U32 R34, R34, 0x2, RZ ;  /* 0x0000000222227819 */ /* 0x000fc600000006ff */
[----:B------:R-:W-:Y:S01]  /*0a00*/  IMAD R19, R0, 0x14000, RZ ;  /* 0x0001400000137824 */ /* 0x000fe200078e02ff */
[----:B------:R-:W-:Y:S01]  /*0a10*/  SHF.R.S32.HI R35, RZ, 0x1f, R34 ;  /* 0x0000001fff237819 */ /* 0x000fe20000011422 */
[----:B------:R-:W-:-:S05]  /*0a20*/  IMAD.WIDE.U32 R2, R34, -0x33333333, RZ ;  /* 0xcccccccd22027825 */ /* 0x000fca00078e00ff */
[----:B------:R-:W-:Y:S01]  /*0a30*/  SHF.R.U32.HI R83, RZ, 0x6, R3 ;  /* 0x00000006ff537819 */ /* 0x000fe20000011603 */
[----:B------:R-:W-:Y:S02]  /*0a40*/  IMAD.WIDE.U32 R2, R5, 0x14000, R34 ;  /* 0x0001400005027825 */ /* 0x000fe400078e0022 */
[----:B------:R-:W1:Y:S01]  /*0a50*/  LDC.64 R4, c[0x0][0x240] ;  /* 0x00009000ff047b82 */ /* 0x000e620000000a00 */
[----:B------:R-:W-:Y:S02]  /*0a60*/  IADD3 R16, P0, R16, R83, RZ ;  /* 0x0000005310107210 */ /* 0x000fe40007f1e0ff */
[----:B------:R-:W-:Y:S02]  /*0a70*/  IADD3 R51, P1, R51, R2, RZ ;  /* 0x0000000233337210 */ /* 0x000fe40007f3e0ff */
[----:B------:R-:W-:Y:S02]  /*0a80*/  IADD3.X R17, RZ, R17, RZ, P0, !PT ;  /* 0x00000011ff117210 */ /* 0x000fe400007fe4ff */
[----:B------:R-:W-:-:S02]  /*0a90*/  LEA R24, P0, R16, UR4, 0x3 ;  /* 0x0000000410187c11 */ /* 0x000fc4000f8018ff */
[----:B------:R-:W-:Y:S02]  /*0aa0*/  IADD3.X R2, R3, R19, RZ, P1, !PT ;  /* 0x0000001303027210 */ /* 0x000fe40000ffe4ff */
[----:B------:R-:W-:Y:S01]  /*0ab0*/  LEA.HI.X R25, R16, UR5, R17, 0x3, P0 ;  /* 0x0000000510197c11 */ /* 0x000fe200080f1c11 */
[----:B------:R-:W-:Y:S01]  /*0ac0*/  ULDC.64 UR4, c[0x0][0x230] ;  /* 0x00008c0000047ab9 */ /* 0x000fe20000000a00 */
[C---:B------:R-:W-:Y:S02]  /*0ad0*/  SHF.L.U32 R53, R51.reuse, 0x1, RZ ;  /* 0x0000000133357819 */ /* 0x040fe400000006ff */
[----:B------:R-:W-:Y:S02]  /*0ae0*/  SHF.L.U64.HI R51, R51, 0x1, R2 ;  /* 0x0000000133337819 */ /* 0x000fe40000010202 */
[----:B------:R-:W2:Y:S01]  /*0af0*/  LDG.E.64.CONSTANT R24, desc[UR8][R24.64] ;  /* 0x0000000818187981 */ /* 0x000ea2000c1e9b00 */
        /* <DEDUP_REMOVED lines=8> */
[----:B------:R-:W5:Y:S04]  /*0b80*/  LDG.E.64.CONSTANT R32, desc[UR8][R2.64+0xa000] ;  /* 0x00a0000802207981 */ /* 0x000f68000c1e9b00 */
[----:B------:R-:W5:Y:S01]  /*0b90*/  LDG.E.64.CONSTANT R28, desc[UR8][R2.64+0x14000] ;  /* 0x01400008021c7981 */ /* 0x000f62000c1e9b00 */
[----:B------:R-:W-:Y:S01]  /*0ba0*/  IADD3 R38, P0, R53, UR4, RZ ;  /* 0x0000000435267c10 */ /* 0x000fe2000ff1e0ff */
[----:B------:R-:W-:-:S02]  /*0bb0*/  ULDC UR4, c[0x0][0x250] ;  /* 0x0000940000047ab9 */ /* 0x000fc40000000800 */
[----:B------:R0:W5:Y:S01]  /*0bc0*/  LDG.E.64.CONSTANT R26, desc[UR8][R2.64+0x1e000] ;  /* 0x01e00008021a7981 */ /* 0x000162000c1e9b00 */
[----:B------:R-:W-:-:S05]  /*0bd0*/  IADD3.X R39, R51, UR5, RZ, P0, !PT ;  /* 0x0000000533277c10 */ /* 0x000fca00087fe4ff */
[----:B------:R-:W5:Y:S04]  /*0be0*/  LDG.E.64.CONSTANT R22, desc[UR8][R38.64] ;  /* 0x0000000826167981 */ /* 0x000f68000c1e9b00 */
[----:B------:R-:W5:Y:S04]  /*0bf0*/  LDG.E.64.CONSTANT R16, desc[UR8][R38.64+0xa000] ;  /* 0x00a0000826107981 */ /* 0x000f68000c1e9b00 */
[----:B------:R-:W5:Y:S04]  /*0c00*/  LDG.E.64.CONSTANT R18, desc[UR8][R38.64+0x14000] ;  /* 0x0140000826127981 */ /* 0x000f68000c1e9b00 */
[----:B------:R1:W5:Y:S01]  /*0c10*/  LDG.E.64.CONSTANT R20, desc[UR8][R38.64+0x1e000] ;  /* 0x01e0000826147981 */ /* 0x000362000c1e9b00 */
[C---:B------:R-:W-:Y:S01]  /*0c20*/  LOP3.LUT P0, RZ, R79.reuse, 0x1f, RZ, 0xc0, !PT ;  /* 0x0000001f4fff7812 */ /* 0x040fe2000780c0ff */
[----:B------:R-:W-:Y:S01]  /*0c30*/  BSSY B1, `(.L_x_307) ;  /* 0x000019f000017945 */ /* 0x000fe20003800000 */
[----:B------:R-:W-:Y:S01]  /*0c40*/  ISETP.GT.U32.AND P2, PT, R79, 0x1f, PT ;  /* 0x0000001f4f00780c */ /* 0x000fe20003f44070 */
[----:B--2---:R-:W-:-:S04]  /*0c50*/  FADD.FTZ R25, R25, UR4 ;  /* 0x0000000419197e21 */ /* 0x004fc80008010000 */
[----:B------:R2:W1:Y:S01]  /*0c60*/  MUFU.RSQ R49, R25 ;  /* 0x0000001900317308 */ /* 0x0004620000001400 */
[--C-:B---3--:R-:W-:Y:S02]  /*0c70*/  HADD2.F32 R43, -RZ, R36.reuse.H1_H1 ;  /* 0x30000024ff2b7230 */ /* 0x108fe40000004100 */
[----:B0-----:R-:W-:Y:S02]  /*0c80*/  HADD2.F32 R3, -RZ, R36.H0_H0 ;  /* 0x20000024ff037230 */ /* 0x001fe40000004100 */
[----:B--2---:R-:W-:Y:S02]  /*0c90*/  HADD2.F32 R25, -RZ, R37.H0_H0 ;  /* 0x20000025ff197230 */ /* 0x004fe40000004100 */
[C---:B------:R-:W-:Y:S01]  /*0ca0*/  FADD.FTZ R4, -R24.reuse, R43 ;  /* 0x0000002b18047221 */ /* 0x040fe20000010100 */
[----:B----4-:R-:W-:Y:S02]  /*0cb0*/  HADD2.F32 R5, -RZ, R40.H0_H0 ;  /* 0x20000028ff057230 */ /* 0x010fe40000004100 */
[----:B------:R-:W-:Y:S01]  /*0cc0*/  FADD.FTZ R2, -R24, R3 ;  /* 0x0000000318027221 */ /* 0x000fe20000010100 */
[----:B-----5:R-:W-:-:S02]  /*0cd0*/  HADD2.F32 R0, -RZ, R34.H0_H0 ;  /* 0x20000022ff007230 */ /* 0x020fc40000004100 */
[----:B------:R-:W-:Y:S02]  /*0ce0*/  HADD2.F32 R37, -RZ, R37.H1_H1 ;  /* 0x30000025ff257230 */ /* 0x000fe40000004100 */
[C---:B-1----:R-:W-:Y:S01]  /*0cf0*/  FMUL.FTZ R43, R49.reuse, R4 ;  /* 0x00000004312b7220 */ /* 0x042fe20000410000 */
[----:B------:R-:W-:Y:S01]  /*0d00*/  FADD.FTZ R4, -R24, R25 ;  /* 0x0000001918047221 */ /* 0x000fe20000010100 */
[C---:B------:R-:W-:Y:S01]  /*0d10*/  FMUL.FTZ R3, R49.reuse, R2 ;  /* 0x0000000231037220 */ /* 0x040fe20000410000 */
[----:B------:R-:W-:Y:S02]  /*0d20*/  HADD2.F32 R47, -RZ, R40.H1_H1 ;  /* 0x30000028ff2f7230 */ /* 0x000fe40000004100 */
[----:B------:R-:W-:Y:S02]  /*0d30*/  HADD2.F32 R45, -RZ, R41.H0_H0 ;  /* 0x20000029ff2d7230 */ /* 0x000fe40000004100 */
[----:B------:R-:W-:Y:S01]  /*0d40*/  FMUL.FTZ R39, R49, R4 ;  /* 0x0000000431277220 */ /* 0x000fe20000410000 */
[----:B------:R-:W-:-:S02]  /*0d50*/  HADD2.F32 R2, -RZ, R34.H1_H1 ;  /* 0x30000022ff027230 */ /* 0x000fc40000004100 */
[----:B------:R-:W-:Y:S01]  /*0d60*/  FFMA.FTZ R82, R3, R5, R0 ;  /* 0x0000000503527223 */ /* 0x000fe20000010000 */
[----:B------:R-:W-:Y:S02]  /*0d70*/  HADD2.F32 R90, -RZ, R35.H0_H0 ;  /* 0x20000023ff5a7230 */ /* 0x000fe40000004100 */
[----:B------:R-:W-:Y:S01]  /*0d80*/  FADD.FTZ R4, -R24, R37 ;  /* 0x0000002518047221 */ /* 0x000fe20000010100 */
[----:B------:R-:W-:Y:S02]  /*0d90*/  HADD2.F32 R41, -RZ, R41.H1_H1 ;  /* 0x30000029ff297230 */ /* 0x000fe40000004100 */
[----:B------:R-:W-:Y:S01]  /*0da0*/  FFMA.FTZ R84, R43, R47, R2 ;  /* 0x0000002f2b547223 */ /* 0x000fe20000010002 */
[----:B------:R-:W-:Y:S02]  /*0db0*/  HADD2.F32 R92, -RZ, R35.H1_H1 ;  /* 0x30000023ff5c7230 */ /* 0x000fe40000004100 */
[----:B------:R-:W-:Y:S01]  /*0dc0*/  FFMA.FTZ R86, R39, R45, R90 ;  /* 0x0000002d27567223 */ /* 0x000fe2000001005a */
[----:B------:R-:W-:Y:S01]  /*0dd0*/  FMUL.FTZ R98, R82, -1.4426950216293334961 ;  /* 0xbfb8aa3b52627820 */ /* 0x000fe20000410000 */
[----:B------:R-:W-:Y:S01]  /*0de0*/  FMUL.FTZ R37, R49, R4 ;  /* 0x0000000431257220 */ /* 0x000fe20000410000 */
[----:B------:R-:W-:Y:S01]  /*0df0*/  FMUL.FTZ R99, R84, -1.4426950216293334961 ;  /* 0xbfb8aa3b54637820 */ /* 0x000fe20000410000 */
[----:B------:R-:W-:Y:S01]  /*0e00*/  FMUL.FTZ R101, R86, -1.4426950216293334961 ;  /* 0xbfb8aa3b56657820 */ /* 0x000fe20000410000 */
[----:B------:R-:W-:-:S02]  /*0e10*/  HADD2.F32 R25, -RZ, R32.H0_H0 ;  /* 0x20000020ff197230 */ /* 0x000fc40000004100 */
[----:B------:R-:W-:Y:S01]  /*0e20*/  FFMA.FTZ R97, R37, R41, R92 ;  /* 0x0000002925617223 */ /* 0x000fe2000001005c */
[----:B------:R-:W0:Y:S01]  /*0e30*/  MUFU.EX2 R98, R98 ;  /* 0x0000006200627308 */ /* 0x000e220000000800 */
[----:B------:R-:W-:Y:S02]  /*0e40*/  HADD2.F32 R35, -RZ, R32.H1_H1 ;  /* 0x30000020ff237230 */ /* 0x000fe40000004100 */
[----:B------:R-:W-:Y:S01]  /*0e50*/  FMUL.FTZ R102, R97, -1.4426950216293334961 ;  /* 0xbfb8aa3b61667820 */ /* 0x000fe20000410000 */
[C---:B------:R-:W-:Y:S01]  /*0e60*/  FADD.FTZ R52, -R24.reuse, R25 ;  /* 0x0000001918347221 */ /* 0x040fe20000010100 */
[--C-:B------:R-:W-:Y:S02]  /*0e70*/  HADD2.F32 R25, -RZ, R33.reuse.H0_H0 ;  /* 0x20000021ff197230 */ /* 0x100fe40000004100 */
[C---:B------:R-:W-:Y:S01]  /*0e80*/  FADD.FTZ R50, -R24.reuse, R35 ;  /* 0x0000002318327221 */ /* 0x040fe20000010100 */
[----:B------:R-:W-:Y:S01]  /*0e90*/  HADD2.F32 R35, -RZ, R33.H1_H1 ;  /* 0x30000021ff237230 */ /* 0x000fe20000004100 */
[----:B------:R-:W1:Y:S01]  /*0ea0*/  MUFU.EX2 R99, R99 ;  /* 0x0000006300637308 */ /* 0x000e620000000800 */
[C---:B------:R-:W-:Y:S01]  /*0eb0*/  FMUL.FTZ R52, R49.reuse, R52 ;  /* 0x0000003431347220 */ /* 0x040fe20000410000 */
[----:B------:R-:W-:Y:S01]  /*0ec0*/  FADD.FTZ R48, -R24, R25 ;  /* 0x0000001918307221 */ /* 0x000fe20000010100 */
[----:B------:R-:W-:Y:S01]  /*0ed0*/  FMUL.FTZ R50, R49, R50 ;  /* 0x0000003231327220 */ /* 0x000fe20000410000 */
[----:B------:R-:W-:-:S02]  /*0ee0*/  HADD2.F32 R25, -RZ, R28.H0_H0 ;  /* 0x2000001cff197230 */ /* 0x000fc40000004100 */
[----:B------:R-:W-:Y:S01]  /*0ef0*/  FFMA.FTZ R32, R5, R52, R0 ;  /* 0x0000003405207223 */ /* 0x000fe20000010000 */
[----:B------:R-:W-:Y:S01]  /*0f00*/  FMUL.FTZ R48, R49, R48 ;  /* 0x0000003031307220 */ /* 0x000fe20000410000 */
[----:B------:R-:W-:Y:S01]  /*0f10*/  FFMA.FTZ R33, R47, R50, R2 ;  /* 0x000000322f217223 */ /* 0x000fe20000010002 */
[----:B------:R-:W2:Y:S01]  /*0f20*/  MUFU.EX2 R101, R101 ;  /* 0x0000006500657308 */ /* 0x000ea20000000800 */
[----:B0-----:R-:W-:Y:S01]  /*0f30*/  FADD.FTZ R106, R98, 1 ;  /* 0x3f800000626a7421 */ /* 0x001fe20000010000 */
[----:B------:R-:W-:Y:S01]  /*0f40*/  FFMA.FTZ R34, R45, R48, R90 ;  /* 0x000000302d227223 */ /* 0x000fe2000001005a */
[----:B------:R-:W-:Y:S01]  /*0f50*/  FMUL.FTZ R104, R32, -1.4426950216293334961 ;  /* 0xbfb8aa3b20687820 */ /* 0x000fe20000410000 */
[----:B------:R-:W-:Y:S01]  /*0f60*/  FMUL.FTZ R105, R33, -1.4426950216293334961 ;  /* 0xbfb8aa3b21697820 */ /* 0x000fe20000410000 */
[----:B------:R-:W-:Y:S01]  /*0f70*/  FADD.FTZ R46, -R24, R35 ;  /* 0x00000023182e7221 */ /* 0x000fe20000010100 */
[----:B------:R-:W-:Y:S01]  /*0f80*/  FMUL.FTZ R100, R34, -1.4426950216293334961 ;  /* 0xbfb8aa3b22647820 */ /* 0x000fe20000410000 */
[----:B------:R-:W-:Y:S01]  /*0f90*/  HADD2.F32 R35, -RZ, R28.H1_H1 ;  /* 0x3000001cff237230 */ /* 0x000fe20000004100 */
[----:B------:R-:W0:Y:S01]  /*0fa0*/  MUFU.EX2 R102, R102 ;  /* 0x0000006600667308 */ /* 0x000e220000000800 */
[----:B-1----:R-:W-:Y:S01]  /*0fb0*/  FADD.FTZ R107, R99, 1 ;  /* 0x3f800000636b7421 */ /* 0x002fe20000010000 */
[----:B------:R-:W-:Y:S01]  /*0fc0*/  FMUL.FTZ R46, R49, R46 ;  /* 0x0000002e312e7220 */ /* 0x000fe20000410000 */
[C---:B------:R-:W-:Y:S01]  /*0fd0*/  FADD.FTZ R44, -R24.reuse, R25 ;  /* 0x00000019182c7221 */ /* 0x040fe20000010100 */
[----:B------:R-:W-:Y:S01]  /*0fe0*/  FADD.FTZ R42, -R24, R35 ;  /* 0x00000023182a7221 */ /* 0x000fe20000010100 */
[----:B------:R-:W-:-:S02]  /*0ff0*/  HADD2.F32 R35, -RZ, R29.H0_H0 ;  /* 0x2000001dff237230 */ /* 0x000fc40000004100 */
[----:B------:R-:W-:Y:S01]  /*1000*/  FFMA.FTZ R81, R41, R46, R92 ;  /* 0x0000002e29517223 */ /* 0x000fe2000001005c */
[----:B------:R-:W-:Y:S01]  /*1010*/  FMUL.FTZ R44, R49, R44 ;  /* 0x0000002c312c7220 */ /* 0x000fe20000410000 */
[----:B------:R-:W1:Y:S01]  /*1020*/  MUFU.RCP R106, R106 ;  /* 0x0000006a006a7308 */ /* 0x000e620000001000 */
[----:B--2---:R-:W-:Y:S01]  /*1030*/  FADD.FTZ R103, R101, 1 ;  /* 0x3f80000065677421 */ /* 0x004fe20000010000 */
[----:B------:R-:W-:Y:S01]  /*1040*/  FMUL.FTZ R96, R81, -1.4426950216293334961 ;  /* 0xbfb8aa3b51607820 */ /* 0x000fe20000410000 */
[----:B------:R-:W-:Y:S01]  /*1050*/  FFMA.FTZ R25, R5, R44, R0 ;  /* 0x0000002c05197223 */ /* 0x000fe20000010000 */
[----:B------:R-:W-:Y:S01]  /*1060*/  FMUL.FTZ R42, R49, R42 ;  /* 0x0000002a312a7220 */ /* 0x000fe20000410000 */
[----:B------:R-:W-:Y:S02]  /*1070*/  HADD2.F32 R29, -RZ, R29.H1_H1 ;  /* 0x3000001dff1d7230 */ /* 0x000fe40000004100 */
[----:B------:R-:W-:Y:S01]  /*1080*/  FADD.FTZ R40, -R24, R35 ;  /* 0x0000002318287221 */ /* 0x000fe20000010100 */
[----:B------:R-:W-:Y:S01]  /*1090*/  FMUL.FTZ R95, R25, -1.4426950216293334961 ;  /* 0xbfb8aa3b195f7820 */ /* 0x000fe20000410000 */
[----:B------:R-:W2:Y:S01]  /*10a0*/  MUFU.EX2 R104, R104 ;  /* 0x0000006800687308 */ /* 0x000ea20000000800 */
[----:B0-----:R-:W-:Y:S01]  /*10b0*/  FADD.FTZ R101, R102, 1 ;  /* 0x3f80000066657421 */ /* 0x001fe20000010000 */
[----:B------:R-:W-:Y:S01]  /*10c0*/  FFMA.FTZ R28, R47, R42, R2 ;  /* 0x0000002a2f1c7223 */ /* 0x000fe20000010002 */
[----:B------:R-:W-:Y:S01]  /*10d0*/  FADD.FTZ R38, -R24, R29 ;  /* 0x0000001d18267221 */ /* 0x000fe20000010100 */
[----:B------:R-:W-:-:S02]  /*10e0*/  HADD2.F32 R35, -RZ, R26.H0_H0 ;  /* 0x2000001aff237230 */ /* 0x000fc40000004100 */
[C---:B------:R-:W-:Y:S01]  /*10f0*/  FMUL.FTZ R40, R49.reuse, R40 ;  /* 0x0000002831287220 */ /* 0x040fe20000410000 */
[----:B------:R-:W-:Y:S01]  /*1100*/  FMUL.FTZ R88, R28, -1.4426950216293334961 ;  /* 0xbfb8aa3b1c587820 */ /* 0x000fe20000410000 */
[----:B------:R-:W-:Y:S01]  /*1110*/  FMUL.FTZ R38, R49, R38 ;  /* 0x0000002631267220 */ /* 0x000fe20000410000 */
[----:B------:R-:W0:Y:S01]  /*1120*/  MUFU.RCP R107, R107 ;  /* 0x0000006b006b7308 */ /* 0x000e220000001000 */
[----:B-1----:R-:W-:Y:S01]  /*1130*/  FADD.FTZ R99, -R106, 1 ;  /* 0x3f8000006a637421 */ /* 0x002fe20000010100 */
[----:B------:R-:W-:Y:S02]  /*1140*/  HADD2.F32 R87, -RZ, R26.H1_H1 ;  /* 0x3000001aff577230 */ /* 0x000fe40000004100 */
[----:B------:R-:W-:Y:S01]  /*1150*/  FFMA.FTZ R26, R41, R38, R92 ;  /* 0x00000026291a7223 */ /* 0x000fe2000001005c */
[----:B------:R-:W-:Y:S01]  /*1160*/  FADD.FTZ R36, -R24, R35 ;  /* 0x0000002318247221 */ /* 0x000fe20000010100 */
[--C-:B------:R-:W-:Y:S02]  /*1170*/  HADD2.F32 R91, -RZ, R27.reuse.H1_H1 ;  /* 0x3000001bff5b7230 */ /* 0x100fe40000004100 */
[----:B------:R-:W-:Y:S01]  /*1180*/  FFMA.FTZ R29, R45, R40, R90 ;  /* 0x000000282d1d7223 */ /* 0x000fe2000001005a */
[----:B------:R-:W-:Y:S01]  /*1190*/  FMUL.FTZ R89, R26, -1.4426950216293334961 ;  /* 0xbfb8aa3b1a597820 */ /* 0x000fe20000410000 */
[----:B------:R-:W1:Y:S01]  /*11a0*/  MUFU.RCP R103, R103 ;  /* 0x0000006700677308 */ /* 0x000e620000001000 */
[----:B--2---:R-:W-:Y:S01]  /*11b0*/  FADD.FTZ R98, R104, 1 ;  /* 0x3f80000068627421 */ /* 0x004fe20000010000 */
[----:B------:R-:W-:Y:S01]  /*11c0*/  FADD.FTZ R4, -R24, R87 ;  /* 0x0000005718047221 */ /* 0x000fe20000010100 */
[----:B------:R-:W-:Y:S01]  /*11d0*/  FMUL.FTZ R36, R49, R36 ;  /* 0x0000002431247220 */ /* 0x000fe20000410000 */
[----:B------:R-:W-:-:S02]  /*11e0*/  HADD2.F32 R87, -RZ, R27.H0_H0 ;  /* 0x2000001bff577230 */ /* 0x000fc40000004100 */
[----:B------:R-:W-:Y:S01]  /*11f0*/  FMUL.FTZ R93, R29, -1.4426950216293334961 ;  /* 0xbfb8aa3b1d5d7820 */ /* 0x000fe20000410000 */
[----:B------:R-:W-:Y:S01]  /*1200*/  FMUL.FTZ R4, R49, R4 ;  /* 0x0000000431047220 */ /* 0x000fe20000410000 */
[----:B------:R-:W-:Y:S01]  /*1210*/  FFMA.FTZ R35, R5, R36, R0 ;  /* 0x0000002405237223 */ /* 0x000fe20000010000 */
[----:B------:R-:W2:Y:S01]  /*1220*/  MUFU.EX2 R105, R105 ;  /* 0x0000006900697308 */ /* 0x000ea20000000800 */
[----:B0-----:R-:W-:Y:S01]  /*1230*/  FADD.FTZ R109, -R107, 1 ;  /* 0x3f8000006b6d7421 */ /* 0x001fe20000010100 */
[----:B------:R-:W-:Y:S01]  /*1240*/  FFMA.FTZ R27, R47, R4, R2 ;  /* 0x000000042f1b7223 */ /* 0x000fe20000010002 */
[----:B------:R-:W-:Y:S01]  /*1250*/  FADD.FTZ R0, -R24, R87 ;  /* 0x0000005718007221 */ /* 0x000fe20000010100 */
[----:B------:R-:W-:Y:S01]  /*1260*/  FMUL.FTZ R94, R35, -1.4426950216293334961 ;  /* 0xbfb8aa3b235e7820 */ /* 0x000fe20000410000 */
[----:B------:R-:W-:Y:S01]  /*1270*/  FFMA.FTZ R84, R84, R109, 1 ;  /* 0x3f80000054547423 */ /* 0x000fe2000001006d */
[----:B------:R-:W-:Y:S01]  /*1280*/  FMUL.FTZ R87, R27, -1.4426950216293334961 ;  /* 0xbfb8aa3b1b577820 */ /* 0x000fe20000410000 */
[----:B------:R-:W-:Y:S01]  /*1290*/  FMUL.FTZ R2, R49, R0 ;  /* 0x0000000031027220 */ /* 0x000fe20000410000 */
[----:B------:R-:W0:Y:S01]  /*12a0*/  MUFU.EX2 R100, R100 ;  /* 0x0000006400647308 */ /* 0x000e220000000800 */
[----:B-1----:R-:W-:Y:S01]  /*12b0*/  FADD.FTZ R111, -R103, 1 ;  /* 0x3f800000676f7421 */ /* 0x002fe20000010100 */
[----:B------:R-:W-:Y:S01]  /*12c0*/  FMUL.FTZ R107, R107, R84 ;  /* 0x000000546b6b7220 */ /* 0x000fe20000410000 */
[----:B------:R-:W-:-:S02]  /*12d0*/  HADD2.F32 R84, -RZ, R22.H1_H1 ;  /* 0x30000016ff547230 */ /* 0x000fc40000004100 */
[----:B------:R-:W-:Y:S01]  /*12e0*/  FADD.FTZ R0, -R24, R91 ;  /* 0x0000005b18007221 */ /* 0x000fe20000010100 */
[----:B------:R-:W-:Y:S02]  /*12f0*/  FFMA.FTZ R24, R45, R2, R90 ;  /* 0x000000022d187223 */ /* 0x000fe4000001005a */
[----:B------:R-:W1:Y:S01]  /*1300*/  MUFU.RCP R101, R101 ;  /* 0x0000006500657308 */ /* 0x000e620000001000 */
[----:B--2---:R-:W-:Y:S01]  /*1310*/  FADD.FTZ R104, R105, 1 ;  /* 0x3f80000069687421 */ /* 0x004fe20000010000 */
[----:B------:R-:W-:Y:S01]  /*1320*/  FFMA.FTZ R105, R82, R99, 1 ;  /* 0x3f80000052697423 */ /* 0x000fe20000010063 */
[----:B------:R-:W-:Y:S01]  /*1330*/  FMUL.FTZ R84, R84, R107 ;  /* 0x0000006b54547220 */ /* 0x000fe20000410000 */
[----:B------:R-:W-:Y:S01]  /*1340*/  FMUL.FTZ R91, R24, -1.4426950216293334961 ;  /* 0xbfb8aa3b185b7820 */ /* 0x000fe20000410000 */
[----:B------:R-:W-:Y:S01]  /*1350*/  FMUL.FTZ R0, R49, R0 ;  /* 0x0000000031007220 */ /* 0x000fe20000410000 */
[----:B------:R-:W-:Y:S01]  /*1360*/  FMUL.FTZ R105, R106, R105 ;  /* 0x000000696a697220 */ /* 0x000fe20000410000 */
[----:B------:R-:W-:Y:S01]  /*1370*/  HADD2.F32 R107, -RZ, R21.H1_H1 ;  /* 0x30000015ff6b7230 */ /* 0x000fe20000004100 */
[----:B------:R-:W2:Y:S01]  /*1380*/  MUFU.EX2 R96, R96 ;  /* 0x0000006000607308 */ /* 0x000ea20000000800 */
[----:B0-----:R-:W-:Y:S01]  /*1390*/  FADD.FTZ R108, R100, 1 ;  /* 0x3f800000646c7421 */ /* 0x001fe20000010000 */
[----:B------:R-:W-:Y:S01]  /*13a0*/  FFMA.FTZ R100, R86, R111, 1 ;  /* 0x3f80000056647423 */ /* 0x000fe2000001006f */
[----:B------:R-:W-:-:S02]  /*13b0*/  HADD2.F32 R86, -RZ, R22.H0_H0 ;  /* 0x20000016ff567230 */ /* 0x000fc40000004100 */
[----:B------:R-:W-:Y:S01]  /*13c0*/  FFMA.FTZ R90, R41, R0, R92 ;  /* 0x00000000295a7223 */ /* 0x000fe2000001005c */
[----:B------:R-:W-:Y:S01]  /*13d0*/  FMUL.FTZ R103, R103, R100 ;  /* 0x0000006467677220 */ /* 0x000fe20000410000 */
[--C-:B------:R-:W-:Y:S01]  /*13e0*/  HADD2.F32 R100, -RZ, R23.reuse.H1_H1 ;  /* 0x30000017ff647230 */ /* 0x100fe20000004100 */
[----:B------:R-:W0:Y:S01]  /*13f0*/  MUFU.EX2 R95, R95 ;  /* 0x0000005f005f7308 */ /* 0x000e220000000800 */
[----:B-1----:R-:W-:Y:S01]  /*1400*/  FADD.FTZ R82, -R101, 1 ;  /* 0x3f80000065527421 */ /* 0x002fe20000010100 */
[----:B------:R-:W-:Y:S01]  /*1410*/  FMUL.FTZ R86, R86, R105 ;  /* 0x0000006956567220 */ /* 0x000fe20000410000 */
[----:B------:R-:W-:Y:S02]  /*1420*/  FMUL.FTZ R92, R90, -1.4426950216293334961 ;  /* 0xbfb8aa3b5a5c7820 */ /* 0x000fe40000410000 */
[----:B------:R-:W-:Y:S01]  /*1430*/  FFMA.FTZ R102, R97, R82, 1 ;  /* 0x3f80000061667423 */ /* 0x000fe20000010052 */
[----:B------:R-:W-:Y:S02]  /*1440*/  HADD2.F32 R82, -RZ, R23.H0_H0 ;  /* 0x20000017ff527230 */ /* 0x000fe40000004100 */
[----:B------:R-:W1:Y:S01]  /*1450*/  MUFU.EX2 R88, R88 ;  /* 0x0000005800587308 */ /* 0x000e620000000800 */
[----:B--2---:R-:W-:Y:S01]  /*1460*/  FADD.FTZ R22, R96, 1 ;  /* 0x3f80000060167421 */ /* 0x004fe20000010000 */
[----:B------:R-:W-:Y:S01]  /*1470*/  FMUL.FTZ R96, R5, R86 ;  /* 0x0000005605607220 */ /* 0x000fe20000410000 */
[----:B------:R-:W-:Y:S01]  /*1480*/  FMUL.FTZ R82, R82, R103 ;  /* 0x0000006752527220 */ /* 0x000fe20000410000 */
[----:B------:R-:W-:-:S02]  /*1490*/  FMUL.FTZ R101, R101, R102 ;  /* 0x0000006665657220 */ /* 0x000fc40000410000 */
[----:B------:R-:W-:Y:S02]  /*14a0*/  FFMA.FTZ R96, R3, R96, RZ ;  /* 0x0000006003607223 */ /* 0x000fe400000100ff */
[----:B------:R-:W-:Y:S01]  /*14b0*/  MUFU.RCP R98, R98 ;  /* 0x0000006200627308 */ /* 0x000fe20000001000 */
[----:B0-----:R-:W-:Y:S01]  /*14c0*/  FADD.FTZ R103, R95, 1 ;  /* 0x3f8000005f677421 */ /* 0x001fe20000010000 */
[----:B------:R-:W-:-:S04]  /*14d0*/  FMUL.FTZ R95, R47, R84 ;  /* 0x000000542f5f7220 */ /* 0x000fc80000410000 */
[----:B------:R-:W-:Y:S01]  /*14e0*/  FFMA.FTZ R96, R43, R95, R96 ;  /* 0x0000005f2b607223 */ /* 0x000fe20000010060 */
[----:B------:R-:W-:Y:S01]  /*14f0*/  FMUL.FTZ R95, R45, R82 ;  /* 0x000000522d5f7220 */ /* 0x000fe20000410000 */
[----:B------:R-:W0:Y:S01]  /*1500*/  MUFU.RCP R99, R104 ;  /* 0x0000006800637308 */ /* 0x000e220000001000 */
[----:B-1----:R-:W-:Y:S01]  /*1510*/  FADD.FTZ R102, R88, 1 ;  /* 0x3f80000058667421 */ /* 0x002fe20000010000 */
[----:B------:R-:W-:Y:S01]  /*1520*/  FMUL.FTZ R88, R100, R101 ;  /* 0x0000006564587220 */ /* 0x000fe20000410000 */
[----:B------:R-:W-:-:S03]  /*1530*/  FFMA.FTZ R96, R39, R95, R96 ;  /* 0x0000005f27607223 */ /* 0x000fc60000010060 */
[----:B------:R-:W-:Y:S02]  /*1540*/  FMUL.FTZ R100, R41, R88 ;  /* 0x0000005829647220 */ /* 0x000fe40000410000 */
[----:B------:R-:W1:Y:S02]  /*1550*/  MUFU.RCP R97, R108 ;  /* 0x0000006c00617308 */ /* 0x000e640000001000 */
[----:B------:R-:W-:-:S06]  /*1560*/  FFMA.FTZ R101, R37, R100, R96 ;  /* 0x0000006425657223 */ /* 0x000fcc0000010060 */
[----:B------:R-:W-:Y:S01]  /*1570*/  MUFU.EX2 R89, R89 ;  /* 0x0000005900597308 */ /* 0x000fe20000000800 */
[----:B0-----:R-:W-:-:S04]  /*1580*/  FADD.FTZ R96, -R99, 1 ;  /* 0x3f80000063607421 */ /* 0x001fc80000010100 */
[----:B------:R-:W-:Y:S01]  /*1590*/  FFMA.FTZ R96, R33, R96, 1 ;  /* 0x3f80000021607423 */ /* 0x000fe20000010060 */
[----:B------:R-:W-:Y:S02]  /*15a0*/  HADD2.F32 R33, -RZ, R16.H0_H0 ;  /* 0x20000010ff217230 */ /* 0x000fe40000004100 */
[----:B------:R-:W0:Y:S01]  /*15b0*/  MUFU.RCP R22, R22 ;  /* 0x0000001600167308 */ /* 0x000e220000001000 */
[----:B-1----:R-:W-:Y:S01]  /*15c0*/  FADD.FTZ R105, -R97, 1 ;  /* 0x3f80000061697421 */ /* 0x002fe20000010100 */
[----:B------:R-:W-:-:S03]  /*15d0*/  FMUL.FTZ R96, R99, R96 ;  /* 0x0000006063607220 */ /* 0x000fc60000410000 */
[----:B------:R-:W-:Y:S01]  /*15e0*/  FFMA.FTZ R100, R34, R105, 1 ;  /* 0x3f80000022647423 */ /* 0x000fe20000010069 */
[----:B------:R-:W-:Y:S02]  /*15f0*/  HADD2.F32 R105, -RZ, R21.H0_H0 ;  /* 0x20000015ff697230 */ /* 0x000fe40000004100 */
[----:B------:R1:W-:Y:S01]  /*1600*/  MUFU.RCP R23, R103 ;  /* 0x0000006700177308 */ /* 0x0003e20000001000 */
[----:B------:R-:W-:-:S07]  /*1610*/  FMUL.FTZ R97, R97, R100 ;  /* 0x0000006461617220 */ /* 0x000fce0000410000 */
[----:B------:R-:W2:Y:S01]  /*1620*/  MUFU.EX2 R87, R87 ;  /* 0x0000005700577308 */ /* 0x000ea20000000800 */
[----:B-1----:R-:W-:Y:S01]  /*1630*/  FADD.FTZ R103, -R98, 1 ;  /* 0x3f80000062677421 */ /* 0x002fe20000010100 */
[----:B0-----:R-:W-:-:S03]  /*1640*/  FADD.FTZ R34, -R22, 1 ;  /* 0x3f80000016227421 */ /* 0x001fc60000010100 */
[----:B------:R-:W-:Y:S01]  /*1650*/  FFMA.FTZ R103, R32, R103, 1 ;  /* 0x3f80000020677423 */ /* 0x000fe20000010067 */
[----:B------:R-:W-:Y:S01]  /*1660*/  FADD.FTZ R32, R89, 1 ;  /* 0x3f80000059207421 */ /* 0x000fe20000010000 */
[----:B------:R-:W-:Y:S01]  /*1670*/  HADD2.F32 R89, -RZ, R16.H1_H1 ;  /* 0x30000010ff597230 */ /* 0x000fe20000004100 */
[----:B------:R-:W0:Y:S01]  /*1680*/  MUFU.EX2 R94, R94 ;  /* 0x0000005e005e7308 */ /* 0x000e220000000800 */
[----:B------:R-:W-:Y:S01]  /*1690*/  FMUL.FTZ R98, R98, R103 ;  /* 0x0000006762627220 */ /* 0x000fe20000410000 */
[----:B------:R-:W-:Y:S01]  /*16a0*/  FFMA.FTZ R103, R81, R34, 1 ;  /* 0x3f80000051677423 */ /* 0x000fe20000010022 */
[--C-:B------:R-:W-:Y:S02]  /*16b0*/  HADD2.F32 R34, -RZ, R17.reuse.H0_H0 ;  /* 0x20000011ff227230 */ /* 0x100fe40000004100 */
[----:B------:R-:W-:Y:S01]  /*16c0*/  FMUL.FTZ R89, R89, R96 ;  /* 0x0000006059597220 */ /* 0x000fe20000410000 */
[----:B------:R-:W-:Y:S01]  /*16d0*/  FMUL.FTZ R81, R33, R98 ;  /* 0x0000006221517220 */ /* 0x000fe20000410000 */
[----:B------:R-:W-:Y:S01]  /*16e0*/  HADD2.F32 R17, -RZ, R17.H1_H1 ;  /* 0x30000011ff117230 */ /* 0x000fe20000004100 */
[----:B------:R-:W1:Y:S02]  /*16f0*/  MUFU.EX2 R93, R93 ;  /* 0x0000005d005d7308 */ /* 0x000e640000000800 */
[----:B------:R-:W-:Y:S01]  /*1700*/  FMUL.FTZ R33, R5, R81 ;  /* 0x0000005105217220 */ /* 0x000fe20000410000 */
[----:B--2---:R-:W-:Y:S01]  /*1710*/  FADD.FTZ R96, R87, 1 ;  /* 0x3f80000057607421 */ /* 0x004fe20000010000 */
[----:B------:R-:W-:Y:S01]  /*1720*/  FMUL.FTZ R87, R34, R97 ;  /* 0x0000006122577220 */ /* 0x000fe20000410000 */
[----:B------:R-:W-:Y:S01]  /*1730*/  FMUL.FTZ R34, R47, R89 ;  /* 0x000000592f227220 */ /* 0x000fe20000410000 */
[----:B------:R-:W-:-:S02]  /*1740*/  FFMA.FTZ R101, R52, R33, R101 ;  /* 0x0000002134657223 */ /* 0x000fc40000010065 */
[----:B------:R-:W-:Y:S01]  /*1750*/  MUFU.RCP R32, R32 ;  /* 0x0000002000207308 */ /* 0x000fe20000001000 */
[----:B0-----:R-:W-:Y:S01]  /*1760*/  FADD.FTZ R99, R94, 1 ;  /* 0x3f8000005e637421 */ /* 0x001fe20000010000 */
[----:B------:R-:W-:Y:S01]  /*1770*/  FMUL.FTZ R94, R22, R103 ;  /* 0x00000067165e7220 */ /* 0x000fe20000410000 */
[----:B------:R-:W-:Y:S01]  /*1780*/  FFMA.FTZ R101, R50, R34, R101 ;  /* 0x0000002232657223 */ /* 0x000fe20000010065 */
[----:B------:R-:W-:Y:S01]  /*1790*/  FMUL.FTZ R22, R45, R87 ;  /* 0x000000572d167220 */ /* 0x000fe20000410000 */
[----:B------:R-:W-:Y:S01]  /*17a0*/  FADD.FTZ R34, -R23, 1 ;  /* 0x3f80000017227421 */ /* 0x000fe20000010100 */
[----:B------:R-:W-:Y:S02]  /*17b0*/  HADD2.F32 R103, -RZ, R20.H1_H1 ;  /* 0x30000014ff677230 */ /* 0x000fe40000004100 */
[----:B------:R-:W0:Y:S01]  /*17c0*/  MUFU.EX2 R91, R91 ;  /* 0x0000005b005b7308 */ /* 0x000e220000000800 */
[----:B-1----:R-:W-:Y:S01]  /*17d0*/  FADD.FTZ R93, R93, 1 ;  /* 0x3f8000005d5d7421 */ /* 0x002fe20000010000 */
[----:B------:R-:W-:-:S04]  /*17e0*/  FFMA.FTZ R34, R25, R34, 1 ;  /* 0x3f80000019227423 */ /* 0x000fc80000010022 */
[----:B------:R-:W-:Y:S02]  /*17f0*/  FMUL.FTZ R34, R23, R34 ;  /* 0x0000002217227220 */ /* 0x000fe40000410000 */
[----:B------:R-:W1:Y:S08]  /*1800*/  MUFU.EX2 R92, R92 ;  /* 0x0000005c005c7308 */ /* 0x000e700000000800 */
[----:B------:R-:W2:Y:S01]  /*1810*/  MUFU.RCP R95, R102 ;  /* 0x00000066005f7308 */ /* 0x000ea20000001000 */
[----:B0-----:R-:W-:Y:S01]  /*1820*/  FADD.FTZ R98, R91, 1 ;  /* 0x3f8000005b627421 */ /* 0x001fe20000010000 */
[----:B------:R-:W-:-:S06]  /*1830*/  FMUL.FTZ R91, R17, R94 ;  /* 0x0000005e115b7220 */ /* 0x000fcc0000410000 */
[----:B------:R0:W-:Y:S01]  /*1840*/  MUFU.RCP R16, R99 ;  /* 0x0000006300107308 */ /* 0x0001e20000001000 */
[----:B-1----:R-:W-:-:S07]  /*1850*/  FADD.FTZ R94, R92, 1 ;  /* 0x3f8000005c5e7421 */ /* 0x002fce0000010000 */
[----:B------:R-:W1:Y:S01]  /*1860*/  MUFU.RCP R93, R93 ;  /* 0x0000005d005d7308 */ /* 0x000e620000001000 */
[----:B0-----:R-:W-:Y:S01]  /*1870*/  FFMA.FTZ R99, R48, R22, R101 ;  /* 0x0000001630637223 */ /* 0x001fe20000010065 */
[----:B------:R-:W-:Y:S01]  /*1880*/  FADD.FTZ R101, -R32, 1 ;  /* 0x3f80000020657421 */ /* 0x000fe20000010100 */
[----:B------:R-:W-:Y:S01]  /*1890*/  FMUL.FTZ R22, R41, R91 ;  /* 0x0000005b29167220 */ /* 0x000fe20000410000 */
[----:B--2---:R-:W-:Y:S02]  /*18a0*/  FADD.FTZ R97, -R95, 1 ;  /* 0x3f8000005f617421 */ /* 0x004fe40000010100 */
[----:B------:R-:W-:Y:S01]  /*18b0*/  FFMA.FTZ R101, R26, R101, 1 ;  /* 0x3f8000001a657423 */ /* 0x000fe20000010065 */
[----:B------:R-:W-:Y:S01]  /*18c0*/  FFMA.FTZ R26, R5, R86, RZ ;  /* 0x00000056051a7223 */ /* 0x000fe200000100ff */
[----:B------:R-:W0:Y:S01]  /*18d0*/  MUFU.RCP R17, R98 ;  /* 0x0000006200117308 */ /* 0x000e220000001000 */
[----:B------:R-:W-:Y:S01]  /*18e0*/  FFMA.FTZ R99, R46, R22, R99 ;  /* 0x000000162e637223 */ /* 0x000fe20000010063 */
[----:B------:R-:W-:Y:S01]  /*18f0*/  FFMA.FTZ R28, R28, R97, 1 ;  /* 0x3f8000001c1c7423 */ /* 0x000fe20000010061 */
[----:B------:R-:W-:Y:S01]  /*1900*/  FFMA.FTZ R26, R47, R84, R26 ;  /* 0x000000542f1a7223 */ /* 0x000fe2000001001a */
[----:B------:R-:W-:-:S02]  /*1910*/  HADD2.F32 R97, -RZ, R18.H0_H0 ;  /* 0x20000012ff617230 */ /* 0x000fc40000004100 */
[----:B------:R-:W-:Y:S01]  /*1920*/  FMUL.FTZ R101, R32, R101 ;  /* 0x0000006520657220 */ /* 0x000fe20000410000 */
[----:B------:R-:W-:Y:S01]  /*1930*/  FMUL.FTZ R28, R95, R28 ;  /* 0x0000001c5f1c7220 */ /* 0x000fe20000410000 */
[----:B------:R-:W-:Y:S01]  /*1940*/  FFMA.FTZ R26, R45, R82, R26 ;  /* 0x000000522d1a7223 */ /* 0x000fe2000001001a */
[----:B------:R2:W3:Y:S01]  /*1950*/  MUFU.RCP R22, R94 ;  /* 0x0000005e00167308 */ /* 0x0004e20000001000 */
[----:B-1----:R-:W-:Y:S01]  /*1960*/  FADD.FTZ R92, -R93, 1 ;  /* 0x3f8000005d5c7421 */ /* 0x002fe20000010100 */
[----:B------:R-:W-:Y:S02]  /*1970*/  HADD2.F32 R95, -RZ, R18.H1_H1 ;  /* 0x30000012ff5f7230 */ /* 0x000fe40000004100 */
[----:B------:R-:W-:Y:S01]  /*1980*/  FFMA.FTZ R26, R41, R88, R26 ;  /* 0x00000058291a7223 */ /* 0x000fe2000001001a */
[----:B------:R-:W-:Y:S01]  /*1990*/  FMUL.FTZ R97, R97, R34 ;  /* 0x0000002261617220 */ /* 0x000fe20000410000 */
[----:B------:R-:W-:Y:S01]  /*19a0*/  FFMA.FTZ R92, R29, R92, 1 ;  /* 0x3f8000001d5c7423 */ /* 0x000fe2000001005c */
[----:B------:R-:W-:-:S02]  /*19b0*/  HADD2.F32 R18, -RZ, R19.H1_H1 ;  /* 0x30000013ff127230 */ /* 0x000fc40000004100 */
[----:B------:R-:W-:Y:S01]  /*19c0*/  FFMA.FTZ R26, R5, R81, R26 ;  /* 0x00000051051a7223 */ /* 0x000fe2000001001a */
[----:B------:R-:W1:Y:S01]  /*19d0*/  MUFU.RCP R33, R96 ;  /* 0x0000006000217308 */ /* 0x000e620000001000 */
[----:B--2---:R-:W-:Y:S01]  /*19e0*/  FADD.FTZ R94, -R16, 1 ;  /* 0x3f800000105e7421 */ /* 0x004fe20000010100 */
[----:B0-----:R-:W-:Y:S01]  /*19f0*/  FADD.FTZ R23, -R17, 1 ;  /* 0x3f80000011177421 */ /* 0x001fe20000010100 */
[----:B------:R-:W-:Y:S01]  /*1a00*/  FFMA.FTZ R26, R47, R89, R26 ;  /* 0x000000592f1a7223 */ /* 0x000fe2000001001a */
[----:B------:R-:W-:Y:S01]  /*1a10*/  FMUL.FTZ R92, R93, R92 ;  /* 0x0000005c5d5c7220 */ /* 0x000fe20000410000 */
[----:B------:R-:W-:Y:S01]  /*1a20*/  FFMA.FTZ R35, R35, R94, 1 ;  /* 0x3f80000023237423 */ /* 0x000fe2000001005e */
[----:B------:R-:W-:Y:S01]  /*1a30*/  FFMA.FTZ R32, R24, R23, 1 ;  /* 0x3f80000018207423 */ /* 0x000fe20000010017 */
[----:B------:R-:W-:Y:S01]  /*1a40*/  FMUL.FTZ R95, R95, R28 ;  /* 0x0000001c5f5f7220 */ /* 0x000fe20000410000 */
[----:B------:R-:W-:Y:S02]  /*1a50*/  HADD2.F32 R93, -RZ, R19.H0_H0 ;  /* 0x20000013ff5d7230 */ /* 0x000fe40000004100 */
[----:B------:R-:W-:Y:S01]  /*1a60*/  FMUL.FTZ R24, R16, R35 ;  /* 0x0000002310187220 */ /* 0x000fe20000410000 */
[----:B------:R-:W-:Y:S01]  /*1a70*/  FMUL.FTZ R16, R5, R97 ;  /* 0x0000006105107220 */ /* 0x000fe20000410000 */
[----:B------:R-:W-:Y:S01]  /*1a80*/  FFMA.FTZ R26, R45, R87, R26 ;  /* 0x000000572d1a7223 */ /* 0x000fe2000001001a */
[----:B---3--:R-:W-:Y:S01]  /*1a90*/  FADD.FTZ R25, -R22, 1 ;  /* 0x3f80000016197421 */ /* 0x008fe20000010100 */
[----:B------:R-:W-:Y:S01]  /*1aa0*/  FMUL.FTZ R93, R93, R92 ;  /* 0x0000005c5d5d7220 */ /* 0x000fe20000410000 */
[----:B------:R-:W-:Y:S01]  /*1ab0*/  FFMA.FTZ R99, R44, R16, R99 ;  /* 0x000000102c637223 */ /* 0x000fe20000010063 */
[----:B------:R-:W-:Y:S01]  /*1ac0*/  FMUL.FTZ R16, R47, R95 ;  /* 0x0000005f2f107220 */ /* 0x000fe20000410000 */
[----:B------:R-:W-:Y:S01]  /*1ad0*/  FFMA.FTZ R26, R41, R91, R26 ;  /* 0x0000005b291a7223 */ /* 0x000fe2000001001a */
[----:B-1----:R-:W-:Y:S01]  /*1ae0*/  FADD.FTZ R96, -R33, 1 ;  /* 0x3f80000021607421 */ /* 0x002fe20000010100 */
[----:B------:R-:W-:Y:S01]  /*1af0*/  FFMA.FTZ R25, R90, R25, 1 ;  /* 0x3f8000005a197423 */ /* 0x000fe20000010019 */
[----:B------:R-:W-:Y:S01]  /*1b00*/  FFMA.FTZ R19, R42, R16, R99 ;  /* 0x000000102a137223 */ /* 0x000fe20000010063 */
[----:B------:R-:W-:Y:S01]  /*1b10*/  FFMA.FTZ R26, R5, R97, R26 ;  /* 0x00000061051a7223 */ /* 0x000fe2000001001a */
[----:B------:R-:W-:Y:S01]  /*1b20*/  FMUL.FTZ R16, R45, R93 ;  /* 0x0000005d2d107220 */ /* 0x000fe20000410000 */
[----:B------:R-:W-:Y:S01]  /*1b30*/  FMUL.FTZ R99, R18, R101 ;  /* 0x0000006512637220 */ /* 0x000fe20000410000 */
[----:B------:R-:W-:-:S02]  /*1b40*/  HADD2.F32 R101, -RZ, R20.H0_H0 ;  /* 0x20000014ff657230 */ /* 0x000fc40000004100 */
[----:B------:R-:W-:Y:S01]  /*1b50*/  FFMA.FTZ R96, R27, R96, 1 ;  /* 0x3f8000001b607423 */ /* 0x000fe20000010060 */
[----:B------:R-:W-:Y:S01]  /*1b60*/  FFMA.FTZ R26, R47, R95, R26 ;  /* 0x0000005f2f1a7223 */ /* 0x000fe2000001001a */
[----:B------:R-:W-:Y:S01]  /*1b70*/  FFMA.FTZ R19, R40, R16, R19 ;  /* 0x0000001028137223 */ /* 0x000fe20000010013 */
[----:B------:R-:W-:Y:S01]  /*1b80*/  FMUL.FTZ R16, R41, R99 ;  /* 0x0000006329107220 */ /* 0x000fe20000410000 */
[----:B------:R-:W-:Y:S01]  /*1b90*/  FMUL.FTZ R101, R101, R24 ;  /* 0x0000001865657220 */ /* 0x000fe20000410000 */
[----:B------:R-:W-:Y:S01]  /*1ba0*/  FMUL.FTZ R96, R33, R96 ;  /* 0x0000006021607220 */ /* 0x000fe20000410000 */
[----:B------:R-:W-:Y:S01]  /*1bb0*/  FFMA.FTZ R26, R45, R93, R26 ;  /* 0x0000005d2d1a7223 */ /* 0x000fe2000001001a */
[----:B------:R-:W-:Y:S01]  /*1bc0*/  FFMA.FTZ R19, R38, R16, R19 ;  /* 0x0000001026137223 */ /* 0x000fe20000010013 */
[----:B------:R-:W-:Y:S01]  /*1bd0*/  FMUL.FTZ R16, R5, R101 ;  /* 0x0000006505107220 */ /* 0x000fe20000410000 */
[----:B------:R-:W-:Y:S01]  /*1be0*/  FMUL.FTZ R103, R103, R96 ;  /* 0x0000006067677220 */ /* 0x000fe20000410000 */
[----:B------:R-:W-:Y:S01]  /*1bf0*/  FFMA.FTZ R26, R41, R99, R26 ;  /* 0x00000063291a7223 */ /* 0x000fe2000001001a */
[----:B------:R-:W-:Y:S01]  /*1c00*/  FMUL.FTZ R32, R17, R32 ;  /* 0x0000002011207220 */ /* 0x000fe20000410000 */
[----:B------:R-:W-:Y:S01]  /*1c10*/  FFMA.FTZ R19, R36, R16, R19 ;  /* 0x0000001024137223 */ /* 0x000fe20000010013 */
[----:B------:R-:W-:Y:S01]  /*1c20*/  FMUL.FTZ R16, R47, R103 ;  /* 0x000000672f107220 */ /* 0x000fe20000410000 */
[----:B------:R-:W-:Y:S01]  /*1c30*/  FFMA.FTZ R26, R5, R101, R26 ;  /* 0x00000065051a7223 */ /* 0x000fe2000001001a */
[----:B------:R-:W-:Y:S01]  /*1c40*/  FMUL.FTZ R22, R22, R25 ;  /* 0x0000001916167220 */ /* 0x000fe20000410000 */
[----:B------:R-:W-:Y:S01]  /*1c50*/  FMUL.FTZ R105, R105, R32 ;  /* 0x0000002069697220 */ /* 0x000fe20000410000 */
[----:B------:R-:W-:Y:S01]  /*1c60*/  FFMA.FTZ R19, R4, R16, R19 ;  /* 0x0000001004137223 */ /* 0x000fe20000010013 */
[----:B------:R-:W-:Y:S01]  /*1c70*/  FFMA.FTZ R26, R47, R103, R26 ;  /* 0x000000672f1a7223 */ /* 0x000fe2000001001a */
[----:B------:R-:W-:Y:S01]  /*1c80*/  FMUL.FTZ R107, R107, R22 ;  /* 0x000000166b6b7220 */ /* 0x000fe20000410000 */
[CC--:B------:R-:W-:Y:S01]  /*1c90*/  FMUL.FTZ R16, R45.reuse, R105.reuse ;  /* 0x000000692d107220 */ /* 0x0c0fe20000410000 */
[----:B------:R-:W0:Y:S01]  /*1ca0*/  @!P0 S2R R25, SR_CgaCtaId ;  /* 0x0000000000198919 */ /* 0x000e220000008800 */
[----:B------:R-:W-:Y:S01]  /*1cb0*/  FFMA.FTZ R26, R45, R105, R26 ;  /* 0x000000692d1a7223 */ /* 0x000fe2000001001a */
[----:B------:R-:W-:Y:S01]  /*1cc0*/  FMUL.FTZ R17, R41, R107 ;  /* 0x0000006b29117220 */ /* 0x000fe20000410000 */
[----:B------:R-:W-:-:S02]  /*1cd0*/  FFMA.FTZ R19, R2, R16, R19 ;  /* 0x0000001002137223 */ /* 0x000fc40000010013 */
[----:B------:R-:W-:Y:S02]  /*1ce0*/  FFMA.FTZ R26, R41, R107, R26 ;  /* 0x0000006b291a7223 */ /* 0x000fe4000001001a */
[----:B------:R-:W-:-:S03]  /*1cf0*/  FFMA.FTZ R17, R0, R17, R19 ;  /* 0x0000001100117223 */ /* 0x000fc60000010013 */
        /* <DEDUP_REMOVED lines=8> */
[----:B------:R-:W1:Y:S01]  /*1d80*/  SHFL.BFLY PT, R23, R18, 0x4, 0x1f ;  /* 0x0c801f0012177f89 */ /* 0x000e6200000e0000 */
[----:B------:R-:W-:-:S03]  /*1d90*/  @!P0 SHF.R.U32.HI R16, RZ, 0x2, R79 ;  /* 0x00000002ff108819 */ /* 0x000fc6000001164f */
[----:B------:R-:W2:Y:S01]  /*1da0*/  SHFL.BFLY PT, R20, R21, 0x4, 0x1f ;  /* 0x0c801f0015147f89 */ /* 0x000ea200000e0000 */
[----:B------:R-:W-:Y:S01]  /*1db0*/  @!P0 LOP3.LUT R16, R16, 0x3ffffff8, RZ, 0xc0, !PT ;  /* 0x3ffffff810108812 */ /* 0x000fe200078ec0ff */
[----:B-1----:R-:W-:Y:S01]  /*1dc0*/  FADD.FTZ R23, R18, R23 ;  /* 0x0000001712177221 */ /* 0x002fe20000010000 */
[----:B------:R-:W-:Y:S01]  /*1dd0*/  @!P0 MOV R18, 0x400 ;  /* 0x0000040000128802 */ /* 0x000fe20000000f00 */
[----:B--2---:R-:W-:-:S03]  /*1de0*/  FADD.FTZ R20, R21, R20 ;  /* 0x0000001415147221 */ /* 0x004fc60000010000 */
[----:B------:R-:W1:Y:S01]  /*1df0*/  SHFL.BFLY PT, R22, R23, 0x2, 0x1f ;  /* 0x0c401f0017167f89 */ /* 0x000e6200000e0000 */
[----:B------:R-:W-:-:S03]  /*1e00*/  @!P0 IADD3 R18, R18, 0x2800, RZ ;  /* 0x0000280012128810 */ /* 0x000fc60007ffe0ff */
[----:B------:R-:W2:Y:S01]  /*1e10*/  SHFL.BFLY PT, R17, R20, 0x2, 0x1f ;  /* 0x0c401f0014117f89 */ /* 0x000ea200000e0000 */
[----:B0-----:R-:W-:-:S04]  /*1e20*/  @!P0 LEA R21, R25, R18, 0x18 ;  /* 0x0000001219158211 */ /* 0x001fc800078ec0ff */
[----:B------:R-:W-:Y:S01]  /*1e30*/  @!P0 IADD3 R21, R16, R21, RZ ;  /* 0x0000001510158210 */ /* 0x000fe20007ffe0ff */
[----:B-1----:R-:W-:Y:S01]  /*1e40*/  FADD.FTZ R22, R23, R22 ;  /* 0x0000001617167221 */ /* 0x002fe20000010000 */
[----:B--2---:R-:W-:-:S04]  /*1e50*/  FADD.FTZ R24, R20, R17 ;  /* 0x0000001114187221 */ /* 0x004fc80000010000 */
[----:B------:R-:W0:Y:S04]  /*1e60*/  SHFL.BFLY PT, R17, R22, 0x1, 0x1f ;  /* 0x0c201f0016117f89 */ /* 0x000e2800000e0000 */
[----:B------:R-:W1:Y:S01]  /*1e70*/  SHFL.BFLY PT, R19, R24, 0x1, 0x1f ;  /* 0x0c201f0018137f89 */ /* 0x000e6200000e0000 */
[----:B0-----:R-:W-:Y:S01]  /*1e80*/  FADD.FTZ R16, R22, R17 ;  /* 0x0000001116107221 */ /* 0x001fe20000010000 */
[----:B-1----:R-:W-:Y:S01]  /*1e90*/  FADD.FTZ R17, R24, R19 ;  /* 0x0000001318117221 */ /* 0x002fe20000010000 */
[----:B------:R-:W-:Y:S01]  /*1ea0*/  FFMA.FTZ R19, R3, R86, R10 ;  /* 0x0000005603137223 */ /* 0x000fe2000001000a */
[----:B------:R-:W-:Y:S01]  /*1eb0*/  FADD.FTZ R10, R86, R11 ;  /* 0x0000000b560a7221 */ /* 0x000fe20000010000 */
[----:B------:R-:W-:Y:S01]  /*1ec0*/  FFMA.FTZ R11, R43, R84, R8 ;  /* 0x000000542b0b7223 */ /* 0x000fe20000010008 */
[----:B------:R-:W-:Y:S01]  /*1ed0*/  FADD.FTZ R8, R84, R9 ;  /* 0x0000000954087221 */ /* 0x000fe20000010000 */
[----:B------:R0:W-:Y:S01]  /*1ee0*/  @!P0 STS.64 [R21], R16 ;  /* 0x0000001015008388 */ /* 0x0001e20000000a00 */
[----:B------:R-:W-:Y:S01]  /*1ef0*/  BAR.SYNC.DEFER_BLOCKING 0x0 ;  /* 0x0000000000007b1d */ /* 0x000fe20000010000 */
[----:B------:R-:W-:Y:S01]  /*1f00*/  IADD3 R90, P0, R31, 0x70, RZ ;  /* 0x000000701f5a7810 */ /* 0x000fe20007f1e0ff */
[----:B------:R-:W-:Y:S01]  /*1f10*/  FFMA.FTZ R9, R39, R82, R6 ;  /* 0x0000005227097223 */ /* 0x000fe20000010006 */
[----:B------:R-:W-:Y:S01]  /*1f20*/  FADD.FTZ R6, R82, R7 ;  /* 0x0000000752067221 */ /* 0x000fe20000010000 */
[----:B------:R-:W-:Y:S01]  /*1f30*/  FFMA.FTZ R7, R37, R88, R14 ;  /* 0x0000005825077223 */ /* 0x000fe2000001000e */
[----:B------:R-:W-:Y:S01]  /*1f40*/  IADD3.X R92, RZ, R30, RZ, P0, !PT ;  /* 0x0000001eff5c7210 */ /* 0x000fe200007fe4ff */
[----:B------:R-:W-:Y:S01]  /*1f50*/  FADD.FTZ R14, R88, R15 ;  /* 0x0000000f580e7221 */ /* 0x000fe20000010000 */
[----:B------:R-:W-:Y:S01]  /*1f60*/  ISETP.GE.U32.AND P0, PT, R90, UR10, PT ;  /* 0x0000000a5a007c0c */ /* 0x000fe2000bf06070 */
[----:B------:R-:W-:Y:S01]  /*1f70*/  FFMA.FTZ R11, R50, R89, R11 ;  /* 0x00000059320b7223 */ /* 0x000fe2000001000b */
[----:B------:R-:W-:Y:S01]  /*1f80*/  FFMA.FTZ R19, R52, R81, R19 ;  /* 0x0000005134137223 */ /* 0x000fe20000010013 */
[----:B------:R-:W-:Y:S01]  /*1f90*/  FADD.FTZ R10, R10, R81 ;  /* 0x000000510a0a7221 */ /* 0x000fe20000010000 */
[----:B------:R-:W-:Y:S01]  /*1fa0*/  ISETP.GE.AND.EX P0, PT, R92, UR6, PT, P0 ;  /* 0x000000065c007c0c */ /* 0x000fe2000bf06300 */
[----:B------:R-:W-:Y:S01]  /*1fb0*/  FADD.FTZ R8, R8, R89 ;  /* 0x0000005908087221 */ /* 0x000fe20000010000 */
[----:B------:R-:W-:Y:S01]  /*1fc0*/  FFMA.FTZ R9, R48, R87, R9 ;  /* 0x0000005730097223 */ /* 0x000fe20000010009 */
[----:B------:R-:W-:Y:S01]  /*1fd0*/  FADD.FTZ R6, R6, R87 ;  /* 0x0000005706067221 */ /* 0x000fe20000010000 */
[----:B------:R-:W-:Y:S01]  /*1fe0*/  FFMA.FTZ R7, R46, R91, R7 ;  /* 0x0000005b2e077223 */ /* 0x000fe20000010007 */
[----:B------:R-:W-:Y:S01]  /*1ff0*/  FADD.FTZ R14, R14, R91 ;  /* 0x0000005b0e0e7221 */ /* 0x000fe20000010000 */
[----:B------:R-:W-:Y:S01]  /*2000*/  FFMA.FTZ R15, R42, R95, R11 ;  /* 0x0000005f2a0f7223 */ /* 0x000fe2000001000b */
[----:B------:R-:W-:Y:S01]  /*2010*/  FFMA.FTZ R19, R44, R97, R19 ;  /* 0x000000612c137223 */ /* 0x000fe20000010013 */
[----:B0-----:R-:W-:Y:S01]  /*2020*/  FADD.FTZ R16, R10, R97 ;  /* 0x000000610a107221 */ /* 0x001fe20000010000 */
[----:B------:R-:W-:Y:S01]  /*2030*/  FADD.FTZ R18, R8, R95 ;  /* 0x0000005f08127221 */ /* 0x000fe20000010000 */
[----:B------:R-:W-:Y:S01]  /*2040*/  FFMA.FTZ R17, R40, R93, R9 ;  /* 0x0000005d28117223 */ /* 0x000fe20000010009 */
[----:B------:R-:W-:Y:S01]  /*2050*/  FADD.FTZ R20, R6, R93 ;  /* 0x0000005d06147221 */ /* 0x000fe20000010000 */
[----:B------:R-:W-:Y:S01]  /*2060*/  FFMA.FTZ R21, R38, R99, R7 ;  /* 0x0000006326157223 */ /* 0x000fe20000010007 */
[----:B------:R-:W-:Y:S01]  /*2070*/  FADD.FTZ R22, R14, R99 ;  /* 0x000000630e167221 */ /* 0x000fe20000010000 */
[----:B------:R-:W-:Y:S01]  /*2080*/  FFMA.FTZ R8, R4, R103, R15 ;  /* 0x0000006704087223 */ /* 0x000fe2000001000f */
[----:B------:R-:W-:Y:S01]  /*2090*/  FFMA.FTZ R10, R36, R101, R19 ;  /* 0x00000065240a7223 */ /* 0x000fe20000010013 */
[----:B------:R-:W-:Y:S01]  /*20a0*/  FADD.FTZ R11, R16, R101 ;  /* 0x00000065100b7221 */ /* 0x000fe20000010000 */
[----:B------:R-:W-:Y:S01]  /*20b0*/  FADD.FTZ R9, R18, R103 ;  /* 0x0000006712097221 */ /* 0x000fe20000010000 */
[----:B------:R-:W-:Y:S01]  /*20c0*/  FFMA.FTZ R6, R2, R105, R17 ;  /* 0x0000006902067223 */ /* 0x000fe20000010011 */
[----:B------:R-:W-:Y:S01]  /*20d0*/  FADD.FTZ R7, R20, R105 ;  /* 0x0000006914077221 */ /* 0x000fe20000010000 */
[----:B------:R-:W-:Y:S01]  /*20e0*/  FFMA.FTZ R14, R0, R107, R21 ;  /* 0x0000006b000e7223 */ /* 0x000fe20000010015 */
[----:B------:R-:W-:Y:S01]  /*20f0*/  FADD.FTZ R15, R22, R107 ;  /* 0x0000006b160f7221 */ /* 0x000fe20000010000 */
[----:B------:R-:W-:Y:S06]  /*2100*/  @!P0 BRA `(.L_x_308) ;  /* 0x0000000400448947 */ /* 0x000fec0003800000 */
        /* <DEDUP_REMOVED lines=81> */
.L_x_308:
[----:B------:R-:W-:Y:S05]  /*2620*/  BSYNC B1 ;  /* 0x0000000000017941 */ /* 0x000fea0003800000 */
.L_x_307:
[----:B------:R-:W-:Y:S04]  /*2630*/  BSSY B1, `(.L_x_309) ;  /* 0x0000023000017945 */ /* 0x000fe80003800000 */
[----:B------:R-:W-:Y:S05]  /*2640*/  @P2 BRA `(.L_x_310) ;  /* 0x0000000000842947 */ /* 0x000fea0003800000 */
[----:B------:R-:W-:Y:S01]  /*2650*/  ISETP.GT.U32.AND P1, PT, R79, 0x9, PT ;  /* 0x000000094f00780c */ /* 0x000fe20003f24070 */
[----:B------:R-:W-:-:S12]  /*2660*/  UMOV UR4, 0xffffffff ;  /* 0xffffffff00047882 */ /* 0x000fd80000000000 */
[----:B------:R-:W1:Y:S01]  /*2670*/  @!P1 S2R R17, SR_CgaCtaId ;  /* 0x0000000000119919 */ /* 0x000e620000008800 */
[----:B0-----:R-:W-:-:S04]  /*2680*/  @!P1 MOV R16, 0x400 ;  /* 0x0000040000109802 */ /* 0x001fc80000000f00 */
        /* <DEDUP_REMOVED lines=21> */
.L_x_331:
        /* <DEDUP_REMOVED lines=8> */
.L_x_310:
[----:B------:R-:W-:Y:S05]  /*2860*/  BSYNC B1 ;  /* 0x0000000000017941 */ /* 0x000fea0003800000 */
.L_x_309:
        /* <DEDUP_REMOVED lines=12> */
[----:B0-2---:R0:W5:Y:S02]  /*2930*/  ATOM.E.ADD.STRONG.GPU PT, R16, desc[UR8][R12.64], R57 ;  /* 0x000000390c10798a */ /* 0x00516400081ee1c8 */
.L_x_314:
[----:B------:R-:W2:Y:S04]  /*2940*/  LD.E.STRONG.GPU R17, desc[UR8][R12.64] ;  /* 0x000000080c117980 */ /* 0x000ea8000c10f900 */
[----:B--2---:R-:W-:Y:S01]  /*2950*/  CCTL.IVALL ;  /* 0x00000000ff00798f */ /* 0x004fe20002000000 */
[----:B------:R-:W-:Y:S05]  /*2960*/  YIELD ;  /* 0x0000000000007946 */ /* 0x000fea0003800000 */
[----:B-----5:R-:W-:-:S04]  /*2970*/  LOP3.LUT R17, R17, R16, RZ, 0x3c, !PT ;  /* 0x0000001011117212 */ /* 0x020fc800078e3cff */
[----:B------:R-:W-:-:S13]  /*2980*/  ISETP.GT.AND P1, PT, R17, -0x1, PT ;  /* 0xffffffff1100780c */ /* 0x000fda0003f24270 */
[----:B------:R-:W-:Y:S05]  /*2990*/  @P1 BRA `(.L_x_314) ;  /* 0xfffffffc00e81947 */ /* 0x000fea000383ffff */
.L_x_313:
[----:B------:R-:W-:Y:S05]  /*29a0*/  WARPSYNC.ALL ;  /* 0x0000000000007948 */ /* 0x000fea0003800000 */
[----:B------:R-:W-:Y:S06]  /*29b0*/  BAR.SYNC.DEFER_BLOCKING 0x0 ;  /* 0x0000000000007b1d */ /* 0x000fec0000010000 */
.L_x_312:
[----:B------:R-:W3:Y:S01]  /*29c0*/  S2UR UR5, SR_CgaCtaId ;  /* 0x00000000000579c3 */ /* 0x000ee20000008800 */
[----:B------:R-:W-:Y:S01]  /*29d0*/  UMOV UR4, 0x400 ;  /* 0x0000040000047882 */ /* 0x000fe20000000000 */
[----:B------:R-:W-:Y:S01]  /*29e0*/  IADD3 R83, -R85, R83, RZ ;  /* 0x0000005355537210 */ /* 0x000fe20007ffe1ff */
[----:B------:R-:W-:Y:S01]  /*29f0*/  UIADD3 UR4, UR4, 0x2850, URZ ;  /* 0x0000285004047890 */ /* 0x000fe2000fffe03f */
[----:B------:R-:W-:Y:S02]  /*2a00*/  MOV R31, R90 ;  /* 0x0000005a001f7202 */ /* 0x000fe40000000f00 */
[----:B------:R-:W-:Y:S01]  /*2a10*/  MOV R30, R92 ;  /* 0x0000005c001e7202 */ /* 0x000fe20000000f00 */
[----:B---3--:R-:W-:-:S06]  /*2a20*/  ULEA UR4, UR5, UR4, 0x18 ;  /* 0x0000000405047291 */ /* 0x008fcc000f8ec03f */
[----:B0-2---:R-:W-:Y:S01]  /*2a30*/  LEA R16, R83, UR4, 0x3 ;  /* 0x0000000453107c11 */ /* 0x005fe2000f8e18ff */
[----:B------:R-:W-:-:S05]  /*2a40*/  ULDC.64 UR4, c[0x0][0x210] ;  /* 0x0000840000047ab9 */ /* 0x000fca0000000a00 */
[----:B------:R-:W0:Y:S02]  /*2a50*/  LDS.64 R16, [R16] ;  /* 0x0000000010107984 */ /* 0x000e240000000a00 */
[--C-:B0-----:R-:W-:Y:S01]  /*2a60*/  FFMA.FTZ R86, R5, R86, -R16.reuse ;  /* 0x0000005605567223 */ /* 0x101fe20000010810 */
[--C-:B------:R-:W-:Y:S01]  /*2a70*/  FFMA.FTZ R84, R47, R84, -R16.reuse ;  /* 0x000000542f547223 */ /* 0x100fe20000010810 */
[--C-:B------:R-:W-:Y:S01]  /*2a80*/  FFMA.FTZ R81, R5, R81, -R16.reuse ;  /* 0x0000005105517223 */ /* 0x100fe20000010810 */
[----:B------:R-:W-:Y:S01]  /*2a90*/  FFMA.FTZ R89, R47, R89, -R16 ;  /* 0x000000592f597223 */ /* 0x000fe20000010810 */
[-C--:B------:R-:W-:Y:S01]  /*2aa0*/  FFMA.FTZ R86, R3, -R17.reuse, R86 ;  /* 0x8000001103567223 */ /* 0x080fe20000010056 */
[----:B------:R-:W-:Y:S01]  /*2ab0*/  FFMA.FTZ R84, R43, -R17, R84 ;  /* 0x800000112b547223 */ /* 0x000fe20000010054 */
[--C-:B------:R-:W-:Y:S01]  /*2ac0*/  FFMA.FTZ R82, R45, R82, -R16.reuse ;  /* 0x000000522d527223 */ /* 0x100fe20000010810 */
[--C-:B------:R-:W-:Y:S01]  /*2ad0*/  FFMA.FTZ R88, R41, R88, -R16.reuse ;  /* 0x0000005829587223 */ /* 0x100fe20000010810 */
[--C-:B------:R-:W-:Y:S01]  /*2ae0*/  FFMA.FTZ R97, R5, R97, -R16.reuse ;  /* 0x0000006105617223 */ /* 0x100fe20000010810 */
[C---:B------:R-:W-:Y:S01]  /*2af0*/  FMUL.FTZ R86, R49.reuse, R86 ;  /* 0x0000005631567220 */ /* 0x040fe20000410000 */
[----:B------:R-:W-:Y:S01]  /*2b00*/  FMUL.FTZ R3, R49, R84 ;  /* 0x0000005431037220 */ /* 0x000fe20000410000 */
[--C-:B------:R-:W-:Y:S01]  /*2b10*/  FFMA.FTZ R5, R5, R101, -R16.reuse ;  /* 0x0000006505057223 */ /* 0x100fe20000010810 */
[--C-:B------:R-:W-:Y:S01]  /*2b20*/  FFMA.FTZ R95, R47, R95, -R16.reuse ;  /* 0x0000005f2f5f7223 */ /* 0x100fe20000010810 */
[C-C-:B------:R-:W-:Y:S01]  /*2b30*/  FFMA.FTZ R87, R45.reuse, R87, -R16.reuse ;  /* 0x000000572d577223 */ /* 0x140fe20000010810 */
[----:B------:R-:W-:Y:S01]  /*2b40*/  FFMA.FTZ R93, R45, R93, -R16 ;  /* 0x0000005d2d5d7223 */ /* 0x000fe20000010810 */
[-C--:B------:R-:W-:Y:S01]  /*2b50*/  FFMA.FTZ R82, R39, -R17.reuse, R82 ;  /* 0x8000001127527223 */ /* 0x080fe20000010052 */
[-C--:B------:R-:W-:Y:S01]  /*2b60*/  FFMA.FTZ R88, R37, -R17.reuse, R88 ;  /* 0x8000001125587223 */ /* 0x080fe20000010058 */
[-C--:B------:R-:W-:Y:S01]  /*2b70*/  FFMA.FTZ R52, R52, -R17.reuse, R81 ;  /* 0x8000001134347223 */ /* 0x080fe20000010051 */
[----:B------:R-:W-:Y:S01]  /*2b80*/  FFMA.FTZ R50, R50, -R17, R89 ;  /* 0x8000001132327223 */ /* 0x000fe20000010059 */
[--C-:B------:R-:W-:Y:S01]  /*2b90*/  FFMA.FTZ R47, R47, R103, -R16.reuse ;  /* 0x000000672f2f7223 */ /* 0x100fe20000010810 */
[--C-:B------:R-:W-:Y:S01]  /*2ba0*/  FFMA.FTZ R45, R45, R105, -R16.reuse ;  /* 0x000000692d2d7223 */ /* 0x100fe20000010810 */
[C-C-:B------:R-:W-:Y:S01]  /*2bb0*/  FFMA.FTZ R91, R41.reuse, R91, -R16.reuse ;  /* 0x0000005b295b7223 */ /* 0x140fe20000010810 */
[C-C-:B------:R-:W-:Y:S01]  /*2bc0*/  FFMA.FTZ R99, R41.reuse, R99, -R16.reuse ;  /* 0x0000006329637223 */ /* 0x140fe20000010810 */
[----:B------:R-:W-:Y:S01]  /*2bd0*/  FFMA.FTZ R41, R41, R107, -R16 ;  /* 0x0000006b29297223 */ /* 0x000fe20000010810 */
[-C--:B------:R-:W-:Y:S01]  /*2be0*/  FFMA.FTZ R36, R36, -R17.reuse, R5 ;  /* 0x8000001124247223 */ /* 0x080fe20000010005 */
[----:B------:R-:W-:Y:S01]  /*2bf0*/  F2FP.F16.F32.PACK_AB R86, R3, R86 ;  /* 0x000000560356723e */ /* 0x000fe200000000ff */
[C---:B------:R-:W-:Y:S01]  /*2c00*/  FMUL.FTZ R82, R49.reuse, R82 ;  /* 0x0000005231527220 */ /* 0x040fe20000410000 */
[C---:B------:R-:W-:Y:S01]  /*2c10*/  FMUL.FTZ R3, R49.reuse, R88 ;  /* 0x0000005831037220 */ /* 0x040fe20000410000 */
[C---:B------:R-:W-:Y:S01]  /*2c20*/  FMUL.FTZ R52, R49.reuse, R52 ;  /* 0x0000003431347220 */ /* 0x040fe20000410000 */
[----:B------:R-:W-:Y:S01]  /*2c30*/  FMUL.FTZ R5, R49, R50 ;  /* 0x0000003231057220 */ /* 0x000fe20000410000 */
[-C--:B------:R-:W-:Y:S01]  /*2c40*/  FFMA.FTZ R48, R48, -R17.reuse, R87 ;  /* 0x8000001130307223 */ /* 0x080fe20000010057 */
        /* <DEDUP_REMOVED lines=8> */
[----:B------:R-:W-:Y:S01]  /*2cd0*/  IADD3 R16, P1, R53, UR4, RZ ;  /* 0x0000000435107c10 */ /* 0x000fe2000ff3e0ff */
[C---:B------:R-:W-:Y:S01]  /*2ce0*/  FMUL.FTZ R48, R49.reuse, R48 ;  /* 0x0000003031307220 */ /* 0x040fe20000410000 */
[C---:B-1----:R-:W-:Y:S01]  /*2cf0*/  FMUL.FTZ R19, R49.reuse, R46 ;  /* 0x0000002e31137220 */ /* 0x042fe20000410000 */
[C---:B------:R-:W-:Y:S01]  /*2d00*/  FMUL.FTZ R44, R49.reuse, R44 ;  /* 0x0000002c312c7220 */ /* 0x040fe20000410000 */
[C---:B------:R-:W-:Y:S01]  /*2d10*/  FMUL.FTZ R21, R49.reuse, R42 ;  /* 0x0000002a31157220 */ /* 0x040fe20000410000 */
[C---:B------:R-:W-:Y:S01]  /*2d20*/  FMUL.FTZ R40, R49.reuse, R40 ;  /* 0x0000002831287220 */ /* 0x040fe20000410000 */
[C---:B------:R-:W-:Y:S01]  /*2d30*/  FMUL.FTZ R23, R49.reuse, R38 ;  /* 0x0000002631177220 */ /* 0x040fe20000410000 */
[C---:B------:R-:W-:Y:S01]  /*2d40*/  FMUL.FTZ R36, R49.reuse, R36 ;  /* 0x0000002431247220 */ /* 0x040fe20000410000 */
[C---:B------:R-:W-:Y:S01]  /*2d50*/  FMUL.FTZ R25, R49.reuse, R4 ;  /* 0x0000000431197220 */ /* 0x040fe20000410000 */
[----:B------:R-:W-:Y:S01]  /*2d60*/  FMUL.FTZ R2, R49, R2 ;  /* 0x0000000231027220 */ /* 0x000fe20000410000 */
[----:B------:R-:W-:Y:S01]  /*2d70*/  F2FP.F16.F32.PACK_AB R82, R3, R82 ;  /* 0x000000520352723e */ /* 0x000fe200000000ff */
[----:B------:R-:W-:Y:S01]  /*2d80*/  FMUL.FTZ R49, R49, R0 ;  /* 0x0000000031317220 */ /* 0x000fe20000410000 */
[----:B------:R-:W-:-:S02]  /*2d90*/  F2FP.F16.F32.PACK_AB R52, R5, R52 ;  /* 0x000000340534723e */ /* 0x000fc400000000ff */
[----:B------:R-:W-:Y:S02]  /*2da0*/  IADD3.X R17, R51, UR5, RZ, P1, !PT ;  /* 0x0000000533117c10 */ /* 0x000fe40008ffe4ff */
[----:B------:R-:W-:Y:S02]  /*2db0*/  PRMT R0, R86, 0x7632, R0 ;  /* 0x0000763256007816 */ /* 0x000fe40000000000 */
[----:B------:R-:W-:Y:S01]  /*2dc0*/  PRMT R3, R82, 0x7632, R3 ;  /* 0x0000763252037816 */ /* 0x000fe20000000003 */
[----:B------:R-:W-:Y:S01]  /*2dd0*/  STG.E.U16 desc[UR8][R16.64], R86 ;  /* 0x0000005610007986 */ /* 0x000fe2000c101508 */
[----:B------:R-:W-:Y:S02]  /*2de0*/  PRMT R4, R52, 0x7632, R4 ;  /* 0x0000763234047816 */ /* 0x000fe40000000004 */
[----:B------:R-:W-:Y:S01]  /*2df0*/  F2FP.F16.F32.PACK_AB R48, R19, R48 ;  /* 0x000000301330723e */ /* 0x000fe200000000ff */
[----:B------:R0:W-:Y:S01]  /*2e00*/  STG.E.U16 desc[UR8][R16.64+0x2], R0 ;  /* 0x0000020010007986 */ /* 0x0001e2000c101508 */
[----:B------:R-:W-:-:S02]  /*2e10*/  F2FP.F16.F32.PACK_AB R44, R21, R44 ;  /* 0x0000002c152c723e */ /* 0x000fc400000000ff */
[----:B------:R-:W-:Y:S01]  /*2e20*/  F2FP.F16.F32.PACK_AB R40, R23, R40 ;  /* 0x000000281728723e */ /* 0x000fe200000000ff */
[----:B------:R1:W-:Y:S01]  /*2e30*/  STG.E.U16 desc[UR8][R16.64+0x6], R3 ;  /* 0x0000060310007986 */ /* 0x0003e2000c101508 */
[----:B------:R-:W-:Y:S02]  /*2e40*/  F2FP.F16.F32.PACK_AB R36, R25, R36 ;  /* 0x000000241924723e */ /* 0x000fe400000000ff */
[----:B------:R-:W-:Y:S01]  /*2e50*/  F2FP.F16.F32.PACK_AB R2, R49, R2 ;  /* 0x000000023102723e */ /* 0x000fe200000000ff */
[----:B------:R2:W-:Y:S01]  /*2e60*/  STG.E.U16 desc[UR8][R16.64+0xa002], R4 ;  /* 0x00a0020410007986 */ /* 0x0005e2000c101508 */
[----:B------:R-:W-:Y:S02]  /*2e70*/  PRMT R5, R44, 0x7632, R5 ;  /* 0x000076322c057816 */ /* 0x000fe40000000005 */
[----:B------:R-:W-:Y:S01]  /*2e80*/  PRMT R18, R2, 0x7632, R18 ;  /* 0x0000763202127816 */ /* 0x000fe20000000012 */
[----:B------:R3:W-:Y:S01]  /*2e90*/  STG.E.U16 desc[UR8][R16.64+0x4], R82 ;  /* 0x0000045210007986 */ /* 0x0007e2000c101508 */
[----:B0-----:R-:W-:-:S02]  /*2ea0*/  PRMT R0, R48, 0x7632, R0 ;  /* 0x0000763230007816 */ /* 0x001fc40000000000 */
[----:B-1----:R-:W-:Y:S01]  /*2eb0*/  PRMT R3, R40, 0x7632, R3 ;  /* 0x0000763228037816 */ /* 0x002fe20000000003 */
[----:B------:R3:W-:Y:S01]  /*2ec0*/  STG.E.U16 desc[UR8][R16.64+0xa000], R52 ;  /* 0x00a0003410007986 */ /* 0x0007e2000c101508 */
[----:B--2---:R-:W-:-:S03]  /*2ed0*/  PRMT R4, R36, 0x7632, R4 ;  /* 0x0000763224047816 */ /* 0x004fc60000000004 */
        /* <DEDUP_REMOVED lines=11> */
.L_x_306:
[----:B------:R-:W-:Y:S05]  /*2f90*/  BSYNC B0 ;  /* 0x0000000000007941 */ /* 0x000fea0003800000 */
.L_x_302:
[----:B0--3--:R-:W0:Y:S01]  /*2fa0*/  S2R R3, SR_CTAID.Y ;  /* 0x0000000000037919 */ /* 0x009e220000002600 */
        /* <DEDUP_REMOVED lines=30> */
.L_x_321:
        /* <DEDUP_REMOVED lines=15> */
.L_x_317:
[----:B------:R-:W-:Y:S05]  /*3280*/  BSYNC B0 ;  /* 0x0000000000007941 */ /* 0x000fea0003800000 */
.L_x_316:
        /* <DEDUP_REMOVED lines=15> */
.L_x_320:
        /* <DEDUP_REMOVED lines=34> */
.L_x_341:
[----:B------:R-:W-:Y:S01]  /*35a0*/  ISETP.NE.AND P1, PT, R11, RZ, PT ;  /* 0x000000ff0b00720c */ /* 0x000fe20003f25270 */
[----:B--2---:R-:W-:Y:S01]  /*35b0*/  FADD.FTZ R3, R2, R22 ;  /* 0x0000001602037221 */ /* 0x004fe20000010000 */
[----:B------:R-:W-:Y:S02]  /*35c0*/  IADD3 R12, R12, 0x14, RZ ;  /* 0x000000140c0c7810 */ /* 0x000fe40007ffe0ff */
[----:B------:R-:W-:-:S09]  /*35d0*/  IADD3 R13, R13, 0x14, RZ ;  /* 0x000000140d0d7810 */ /* 0x000fd20007ffe0ff */
[----:B------:R-:W-:Y:S02]  /*35e0*/  @!P1 F2FP.F16.F32.PACK_AB R2, RZ, R16 ;  /* 0x00000010ff02923e */ /* 0x000fe400000000ff */
[----:B------:R-:W-:Y:S02]  /*35f0*/  @!P1 F2FP.F16.F32.PACK_AB R3, RZ, R3 ;  /* 0x00000003ff03923e */ /* 0x000fe400000000ff */
        /* <DEDUP_REMOVED lines=14> */
.L_x_318:
[----:B------:R-:W-:Y:S01]  /*36e0*/  IADD3 R7, R7, 0xe0, RZ ;  /* 0x000000e007077810 */ /* 0x000fe20007ffe0ff */
[----:B------:R-:W-:Y:S05]  /*36f0*/  WARPSYNC.ALL ;  /* 0x0000000000007948 */ /* 0x000fea0003800000 */
[----:B------:R-:W-:Y:S01]  /*3700*/  BAR.SYNC.DEFER_BLOCKING 0x0 ;  /* 0x0000000000007b1d */ /* 0x000fe20000010000 */
[----:B------:R-:W-:-:S13]  /*3710*/  ISETP.GE.AND P1, PT, R7, R0, PT ;  /* 0x000000000700720c */ /* 0x000fda0003f26270 */
[----:B------:R-:W-:Y:S05]  /*3720*/  @!P1 BRA `(.L_x_321) ;  /* 0xfffffff800989947 */ /* 0x000fea000383ffff */
[----:B------:R-:W-:Y:S05]  /*3730*/  EXIT ;  /* 0x000000000000794d */ /* 0x000fea0003800000 */
.L_x_311:
        /* <DEDUP_REMOVED lines=8> */
.L_x_323:
[----:B------:R-:W-:Y:S05]  /*37c0*/  BSYNC B2 ;  /* 0x0000000000027941 */ /* 0x000fea0003800000 */
.L_x_322:
        /* <DEDUP_REMOVED lines=8> */
.L_x_324:
[----:B------:R-:W-:Y:S01]  /*3850*/  FADD.FTZ R23, R23, R16 ;  /* 0x0000001017177221 */ /* 0x000fe20000010000 */
[----:B------:R-:W-:-:S04]  /*3860*/  HFMA2.MMA R20, -RZ, RZ, 0, 2.384185791015625e-07 ;  /* 0x00000004ff147435 */ /* 0x000fc800000001ff */
[----:B------:R-:W-:Y:S02]  /*3870*/  MOV R21, R23 ;  /* 0x0000001700157202 */ /* 0x000fe40000000f00 */
[----:B------:R-:W-:-:S07]  /*3880*/  MOV R24, R22 ;  /* 0x0000001600187202 */ /* 0x000fce0000000f00 */
[----:B------:R-:W-:Y:S05]  /*3890*/  WARPSYNC.COLLECTIVE R18, `(.L_x_325) ;  /* 0x0000000012087348 */ /* 0x000fea0003c00000 */
[----:B------:R0:W1:Y:S02]  /*38a0*/  SHFL.BFLY P1, R22, R21, R20, R19 ;  /* 0x0c00001415167389 */ /* 0x0000640000020013 */
[----:B01----:R-:W-:Y:S01]  /*38b0*/  ENDCOLLECTIVE ;  /* 0x000000000000791b */ /* 0x003fe20003800000 */
.L_x_325:
[----:B------:R-:W-:-:S05]  /*38c0*/  FADD.FTZ R24, R24, R17 ;  /* 0x0000001118187221 */ /* 0x000fca0000010000 */
[----:B------:R-:W-:Y:S02]  /*38d0*/  MOV R21, R24 ;  /* 0x0000001800157202 */ /* 0x000fe40000000f00 */
[----:B------:R-:W-:-:S07]  /*38e0*/  MOV R26, R22 ;  /* 0x00000016001a7202 */ /* 0x000fce0000000f00 */
[----:B------:R-:W-:Y:S05]  /*38f0*/  WARPSYNC.COLLECTIVE R18, `(.L_x_326) ;  /* 0x0000000012087348 */ /* 0x000fea0003c00000 */
[----:B------:R0:W1:Y:S02]  /*3900*/  SHFL.BFLY P1, R22, R21, R20, R19 ;  /* 0x0c00001415167389 */ /* 0x0000640000020013 */
[----:B01----:R-:W-:Y:S01]  /*3910*/  ENDCOLLECTIVE ;  /* 0x000000000000791b */ /* 0x003fe20003800000 */
.L_x_326:
[----:B------:R-:W-:Y:S01]  /*3920*/  FADD.FTZ R26, R23, R26 ;  /* 0x0000001a171a7221 */ /* 0x000fe20000010000 */
[----:B------:R-:W-:-:S04]  /*3930*/  HFMA2.MMA R20, -RZ, RZ, 0, 1.1920928955078125e-07 ;  /* 0x00000002ff147435 */ /* 0x000fc800000001ff */
[----:B------:R-:W-:Y:S02]  /*3940*/  MOV R21, R26 ;  /* 0x0000001a00157202 */ /* 0x000fe40000000f00 */
[----:B------:R-:W-:-:S07]  /*3950*/  MOV R25, R22 ;  /* 0x0000001600197202 */ /* 0x000fce0000000f00 */
[----:B------:R-:W-:Y:S05]  /*3960*/  WARPSYNC.COLLECTIVE R18, `(.L_x_327) ;  /* 0x0000000012087348 */ /* 0x000fea0003c00000 */
[----:B------:R0:W1:Y:S02]  /*3970*/  SHFL.BFLY P1, R22, R21, R20, R19 ;  /* 0x0c00001415167389 */ /* 0x0000640000020013 */
[----:B01----:R-:W-:Y:S01]  /*3980*/  ENDCOLLECTIVE ;  /* 0x000000000000791b */ /* 0x003fe20003800000 */
.L_x_327:
[----:B------:R-:W-:-:S05]  /*3990*/  FADD.FTZ R25, R24, R25 ;  /* 0x0000001918197221 */ /* 0x000fca0000010000 */
[----:B------:R-:W-:Y:S02]  /*39a0*/  MOV R21, R25 ;  /* 0x0000001900157202 */ /* 0x000fe40000000f00 */
[----:B------:R-:W-:-:S07]  /*39b0*/  MOV R27, R22 ;  /* 0x00000016001b7202 */ /* 0x000fce0000000f00 */
[----:B------:R-:W-:Y:S05]  /*39c0*/  WARPSYNC.COLLECTIVE R18, `(.L_x_328) ;  /* 0x0000000012087348 */ /* 0x000fea0003c00000 */
[----:B------:R0:W1:Y:S02]  /*39d0*/  SHFL.BFLY P1, R22, R21, R20, R19 ;  /* 0x0c00001415167389 */ /* 0x0000640000020013 */
[----:B01----:R-:W-:Y:S01]  /*39e0*/  ENDCOLLECTIVE ;  /* 0x000000000000791b */ /* 0x003fe20003800000 */
.L_x_328:
[----:B------:R-:W-:Y:S01]  /*39f0*/  FADD.FTZ R27, R26, R27 ;  /* 0x0000001b1a1b7221 */ /* 0x000fe20000010000 */
[----:B------:R-:W-:-:S04]  /*3a00*/  HFMA2.MMA R20, -RZ, RZ, 0, 5.9604644775390625e-08 ;  /* 0x00000001ff147435 */ /* 0x000fc800000001ff */
[----:B------:R-:W-:Y:S02]  /*3a10*/  MOV R21, R27 ;  /* 0x0000001b00157202 */ /* 0x000fe40000000f00 */
[----:B------:R-:W-:-:S07]  /*3a20*/  MOV R28, R22 ;  /* 0x00000016001c7202 */ /* 0x000fce0000000f00 */
[----:B------:R-:W-:Y:S05]  /*3a30*/  WARPSYNC.COLLECTIVE R18, `(.L_x_329) ;  /* 0x0000000012087348 */ /* 0x000fea0003c00000 */
[----:B------:R0:W1:Y:S02]  /*3a40*/  SHFL.BFLY P1, R22, R21, R20, R19 ;  /* 0x0c00001415167389 */ /* 0x0000640000020013 */
[----:B01----:R-:W-:Y:S01]  /*3a50*/  ENDCOLLECTIVE ;  /* 0x000000000000791b */ /* 0x003fe20003800000 */
.L_x_329:
[----:B------:R-:W-:-:S05]  /*3a60*/  FADD.FTZ R28, R25, R28 ;  /* 0x0000001c191c7221 */ /* 0x000fca0000010000 */
[----:B------:R-:W-:Y:S02]  /*3a70*/  MOV R21, R28 ;  /* 0x0000001c00157202 */ /* 0x000fe40000000f00 */
[----:B------:R-:W-:-:S07]  /*3a80*/  MOV R16, R22 ;  /* 0x0000001600107202 */ /* 0x000fce0000000f00 */
[----:B------:R-:W-:Y:S05]  /*3a90*/  WARPSYNC.COLLECTIVE R18, `(.L_x_330) ;  /* 0x0000000012087348 */ /* 0x000fea0003c00000 */
[----:B------:R0:W1:Y:S02]  /*3aa0*/  SHFL.BFLY P1, R22, R21, R20, R19 ;  /* 0x0c00001415167389 */ /* 0x0000640000020013 */
[----:B01----:R-:W-:Y:S01]  /*3ab0*/  ENDCOLLECTIVE ;  /* 0x000000000000791b */ /* 0x003fe20003800000 */
.L_x_330:
[----:B------:R-:W-:Y:S01]  /*3ac0*/  FADD.FTZ R16, R27, R16 ;  /* 0x000000101b107221 */ /* 0x000fe20000010000 */
[----:B------:R-:W-:Y:S06]  /*3ad0*/  BRA `(.L_x_331) ;  /* 0xffffffec00407947 */ /* 0x000fec000383ffff */
.L_x_319:
        /* <DEDUP_REMOVED lines=8> */
.L_x_333:
[----:B------:R-:W-:Y:S05]  /*3b60*/  BSYNC B0 ;  /* 0x0000000000007941 */ /* 0x000fea0003800000 */
.L_x_332:
        /* <DEDUP_REMOVED lines=8> */
.L_x_334:
[----:B------:R-:W-:Y:S01]  /*3bf0*/  FADD.FTZ R5, R5, R2 ;  /* 0x0000000205057221 */ /* 0x000fe20000010000 */
[----:B------:R-:W-:-:S04]  /*3c00*/  HFMA2.MMA R20, -RZ, RZ, 0, 2.384185791015625e-07 ;  /* 0x00000004ff147435 */ /* 0x000fc800000001ff */
[----:B------:R-:W-:Y:S02]  /*3c10*/  MOV R21, R5 ;  /* 0x0000000500157202 */ /* 0x000fe40000000f00 */
[----:B------:R-:W-:-:S07]  /*3c20*/  MOV R4, R22 ;  /* 0x0000001600047202 */ /* 0x000fce0000000f00 */
[----:B------:R-:W-:Y:S05]  /*3c30*/  WARPSYNC.COLLECTIVE R18, `(.L_x_335) ;  /* 0x0000000012087348 */ /* 0x000fea0003c00000 */
[----:B------:R0:W1:Y:S02]  /*3c40*/  SHFL.BFLY P1, R22, R21, R20, R19 ;  /* 0x0c00001415167389 */ /* 0x0000640000020013 */
[----:B01----:R-:W-:Y:S01]  /*3c50*/  ENDCOLLECTIVE ;  /* 0x000000000000791b */ /* 0x003fe20003800000 */
.L_x_335:
[----:B------:R-:W-:-:S05]  /*3c60*/  FADD.FTZ R4, R4, R3 ;  /* 0x0000000304047221 */ /* 0x000fca0000010000 */
[----:B------:R-:W-:Y:S02]  /*3c70*/  MOV R21, R4 ;  /* 0x0000000400157202 */ /* 0x000fe40000000f00 */
[----:B------:R-:W-:-:S07]  /*3c80*/  MOV R14, R22 ;  /* 0x00000016000e7202 */ /* 0x000fce0000000f00 */
[----:B------:R-:W-:Y:S05]  /*3c90*/  WARPSYNC.COLLECTIVE R18, `(.L_x_336) ;  /* 0x0000000012087348 */ /* 0x000fea0003c00000 */
[----:B------:R0:W1:Y:S02]  /*3ca0*/  SHFL.BFLY P1, R22, R21, R20, R19 ;  /* 0x0c00001415167389 */ /* 0x0000640000020013 */
[----:B01----:R-:W-:Y:S01]  /*3cb0*/  ENDCOLLECTIVE ;  /* 0x000000000000791b */ /* 0x003fe20003800000 */
.L_x_336:
[----:B------:R-:W-:Y:S01]  /*3cc0*/  FADD.FTZ R14, R5, R14 ;  /* 0x0000000e050e7221 */ /* 0x000fe20000010000 */
[----:B------:R-:W-:-:S04]  /*3cd0*/  HFMA2.MMA R20, -RZ, RZ, 0, 1.1920928955078125e-07 ;  /* 0x00000002ff147435 */ /* 0x000fc800000001ff */
[----:B------:R-:W-:Y:S02]  /*3ce0*/  MOV R21, R14 ;  /* 0x0000000e00157202 */ /* 0x000fe40000000f00 */
[----:B------:R-:W-:-:S07]  /*3cf0*/  MOV R15, R22 ;  /* 0x00000016000f7202 */ /* 0x000fce0000000f00 */
[----:B------:R-:W-:Y:S05]  /*3d00*/  WARPSYNC.COLLECTIVE R18, `(.L_x_337) ;  /* 0x0000000012087348 */ /* 0x000fea0003c00000 */
[----:B------:R0:W1:Y:S02]  /*3d10*/  SHFL.BFLY P1, R22, R21, R20, R19 ;  /* 0x0c00001415167389 */ /* 0x0000640000020013 */
[----:B01----:R-:W-:Y:S01]  /*3d20*/  ENDCOLLECTIVE ;  /* 0x000000000000791b */ /* 0x003fe20003800000 */
.L_x_337:
[----:B------:R-:W-:-:S05]  /*3d30*/  FADD.FTZ R15, R4, R15 ;  /* 0x0000000f040f7221 */ /* 0x000fca0000010000 */
[----:B------:R-:W-:Y:S02]  /*3d40*/  MOV R21, R15 ;  /* 0x0000000f00157202 */ /* 0x000fe40000000f00 */
[----:B------:R-:W-:-:S07]  /*3d50*/  MOV R17, R22 ;  /* 0x0000001600117202 */ /* 0x000fce0000000f00 */
[----:B------:R-:W-:Y:S05]  /*3d60*/  WARPSYNC.COLLECTIVE R18, `(.L_x_338) ;  /* 0x0000000012087348 */ /* 0x000fea0003c00000 */
[----:B------:R0:W1:Y:S02]  /*3d70*/  SHFL.BFLY P1, R22, R21, R20, R19 ;  /* 0x0c00001415167389 */ /* 0x0000640000020013 */
[----:B01----:R-:W-:Y:S01]  /*3d80*/  ENDCOLLECTIVE ;  /* 0x000000000000791b */ /* 0x003fe20003800000 */
.L_x_338:
[----:B------:R-:W-:Y:S01]  /*3d90*/  FADD.FTZ R17, R14, R17 ;  /* 0x000000110e117221 */ /* 0x000fe20000010000 */
[----:B------:R-:W-:-:S04]  /*3da0*/  HFMA2.MMA R20, -RZ, RZ, 0, 5.9604644775390625e-08 ;  /* 0x00000001ff147435 */ /* 0x000fc800000001ff */
[----:B------:R-:W-:Y:S02]  /*3db0*/  MOV R21, R17 ;  /* 0x0000001100157202 */ /* 0x000fe40000000f00 */
[----:B------:R-:W-:-:S07]  /*3dc0*/  MOV R2, R22 ;  /* 0x0000001600027202 */ /* 0x000fce0000000f00 */
[----:B------:R-:W-:Y:S05]  /*3dd0*/  WARPSYNC.COLLECTIVE R18, `(.L_x_339) ;  /* 0x0000000012087348 */ /* 0x000fea0003c00000 */
[----:B------:R0:W1:Y:S02]  /*3de0*/  SHFL.BFLY P1, R22, R21, R20, R19 ;  /* 0x0c00001415167389 */ /* 0x0000640000020013 */
[----:B01----:R-:W-:Y:S01]  /*3df0*/  ENDCOLLECTIVE ;  /* 0x000000000000791b */ /* 0x003fe20003800000 */
.L_x_339:
[----:B------:R-:W-:-:S05]  /*3e00*/  FADD.FTZ R2, R15, R2 ;  /* 0x000000020f027221 */ /* 0x000fca0000010000 */
[----:B------:R-:W-:Y:S02]  /*3e10*/  MOV R21, R2 ;  /* 0x0000000200157202 */ /* 0x000fe40000000f00 */
[----:B------:R-:W-:-:S07]  /*3e20*/  MOV R16, R22 ;  /* 0x0000001600107202 */ /* 0x000fce0000000f00 */
[----:B------:R-:W-:Y:S05]  /*3e30*/  WARPSYNC.COLLECTIVE R18, `(.L_x_340) ;  /* 0x0000000012087348 */ /* 0x000fea0003c00000 */
[----:B------:R0:W1:Y:S02]  /*3e40*/  SHFL.BFLY P1, R22, R21, R20, R19 ;  /* 0x0c00001415167389 */ /* 0x0000640000020013 */
[----:B01----:R-:W-:Y:S01]  /*3e50*/  ENDCOLLECTIVE ;  /* 0x000000000000791b */ /* 0x003fe20003800000 */
.L_x_340:
[----:B------:R-:W-:Y:S01]  /*3e60*/  FADD.FTZ R16, R17, R16 ;  /* 0x0000001011107221 */ /* 0x000fe20000010000 */
[----:B------:R-:W-:Y:S06]  /*3e70*/  BRA `(.L_x_341) ;  /* 0xfffffff400c87947 */ /* 0x000fec000383ffff */
.L_x_342:
        /* <DEDUP_REMOVED lines=16> */
.L_x_450:


//--------------------- .text._ZN13group_norm_v218gn_bwd_cuda_kernelI6__halfLi320ELi1ELi16ELi80ELi64ELb1ELb1ELi64ELi80ELi80ELi4ELb1ELi144ELb0ELb0ELNS_15WgradSyncMethodE3ENS_16CompileConditionILi900EEEEEvPT_S6_S6_PKS5_S8_S8_S8_PKfflPfPj --------------------------
	.section	.text._ZN13group_norm_v218gn_bwd_cuda_kernelI6__halfLi320ELi1ELi16ELi80ELi64ELb1ELb1ELi64ELi80ELi80ELi4ELb1ELi144ELb0ELb0ELNS_15WgradSyncMethodE3ENS_16CompileConditionILi900EEEEEvPT_S6_S6_PKS5_S8_S8_S8_PKfflPfPj,"ax",@progbits
	.align	128
        .global         _ZN13group_norm_v218gn_bwd_cuda_kernelI6__halfLi320ELi1ELi16ELi80ELi64ELb1ELb1ELi64ELi80ELi80ELi4ELb1ELi144ELb0ELb0ELNS_15WgradSyncMethodE3ENS_16CompileConditionILi900EEEEEvPT_S6_S6_PKS5_S8_S8_S8_PKfflPfPj
        .type           _ZN13group_norm_v218gn_bwd_cuda_kernelI6__halfLi320ELi1ELi16ELi80ELi64ELb1ELb1ELi64ELi80ELi80ELi4ELb1ELi144ELb0ELb0ELNS_15WgradSyncMethodE3ENS_16CompileConditionILi900EEEEEvPT_S6_S6_PKS5_S8_S8_S8_PKfflPfPj,@function
        .size           _ZN13group_norm_v218gn_bwd_cuda_kernelI6__halfLi320ELi1ELi16ELi80ELi64ELb1ELb1ELi64ELi80ELi80ELi4ELb1ELi144ELb0ELb0ELNS_15WgradSyncMethodE3ENS_16CompileConditionILi900EEEEEvPT_S6_S6_PKS5_S8_S8_S8_PKfflPfPj,(.L_x_451 - _ZN13group_norm_v218gn_bwd_cuda_kernelI6__halfLi320ELi1ELi16ELi80ELi64ELb1ELb1ELi64ELi80ELi80ELi4ELb1ELi144ELb0ELb0ELNS_15WgradSyncMethodE3ENS_16CompileConditionILi900EEEEEvPT_S6_S6_PKS5_S8_S8_S8_PKfflPfPj)
        .other          _ZN13group_norm_v218gn_bwd_cuda_kernelI6__halfLi320ELi1ELi16ELi80ELi64ELb1ELb1ELi64ELi80ELi80ELi4ELb1ELi144ELb0ELb0ELNS_15WgradSyncMethodE3ENS_16CompileConditionILi900EEEEEvPT_S6_S6_PKS5_S8_S8_S8_PKfflPfPj,@"STO_CUDA_ENTRY STV_DEFAULT"
_ZN13group_norm_v218gn_bwd_cuda_kernelI6__halfLi320ELi1ELi16ELi80ELi64ELb1ELb1ELi64ELi80ELi80ELi4ELb1ELi144ELb0ELb0ELNS_15WgradSyncMethodE3ENS_16CompileConditionILi900EEEEEvPT_S6_S6_PKS5_S8_S8_S8_PKfflPfPj:
.text._ZN13group_norm_v218gn_bwd_cuda_kernelI6__halfLi320ELi1ELi16ELi80ELi64ELb1ELb1ELi64ELi80ELi80ELi4ELb1ELi144ELb0ELb0ELNS_15WgradSyncMethodE3ENS_16CompileConditionILi900EEEEEvPT_S6_S6_PKS5_S8_S8_S8_PKfflPfPj:
        /* <DEDUP_REMOVED lines=30> */
.L_x_346:
[----:B------:R-:W2:Y:S04]  /*01e0*/  LD.E.STRONG.GPU R0, desc[UR8][R2.64] ;  /* 0x0000000802007980 */ /* 0x000ea8000c10f900 */
[----:B--2---:R-:W-:Y:S01]  /*01f0*/  CCTL.IVALL ;  /* 0x00000000ff00798f */ /* 0x004fe20002000000 */
[----:B------:R-:W-:Y:S05]  /*0200*/  YIELD ;  /* 0x0000000000007946 */ /* 0x000fea0003800000 */
[----:B-----5:R-:W-:-:S04]  /*0210*/  LOP3.LUT R0, R0, R5, RZ, 0x3c, !PT ;  /* 0x0000000500007212 */ /* 0x020fc800078e3cff */
[----:B------:R-:W-:-:S13]  /*0220*/  ISETP.GT.AND P0, PT, R0, -0x1, PT ;  /* 0xffffffff0000780c */ /* 0x000fda0003f04270 */
[----:B------:R-:W-:Y:S05]  /*0230*/  @P0 BRA `(.L_x_346) ;  /* 0xfffffffc00e80947 */ /* 0x000fea000383ffff */
.L_x_345:
[----:B------:R-:W-:Y:S05]  /*0240*/  WARPSYNC.ALL ;  /* 0x0000000000007948 */ /* 0x000fea0003800000 */
[----:B------:R-:W-:Y:S06]  /*0250*/  BAR.SYNC.DEFER_BLOCKING 0x0 ;  /* 0x0000000000007b1d */ /* 0x000fec0000010000 */
[----:B------:R-:W-:Y:S05]  /*0260*/  BRA `(.L_x_347) ;  /* 0x0000002c00487947 */ /* 0x000fea0003800000 */
.L_x_344:
        /* <DEDUP_REMOVED lines=111> */
.L_x_356:
        /* <DEDUP_REMOVED lines=460> */
.L_x_349:
[----:B------:R-:W-:Y:S05]  /*2620*/  BSYNC B1 ;  /* 0x0000000000017941 */ /* 0x000fea0003800000 */
.L_x_348:
        /* <DEDUP_REMOVED lines=27> */
.L_x_372:
        /* <DEDUP_REMOVED lines=8> */
.L_x_351:
[----:B------:R-:W-:Y:S05]  /*2860*/  BSYNC B1 ;  /* 0x0000000000017941 */ /* 0x000fea0003800000 */
.L_x_350:
        /* <DEDUP_REMOVED lines=13> */
.L_x_355:
[----:B------:R-:W2:Y:S04]  /*2940*/  LD.E.STRONG.GPU R17, desc[UR8][R12.64] ;  /* 0x000000080c117980 */ /* 0x000ea8000c10f900 */
[----:B--2---:R-:W-:Y:S01]  /*2950*/  CCTL.IVALL ;  /* 0x00000000ff00798f */ /* 0x004fe20002000000 */
[----:B------:R-:W-:Y:S05]  /*2960*/  YIELD ;  /* 0x0000000000007946 */ /* 0x000fea0003800000 */
[----:B-----5:R-:W-:-:S04]  /*2970*/  LOP3.LUT R17, R17, R16, RZ, 0x3c, !PT ;  /* 0x0000001011117212 */ /* 0x020fc800078e3cff */
[----:B------:R-:W-:-:S13]  /*2980*/  ISETP.GT.AND P1, PT, R17, -0x1, PT ;  /* 0xffffffff1100780c */ /* 0x000fda0003f24270 */
[----:B------:R-:W-:Y:S05]  /*2990*/  @P1 BRA `(.L_x_355) ;  /* 0xfffffffc00e81947 */ /* 0x000fea000383ffff */
.L_x_354:
[----:B------:R-:W-:Y:S05]  /*29a0*/  WARPSYNC.ALL ;  /* 0x0000000000007948 */ /* 0x000fea0003800000 */
[----:B------:R-:W-:Y:S06]  /*29b0*/  BAR.SYNC.DEFER_BLOCKING 0x0 ;  /* 0x0000000000007b1d */ /* 0x000fec0000010000 */
.L_x_353:
        /* <DEDUP_REMOVED lines=93> */
.L_x_347:
[----:B------:R-:W-:Y:S05]  /*2f90*/  BSYNC B0 ;  /* 0x0000000000007941 */ /* 0x000fea0003800000 */
.L_x_343:
        /* <DEDUP_REMOVED lines=31> */
.L_x_362:
        /* <DEDUP_REMOVED lines=15> */
.L_x_358:
[----:B------:R-:W-:Y:S05]  /*3280*/  BSYNC B0 ;  /* 0x0000000000007941 */ /* 0x000fea0003800000 */
.L_x_357:
        /* <DEDUP_REMOVED lines=15> */
.L_x_361:
        /* <DEDUP_REMOVED lines=34> */
.L_x_382:
        /* <DEDUP_REMOVED lines=20> */
.L_x_359:
[----:B------:R-:W-:Y:S01]  /*36e0*/  IADD3 R7, R7, 0x120, RZ ;  /* 0x0000012007077810 */ /* 0x000fe20007ffe0ff */
[----:B------:R-:W-:Y:S05]  /*36f0*/  WARPSYNC.ALL ;  /* 0x0000000000007948 */ /* 0x000fea0003800000 */
[----:B------:R-:W-:Y:S01]  /*3700*/  BAR.SYNC.DEFER_BLOCKING 0x0 ;  /* 0x0000000000007b1d */ /* 0x000fe20000010000 */
[----:B------:R-:W-:-:S13]  /*3710*/  ISETP.GE.AND P1, PT, R7, R0, PT ;  /* 0x000000000700720c */ /* 0x000fda0003f26270 */
[----:B------:R-:W-:Y:S05]  /*3720*/  @!P1 BRA `(.L_x_362) ;  /* 0xfffffff800989947 */ /* 0x000fea000383ffff */
[----:B------:R-:W-:Y:S05]  /*3730*/  EXIT ;  /* 0x000000000000794d */ /* 0x000fea0003800000 */
.L_x_352:
        /* <DEDUP_REMOVED lines=8> */
.L_x_364:
[----:B------:R-:W-:Y:S05]  /*37c0*/  BSYNC B2 ;  /* 0x0000000000027941 */ /* 0x000fea0003800000 */
.L_x_363:
        /* <DEDUP_REMOVED lines=8> */
.L_x_365:
[----:B------:R-:W-:Y:S01]  /*3850*/  FADD.FTZ R23, R23, R16 ;  /* 0x0000001017177221 */ /* 0x000fe20000010000 */
[----:B------:R-:W-:-:S04]  /*3860*/  HFMA2.MMA R20, -RZ, RZ, 0, 2.384185791015625e-07 ;  /* 0x00000004ff147435 */ /* 0x000fc800000001ff */
[----:B------:R-:W-:Y:S02]  /*3870*/  MOV R21, R23 ;  /* 0x0000001700157202 */ /* 0x000fe40000000f00 */
[----:B------:R-:W-:-:S07]  /*3880*/  MOV R24, R22 ;  /* 0x0000001600187202 */ /* 0x000fce0000000f00 */
[----:B------:R-:W-:Y:S05]  /*3890*/  WARPSYNC.COLLECTIVE R18, `(.L_x_366) ;  /* 0x0000000012087348 */ /* 0x000fea0003c00000 */
[----:B------:R0:W1:Y:S02]  /*38a0*/  SHFL.BFLY P1, R22, R21, R20, R19 ;  /* 0x0c00001415167389 */ /* 0x0000640000020013 */
[----:B01----:R-:W-:Y:S01]  /*38b0*/  ENDCOLLECTIVE ;  /* 0x000000000000791b */ /* 0x003fe20003800000 */
.L_x_366:
[----:B------:R-:W-:-:S05]  /*38c0*/  FADD.FTZ R24, R24, R17 ;  /* 0x0000001118187221 */ /* 0x000fca0000010000 */
[----:B------:R-:W-:Y:S02]  /*38d0*/  MOV R21, R24 ;  /* 0x0000001800157202 */ /* 0x000fe40000000f00 */
[----:B------:R-:W-:-:S07]  /*38e0*/  MOV R26, R22 ;  /* 0x00000016001a7202 */ /* 0x000fce0000000f00 */
[----:B------:R-:W-:Y:S05]  /*38f0*/  WARPSYNC.COLLECTIVE R18, `(.L_x_367) ;  /* 0x0000000012087348 */ /* 0x000fea0003c00000 */
[----:B------:R0:W1:Y:S02]  /*3900*/  SHFL.BFLY P1, R22, R21, R20, R19 ;  /* 0x0c00001415167389 */ /* 0x0000640000020013 */
[----:B01----:R-:W-:Y:S01]  /*3910*/  ENDCOLLECTIVE ;  /* 0x000000000000791b */ /* 0x003fe20003800000 */
.L_x_367:
[----:B------:R-:W-:Y:S01]  /*3920*/  FADD.FTZ R26, R23, R26 ;  /* 0x0000001a171a7221 */ /* 0x000fe20000010000 */
[----:B------:R-:W-:-:S04]  /*3930*/  HFMA2.MMA R20, -RZ, RZ, 0, 1.1920928955078125e-07 ;  /* 0x00000002ff147435 */ /* 0x000fc800000001ff */
[----:B------:R-:W-:Y:S02]  /*3940*/  MOV R21, R26 ;  /* 0x0000001a00157202 */ /* 0x000fe40000000f00 */
[----:B------:R-:W-:-:S07]  /*3950*/  MOV R25, R22 ;  /* 0x0000001600197202 */ /* 0x000fce0000000f00 */
[----:B------:R-:W-:Y:S05]  /*3960*/  WARPSYNC.COLLECTIVE R18, `(.L_x_368) ;  /* 0x0000000012087348 */ /* 0x000fea0003c00000 */
[----:B------:R0:W1:Y:S02]  /*3970*/  SHFL.BFLY P1, R22, R21, R20, R19 ;  /* 0x0c00001415167389 */ /* 0x0000640000020013 */
[----:B01----:R-:W-:Y:S01]  /*3980*/  ENDCOLLECTIVE ;  /* 0x000000000000791b */ /* 0x003fe20003800000 */
.L_x_368:
[----:B------:R-:W-:-:S05]  /*3990*/  FADD.FTZ R25, R24, R25 ;  /* 0x0000001918197221 */ /* 0x000fca0000010000 */
[----:B------:R-:W-:Y:S02]  /*39a0*/  MOV R21, R25 ;  /* 0x0000001900157202 */ /* 0x000fe40000000f00 */
[----:B------:R-:W-:-:S07]  /*39b0*/  MOV R27, R22 ;  /* 0x00000016001b7202 */ /* 0x000fce0000000f00 */
[----:B------:R-:W-:Y:S05]  /*39c0*/  WARPSYNC.COLLECTIVE R18, `(.L_x_369) ;  /* 0x0000000012087348 */ /* 0x000fea0003c00000 */
[----:B------:R0:W1:Y:S02]  /*39d0*/  SHFL.BFLY P1, R22, R21, R20, R19 ;  /* 0x0c00001415167389 */ /* 0x0000640000020013 */
[----:B01----:R-:W-:Y:S01]  /*39e0*/  ENDCOLLECTIVE ;  /* 0x000000000000791b */ /* 0x003fe20003800000 */
.L_x_369:
[----:B------:R-:W-:Y:S01]  /*39f0*/  FADD.FTZ R27, R26, R27 ;  /* 0x0000001b1a1b7221 */ /* 0x000fe20000010000 */
[----:B------:R-:W-:-:S04]  /*3a00*/  HFMA2.MMA R20, -RZ, RZ, 0, 5.9604644775390625e-08 ;  /* 0x00000001ff147435 */ /* 0x000fc800000001ff */
[----:B------:R-:W-:Y:S02]  /*3a10*/  MOV R21, R27 ;  /* 0x0000001b00157202 */ /* 0x000fe40000000f00 */
[----:B------:R-:W-:-:S07]  /*3a20*/  MOV R28, R22 ;  /* 0x00000016001c7202 */ /* 0x000fce0000000f00 */
[----:B------:R-:W-:Y:S05]  /*3a30*/  WARPSYNC.COLLECTIVE R18, `(.L_x_370) ;  /* 0x0000000012087348 */ /* 0x000fea0003c00000 */
[----:B------:R0:W1:Y:S02]  /*3a40*/  SHFL.BFLY P1, R22, R21, R20, R19 ;  /* 0x0c00001415167389 */ /* 0x0000640000020013 */
[----:B01----:R-:W-:Y:S01]  /*3a50*/  ENDCOLLECTIVE ;  /* 0x000000000000791b */ /* 0x003fe20003800000 */
.L_x_370:
[----:B------:R-:W-:-:S05]  /*3a60*/  FADD.FTZ R28, R25, R28 ;  /* 0x0000001c191c7221 */ /* 0x000fca0000010000 */
[----:B------:R-:W-:Y:S02]  /*3a70*/  MOV R21, R28 ;  /* 0x0000001c00157202 */ /* 0x000fe40000000f00 */
[----:B------:R-:W-:-:S07]  /*3a80*/  MOV R16, R22 ;  /* 0x0000001600107202 */ /* 0x000fce0000000f00 */
[----:B------:R-:W-:Y:S05]  /*3a90*/  WARPSYNC.COLLECTIVE R18, `(.L_x_371) ;  /* 0x0000000012087348 */ /* 0x000fea0003c00000 */
[----:B------:R0:W1:Y:S02]  /*3aa0*/  SHFL.BFLY P1, R22, R21, R20, R19 ;  /* 0x0c00001415167389 */ /* 0x0000640000020013 */
[----:B01----:R-:W-:Y:S01]  /*3ab0*/  ENDCOLLECTIVE ;  /* 0x000000000000791b */ /* 0x003fe20003800000 */
.L_x_371:
[----:B------:R-:W-:Y:S01]  /*3ac0*/  FADD.FTZ R16, R27, R16 ;  /* 0x000000101b107221 */ /* 0x000fe20000010000 */
[----:B------:R-:W-:Y:S06]  /*3ad0*/  BRA `(.L_x_372) ;  /* 0xffffffec00407947 */ /* 0x000fec000383ffff */
.L_x_360:
        /* <DEDUP_REMOVED lines=8> */
.L_x_374:
[----:B------:R-:W-:Y:S05]  /*3b60*/  BSYNC B0 ;  /* 0x0000000000007941 */ /* 0x000fea0003800000 */
.L_x_373:
        /* <DEDUP_REMOVED lines=8> */
.L_x_375:
[----:B------:R-:W-:Y:S01]  /*3bf0*/  FADD.FTZ R5, R5, R2 ;  /* 0x0000000205057221 */ /* 0x000fe20000010000 */
[----:B------:R-:W-:-:S04]  /*3c00*/  HFMA2.MMA R20, -RZ, RZ, 0, 2.384185791015625e-07 ;  /* 0x00000004ff147435 */ /* 0x000fc800000001ff */
[----:B------:R-:W-:Y:S02]  /*3c10*/  MOV R21, R5 ;  /* 0x0000000500157202 */ /* 0x000fe40000000f00 */
[----:B------:R-:W-:-:S07]  /*3c20*/  MOV R4, R22 ;  /* 0x0000001600047202 */ /* 0x000fce0000000f00 */
[----:B------:R-:W-:Y:S05]  /*3c30*/  WARPSYNC.COLLECTIVE R18, `(.L_x_376) ;  /* 0x0000000012087348 */ /* 0x000fea0003c00000 */
[----:B------:R0:W1:Y:S02]  /*3c40*/  SHFL.BFLY P1, R22, R21, R20, R19 ;  /* 0x0c00001415167389 */ /* 0x0000640000020013 */
[----:B01----:R-:W-:Y:S01]  /*3c50*/  ENDCOLLECTIVE ;  /* 0x000000000000791b */ /* 0x003fe20003800000 */
.L_x_376:
[----:B------:R-:W-:-:S05]  /*3c60*/  FADD.FTZ R4, R4, R3 ;  /* 0x0000000304047221 */ /* 0x000fca0000010000 */
[----:B------:R-:W-:Y:S02]  /*3c70*/  MOV R21, R4 ;  /* 0x0000000400157202 */ /* 0x000fe40000000f00 */
[----:B------:R-:W-:-:S07]  /*3c80*/  MOV R14, R22 ;  /* 0x00000016000e7202 */ /* 0x000fce0000000f00 */
[----:B------:R-:W-:Y:S05]  /*3c90*/  WARPSYNC.COLLECTIVE R18, `(.L_x_377) ;  /* 0x0000000012087348 */ /* 0x000fea0003c00000 */
[----:B------:R0:W1:Y:S02]  /*3ca0*/  SHFL.BFLY P1, R22, R21, R20, R19 ;  /* 0x0c00001415167389 */ /* 0x0000640000020013 */
[----:B01----:R-:W-:Y:S01]  /*3cb0*/  ENDCOLLECTIVE ;  /* 0x000000000000791b */ /* 0x003fe20003800000 */
.L_x_377:
[----:B------:R-:W-:Y:S01]  /*3cc0*/  FADD.FTZ R14, R5, R14 ;  /* 0x0000000e050e7221 */ /* 0x000fe20000010000 */
[----:B------:R-:W-:-:S04]  /*3cd0*/  HFMA2.MMA R20, -RZ, RZ, 0, 1.1920928955078125e-07 ;  /* 0x00000002ff147435 */ /* 0x000fc800000001ff */
[----:B------:R-:W-:Y:S02]  /*3ce0*/  MOV R21, R14 ;  /* 0x0000000e00157202 */ /* 0x000fe40000000f00 */
[----:B------:R-:W-:-:S07]  /*3cf0*/  MOV R15, R22 ;  /* 0x00000016000f7202 */ /* 0x000fce0000000f00 */
[----:B------:R-:W-:Y:S05]  /*3d00*/  WARPSYNC.COLLECTIVE R18, `(.L_x_378) ;  /* 0x0000000012087348 */ /* 0x000fea0003c00000 */
[----:B------:R0:W1:Y:S02]  /*3d10*/  SHFL.BFLY P1, R22, R21, R20, R19 ;  /* 0x0c00001415167389 */ /* 0x0000640000020013 */
[----:B01----:R-:W-:Y:S01]  /*3d20*/  ENDCOLLECTIVE ;  /* 0x000000000000791b */ /* 0x003fe20003800000 */
.L_x_378:
[----:B------:R-:W-:-:S05]  /*3d30*/  FADD.FTZ R15, R4, R15 ;  /* 0x0000000f040f7221 */ /* 0x000fca0000010000 */
[----:B------:R-:W-:Y:S02]  /*3d40*/  MOV R21, R15 ;  /* 0x0000000f00157202 */ /* 0x000fe40000000f00 */
[----:B------:R-:W-:-:S07]  /*3d50*/  MOV R17, R22 ;  /* 0x0000001600117202 */ /* 0x000fce0000000f00 */
[----:B------:R-:W-:Y:S05]  /*3d60*/  WARPSYNC.COLLECTIVE R18, `(.L_x_379) ;  /* 0x0000000012087348 */ /* 0x000fea0003c00000 */
[----:B------:R0:W1:Y:S02]  /*3d70*/  SHFL.BFLY P1, R22, R21, R20, R19 ;  /* 0x0c00001415167389 */ /* 0x0000640000020013 */
[----:B01----:R-:W-:Y:S01]  /*3d80*/  ENDCOLLECTIVE ;  /* 0x000000000000791b */ /* 0x003fe20003800000 */
.L_x_379:
[----:B------:R-:W-:Y:S01]  /*3d90*/  FADD.FTZ R17, R14, R17 ;  /* 0x000000110e117221 */ /* 0x000fe20000010000 */
[----:B------:R-:W-:-:S04]  /*3da0*/  HFMA2.MMA R20, -RZ, RZ, 0, 5.9604644775390625e-08 ;  /* 0x00000001ff147435 */ /* 0x000fc800000001ff */
[----:B------:R-:W-:Y:S02]  /*3db0*/  MOV R21, R17 ;  /* 0x0000001100157202 */ /* 0x000fe40000000f00 */
[----:B------:R-:W-:-:S07]  /*3dc0*/  MOV R2, R22 ;  /* 0x0000001600027202 */ /* 0x000fce0000000f00 */
[----:B------:R-:W-:Y:S05]  /*3dd0*/  WARPSYNC.COLLECTIVE R18, `(.L_x_380) ;  /* 0x0000000012087348 */ /* 0x000fea0003c00000 */
[----:B------:R0:W1:Y:S02]  /*3de0*/  SHFL.BFLY P1, R22, R21, R20, R19 ;  /* 0x0c00001415167389 */ /* 0x0000640000020013 */
[----:B01----:R-:W-:Y:S01]  /*3df0*/  ENDCOLLECTIVE ;  /* 0x000000000000791b */ /* 0x003fe20003800000 */
.L_x_380:
[----:B------:R-:W-:-:S05]  /*3e00*/  FADD.FTZ R2, R15, R2 ;  /* 0x000000020f027221 */ /* 0x000fca0000010000 */
[----:B------:R-:W-:Y:S02]  /*3e10*/  MOV R21, R2 ;  /* 0x0000000200157202 */ /* 0x000fe40000000f00 */
[----:B------:R-:W-:-:S07]  /*3e20*/  MOV R16, R22 ;  /* 0x0000001600107202 */ /* 0x000fce0000000f00 */
[----:B------:R-:W-:Y:S05]  /*3e30*/  WARPSYNC.COLLECTIVE R18, `(.L_x_381) ;  /* 0x0000000012087348 */ /* 0x000fea0003c00000 */
[----:B------:R0:W1:Y:S02]  /*3e40*/  SHFL.BFLY P1, R22, R21, R20, R19 ;  /* 0x0c00001415167389 */ /* 0x0000640000020013 */
[----:B01----:R-:W-:Y:S01]  /*3e50*/  ENDCOLLECTIVE ;  /* 0x000000000000791b */ /* 0x003fe20003800000 */
.L_x_381:
[----:B------:R-:W-:Y:S01]  /*3e60*/  FADD.FTZ R16, R17, R16 ;  /* 0x0000001011107221 */ /* 0x000fe20000010000 */
[----:B------:R-:W-:Y:S06]  /*3e70*/  BRA `(.L_x_382) ;  /* 0xfffffff400c87947 */ /* 0x000fec000383ffff */
.L_x_383:
        /* <DEDUP_REMOVED lines=16> */
.L_x_451:


//--------------------- .text._ZN13group_norm_v214gn_cuda_kernelI6__halfLi320ELi1ELi32ELi40ELi64ELb0ELi64ELi40ELi40ELi4ELb0ELi116ELb0ELb0ENS_16CompileConditionILi900EEEEEvPT_PKS4_S7_S7_flPfS8_Pj --------------------------
	.section	.text._ZN13group_norm_v214gn_cuda_kernelI6__halfLi320ELi1ELi32ELi40ELi64ELb0ELi64ELi40ELi40ELi4ELb0ELi116ELb0ELb0ENS_16CompileConditionILi900EEEEEvPT_PKS4_S7_S7_flPfS8_Pj,"ax",@progbits
	.align	128
        .global         _ZN13group_norm_v214gn_cuda_kernelI6__halfLi320ELi1ELi32ELi40ELi64ELb0ELi64ELi40ELi40ELi4ELb0ELi116ELb0ELb0ENS_16CompileConditionILi900EEEEEvPT_PKS4_S7_S7_flPfS8_Pj
        .type           _ZN13group_norm_v214gn_cuda_kernelI6__halfLi320ELi1ELi32ELi40ELi64ELb0ELi64ELi40ELi40ELi4ELb0ELi116ELb0ELb0ENS_16CompileConditionILi900EEEEEvPT_PKS4_S7_S7_flPfS8_Pj,@function
        .size           _ZN13group_norm_v214gn_cuda_kernelI6__halfLi320ELi1ELi32ELi40ELi64ELb0ELi64ELi40ELi40ELi4ELb0ELi116ELb0ELb0ENS_16CompileConditionILi900EEEEEvPT_PKS4_S7_S7_flPfS8_Pj,(.L_x_452 - _ZN13group_norm_v214gn_cuda_kernelI6__halfLi320ELi1ELi32ELi40ELi64ELb0ELi64ELi40ELi40ELi4ELb0ELi116ELb0ELb0ENS_16CompileConditionILi900EEEEEvPT_PKS4_S7_S7_flPfS8_Pj)
        .other          _ZN13group_norm_v214gn_cuda_kernelI6__halfLi320ELi1ELi32ELi40ELi64ELb0ELi64ELi40ELi40ELi4ELb0ELi116ELb0ELb0ENS_16CompileConditionILi900EEEEEvPT_PKS4_S7_S7_flPfS8_Pj,@"STO_CUDA_ENTRY STV_DEFAULT"
_ZN13group_norm_v214gn_cuda_kernelI6__halfLi320ELi1ELi32ELi40ELi64ELb0ELi64ELi40ELi40ELi4ELb0ELi116ELb0ELb0ENS_16CompileConditionILi900EEEEEvPT_PKS4_S7_S7_flPfS8_Pj:
.text._ZN13group_norm_v214gn_cuda_kernelI6__halfLi320ELi1ELi32ELi40ELi64ELb0ELi64ELi40ELi40ELi4ELb0ELi116ELb0ELb0ENS_16CompileConditionILi900EEEEEvPT_PKS4_S7_S7_flPfS8_Pj:
        /* <DEDUP_REMOVED lines=24> */
[----:B------:R0:W3:Y:S01]  /*0180*/  LDG.E.64.CONSTANT R8, desc[UR6][R16.64+0x14000] ;  /* 0x0140000610087981 */ /* 0x0000e2000c1e9b00 */
[----:B------:R-:W-:Y:S02]  /*0190*/  SHF.L.U32 R4, R2, 0x1, RZ ;  /* 0x0000000102047819 */ /* 0x000fe400000006ff */
[----:B------:R-:W-:Y:S02]  /*01a0*/  SHF.R.U32.HI R3, RZ, 0x1f, R2 ;  /* 0x0000001fff037819 */ /* 0x000fe40000011602 */
[C---:B------:R-:W-:Y:S02]  /*01b0*/  IADD3 R6, P0, R4.reuse, UR4, RZ ;  /* 0x0000000404067c10 */ /* 0x040fe4000ff1e0ff */
[----:B------:R-:W-:-:S02]  /*01c0*/  IADD3 R4, P1, R4, UR8, RZ ;  /* 0x0000000804047c10 */ /* 0x000fc4000ff3e0ff */
[C---:B------:R-:W-:Y:S02]  /*01d0*/  IADD3.X R7, R3.reuse, UR5, RZ, P0, !PT ;  /* 0x0000000503077c10 */ /* 0x040fe400087fe4ff */
[----:B------:R-:W-:-:S04]  /*01e0*/  IADD3.X R5, R3, UR9, RZ, P1, !PT ;  /* 0x0000000903057c10 */ /* 0x000fc80008ffe4ff */
[----:B------:R-:W5:Y:S04]  /*01f0*/  LDG.E.64.CONSTANT R6, desc[UR6][R6.64] ;  /* 0x0000000606067981 */ /* 0x000f68000c1e9b00 */
[----:B------:R-:W5:Y:S01]  /*0200*/  LDG.E.64.CONSTANT R4, desc[UR6][R4.64] ;  /* 0x0000000604047981 */ /* 0x000f62000c1e9b00 */
[----:B------:R-:W-:-:S13]  /*0210*/  LOP3.LUT P0, RZ, R10, 0x1f, RZ, 0xc0, !PT ;  /* 0x0000001f0aff7812 */ /* 0x000fda000780c0ff */
[----:B------:R-:W1:Y:S01]  /*0220*/  @!P0 S2R R24, SR_CgaCtaId ;  /* 0x0000000000188919 */ /* 0x000e620000008800 */
[--C-:B--2---:R-:W-:Y:S02]  /*0230*/  HADD2.F32 R3, -RZ, R18.reuse.H0_H0 ;  /* 0x20000012ff037230 */ /* 0x104fe40000004100 */
[----:B------:R-:W-:Y:S02]  /*0240*/  HADD2.F32 R15, -RZ, R18.H1_H1 ;  /* 0x30000012ff0f7230 */ /* 0x000fe40000004100 */
[--C-:B0-----:R-:W-:Y:S02]  /*0250*/  HADD2.F32 R17, -RZ, R19.reuse.H0_H0 ;  /* 0x20000013ff117230 */ /* 0x101fe40000004100 */
[----:B------:R-:W-:Y:S01]  /*0260*/  FADD.FTZ R16, RZ, R3 ;  /* 0x00000003ff107221 */ /* 0x000fe20000010000 */
[----:B------:R-:W-:Y:S01]  /*0270*/  FFMA.FTZ R18, R3, R3, RZ ;  /* 0x0000000303127223 */ /* 0x000fe200000100ff */
[----:B------:R-:W-:Y:S02]  /*0280*/  HADD2.F32 R19, -RZ, R19.H1_H1 ;  /* 0x30000013ff137230 */ /* 0x000fe40000004100 */
[----:B------:R-:W-:Y:S01]  /*0290*/  FADD.FTZ R16, R16, R15 ;  /* 0x0000000f10107221 */ /* 0x000fe20000010000 */
[----:B------:R-:W-:Y:S01]  /*02a0*/  FFMA.FTZ R18, R15, R15, R18 ;  /* 0x0000000f0f127223 */ /* 0x000fe20000010012 */
[----:B---3--:R-:W-:-:S02]  /*02b0*/  HADD2.F32 R21, -RZ, R8.H0_H0 ;  /* 0x20000008ff157230 */ /* 0x008fc40000004100 */
[----:B------:R-:W-:Y:S01]  /*02c0*/  FADD.FTZ R16, R16, R17 ;  /* 0x0000001110107221 */ /* 0x000fe20000010000 */
[----:B------:R-:W-:Y:S01]  /*02d0*/  FFMA.FTZ R18, R17, R17, R18 ;  /* 0x0000001111127223 */ /* 0x000fe20000010012 */
[----:B------:R-:W-:Y:S02]  /*02e0*/  HADD2.F32 R25, -RZ, R8.H1_H1 ;  /* 0x30000008ff197230 */ /* 0x000fe40000004100 */
[----:B------:R-:W-:Y:S01]  /*02f0*/  FADD.FTZ R16, R16, R19 ;  /* 0x0000001310107221 */ /* 0x000fe20000010000 */
[----:B------:R-:W-:Y:S01]  /*0300*/  FFMA.FTZ R18, R19, R19, R18 ;  /* 0x0000001313127223 */ /* 0x000fe20000010012 */
[--C-:B------:R-:W-:Y:S02]  /*0310*/  HADD2.F32 R23, -RZ, R9.reuse.H0_H0 ;  /* 0x20000009ff177230 */ /* 0x100fe40000004100 */
[----:B------:R-:W-:Y:S01]  /*0320*/  FADD.FTZ R16, R16, R21 ;  /* 0x0000001510107221 */ /* 0x000fe20000010000 */
[----:B------:R-:W-:Y:S01]  /*0330*/  FFMA.FTZ R18, R21, R21, R18 ;  /* 0x0000001515127223 */ /* 0x000fe20000010012 */
[----:B------:R-:W-:-:S02]  /*0340*/  HADD2.F32 R27, -RZ, R9.H1_H1 ;  /* 0x30000009ff1b7230 */ /* 0x000fc40000004100 */
[----:B------:R-:W-:Y:S01]  /*0350*/  FADD.FTZ R16, R16, R25 ;  /* 0x0000001910107221 */ /* 0x000fe20000010000 */
[----:B------:R-:W-:-:S03]  /*0360*/  FFMA.FTZ R18, R25, R25, R18 ;  /* 0x0000001919127223 */ /* 0x000fc60000010012 */
        /* <DEDUP_REMOVED lines=57> */
.L_x_396:
        /* <DEDUP_REMOVED lines=10> */
.L_x_384:
        /* <DEDUP_REMOVED lines=17> */
.L_x_387:
[----:B------:R-:W-:Y:S05]  /*08b0*/  BSYNC B0 ;  /* 0x0000000000007941 */ /* 0x000fea0003800000 */
.L_x_386:
[----:B------:R-:W2:Y:S01]  /*08c0*/  S2UR UR5, SR_CgaCtaId ;  /* 0x00000000000579c3 */ /* 0x000ea20000008800 */
[----:B------:R-:W-:Y:S01]  /*08d0*/  IADD3 R0, RZ, -R0, RZ ;  /* 0x80000000ff007210 */ /* 0x000fe20007ffe0ff */
[----:B------:R-:W-:Y:S01]  /*08e0*/  UMOV UR4, 0x400 ;  /* 0x0000040000047882 */ /* 0x000fe20000000000 */
[----:B01----:R-:W-:Y:S01]  /*08f0*/  IMAD.WIDE.U32 R8, R2, -0x33333333, RZ ;  /* 0xcccccccd02087825 */ /* 0x003fe200078e00ff */
[----:B------:R-:W-:Y:S01]  /*0900*/  UIADD3 UR4, UR4, 0x50, URZ ;  /* 0x0000005004047890 */ /* 0x000fe2000fffe03f */
[----:B------:R-:W-:Y:S02]  /*0910*/  MOV R8, R0 ;  /* 0x0000000000087202 */ /* 0x000fe40000000f00 */
[--C-:B-----5:R-:W-:Y:S02]  /*0920*/  HADD2.F32 R14, -RZ, R6.reuse.H0_H0 ;  /* 0x20000006ff0e7230 */ /* 0x120fe40000004100 */
[----:B------:R-:W-:Y:S01]  /*0930*/  LEA.HI R8, R9, R8, RZ, 0x1b ;  /* 0x0000000809087211 */ /* 0x000fe200078fd8ff */
[----:B------:R-:W-:Y:S01]  /*0940*/  HADD2.F32 R6, -RZ, R6.H1_H1 ;  /* 0x30000006ff067230 */ /* 0x000fe20000004100 */
        /* <DEDUP_REMOVED lines=8> */
[----:B------:R-:W-:Y:S02]  /*09d0*/  HADD2.F32 R15, -RZ, R4.H0_H0 ;  /* 0x20000004ff0f7230 */ /* 0x000fe40000004100 */
[--C-:B------:R-:W-:Y:S01]  /*09e0*/  FADD.FTZ R17, R17, -R8.reuse ;  /* 0x8000000811117221 */ /* 0x100fe20000010000 */
[----:B------:R-:W0:Y:S01]  /*09f0*/  MUFU.RSQ R2, R2 ;  /* 0x0000000200027308 */ /* 0x000e220000001400 */
[--C-:B------:R-:W-:Y:S01]  /*0a00*/  FADD.FTZ R19, R19, -R8.reuse ;  /* 0x8000000813137221 */ /* 0x100fe20000010000 */
[--C-:B------:R-:W-:Y:S01]  /*0a10*/  FADD.FTZ R25, R25, -R8.reuse ;  /* 0x8000000819197221 */ /* 0x100fe20000010000 */
[--C-:B------:R-:W-:Y:S01]  /*0a20*/  FADD.FTZ R23, R23, -R8.reuse ;  /* 0x8000000817177221 */ /* 0x100fe20000010000 */
[----:B------:R-:W-:Y:S01]  /*0a30*/  FADD.FTZ R27, R27, -R8 ;  /* 0x800000081b1b7221 */ /* 0x000fe20000010000 */
[----:B------:R-:W-:-:S02]  /*0a40*/  ULDC.64 UR4, c[0x0][0x210] ;  /* 0x0000840000047ab9 */ /* 0x000fc40000000a00 */
[----:B------:R-:W-:-:S04]  /*0a50*/  IADD3 R12, P0, R12, UR4, RZ ;  /* 0x000000040c0c7c10 */ /* 0x000fc8000ff1e0ff */
[----:B------:R-:W-:Y:S01]  /*0a60*/  IADD3.X R13, R13, UR5, RZ, P0, !PT ;  /* 0x000000050d0d7c10 */ /* 0x000fe200087fe4ff */
[----:B0-----:R-:W-:Y:S01]  /*0a70*/  FMUL.FTZ R11, R3, R2 ;  /* 0x00000002030b7220 */ /* 0x001fe20000410000 */
[C---:B------:R-:W-:Y:S01]  /*0a80*/  FMUL.FTZ R21, R2.reuse, R21 ;  /* 0x0000001502157220 */ /* 0x040fe20000410000 */
[C---:B------:R-:W-:Y:S01]  /*0a90*/  FMUL.FTZ R3, R2.reuse, R17 ;  /* 0x0000001102037220 */ /* 0x040fe20000410000 */
[----:B------:R-:W-:Y:S01]  /*0aa0*/  FMUL.FTZ R10, R2, R9 ;  /* 0x00000009020a7220 */ /* 0x000fe20000410000 */
[--C-:B------:R-:W-:Y:S01]  /*0ab0*/  FFMA.FTZ R16, R11, R14, R15.reuse ;  /* 0x0000000e0b107223 */ /* 0x100fe2000001000f */
[----:B------:R-:W-:Y:S01]  /*0ac0*/  FFMA.FTZ R11, R14, R21, R15 ;  /* 0x000000150e0b7223 */ /* 0x000fe2000001000f */
[----:B------:R-:W-:Y:S02]  /*0ad0*/  HADD2.F32 R15, -RZ, R4.H1_H1 ;  /* 0x30000004ff0f7230 */ /* 0x000fe40000004100 */
[----:B------:R-:W-:Y:S01]  /*0ae0*/  FMUL.FTZ R8, R2, R19 ;  /* 0x0000001302087220 */ /* 0x000fe20000410000 */
[----:B------:R-:W-:-:S02]  /*0af0*/  HADD2.F32 R4, -RZ, R7.H0_H0 ;  /* 0x20000007ff047230 */ /* 0x000fc40000004100 */
[C---:B------:R-:W-:Y:S01]  /*0b00*/  FMUL.FTZ R9, R2.reuse, R25 ;  /* 0x0000001902097220 */ /* 0x040fe20000410000 */
[----:B------:R-:W-:Y:S02]  /*0b10*/  HADD2.F32 R17, -RZ, R7.H1_H1 ;  /* 0x30000007ff117230 */ /* 0x000fe40000004100 */
[C---:B------:R-:W-:Y:S01]  /*0b20*/  FMUL.FTZ R0, R2.reuse, R23 ;  /* 0x0000001702007220 */ /* 0x040fe20000410000 */
[--C-:B------:R-:W-:Y:S02]  /*0b30*/  HADD2.F32 R14, -RZ, R5.reuse.H1_H1 ;  /* 0x30000005ff0e7230 */ /* 0x100fe40000004100 */
[----:B------:R-:W-:Y:S01]  /*0b40*/  FMUL.FTZ R2, R2, R27 ;  /* 0x0000001b02027220 */ /* 0x000fe20000410000 */
[----:B------:R-:W-:Y:S02]  /*0b50*/  HADD2.F32 R7, -RZ, R5.H0_H0 ;  /* 0x20000005ff077230 */ /* 0x000fe40000004100 */
[--C-:B------:R-:W-:Y:S01]  /*0b60*/  FFMA.FTZ R5, R10, R6, R15.reuse ;  /* 0x000000060a057223 */ /* 0x100fe2000001000f */
[----:B------:R-:W-:Y:S01]  /*0b70*/  FFMA.FTZ R6, R6, R9, R15 ;  /* 0x0000000906067223 */ /* 0x000fe2000001000f */
[--C-:B------:R-:W-:Y:S01]  /*0b80*/  FFMA.FTZ R8, R8, R17, R14.reuse ;  /* 0x0000001108087223 */ /* 0x100fe2000001000e */
[----:B------:R-:W-:Y:S01]  /*0b90*/  FFMA.FTZ R17, R17, R2, R14 ;  /* 0x0000000211117223 */ /* 0x000fe2000001000e */
[--C-:B------:R-:W-:Y:S01]  /*0ba0*/  FFMA.FTZ R3, R3, R4, R7.reuse ;  /* 0x0000000403037223 */ /* 0x100fe20000010007 */
[----:B------:R-:W-:Y:S01]  /*0bb0*/  FFMA.FTZ R0, R4, R0, R7 ;  /* 0x0000000004007223 */ /* 0x000fe20000010007 */
[----:B------:R-:W-:-:S02]  /*0bc0*/  F2FP.F16.F32.PACK_AB R16, R5, R16 ;  /* 0x000000100510723e */ /* 0x000fc400000000ff */
[----:B------:R-:W-:Y:S02]  /*0bd0*/  F2FP.F16.F32.PACK_AB R11, R6, R11 ;  /* 0x0000000b060b723e */ /* 0x000fe400000000ff */
[----:B------:R-:W-:Y:S01]  /*0be0*/  F2FP.F16.F32.PACK_AB R3, R8, R3 ;  /* 0x000000030803723e */ /* 0x000fe200000000ff */
[----:B------:R-:W-:Y:S01]  /*0bf0*/  STG.E.U16 desc[UR6][R12.64], R16 ;  /* 0x000000100c007986 */ /* 0x000fe2000c101506 */
[----:B------:R-:W-:Y:S02]  /*0c00*/  F2FP.F16.F32.PACK_AB R0, R17, R0 ;  /* 0x000000001100723e */ /* 0x000fe400000000ff */
[----:B------:R-:W-:Y:S01]  /*0c10*/  PRMT R4, R16, 0x7632, R4 ;  /* 0x0000763210047816 */ /* 0x000fe20000000004 */
[----:B------:R-:W-:Y:S01]  /*0c20*/  STG.E.U16 desc[UR6][R12.64+0x4], R3 ;  /* 0x000004030c007986 */ /* 0x000fe2000c101506 */
[----:B------:R-:W-:Y:S02]  /*0c30*/  PRMT R6, R3, 0x7632, R6 ;  /* 0x0000763203067816 */ /* 0x000fe40000000006 */
[----:B------:R-:W-:Y:S01]  /*0c40*/  PRMT R2, R11, 0x7632, R2 ;  /* 0x000076320b027816 */ /* 0x000fe20000000002 */
[----:B------:R-:W-:Y:S01]  /*0c50*/  STG.E.U16 desc[UR6][R12.64+0x2], R4 ;  /* 0x000002040c007986 */ /* 0x000fe2000c101506 */
[----:B------:R-:W-:-:S03]  /*0c60*/  PRMT R5, R0, 0x7632, R5 ;  /* 0x0000763200057816 */ /* 0x000fc60000000005 */
[----:B------:R-:W-:Y:S04]  /*0c70*/  STG.E.U16 desc[UR6][R12.64+0x6], R6 ;  /* 0x000006060c007986 */ /* 0x000fe8000c101506 */
[----:B------:R-:W-:Y:S04]  /*0c80*/  STG.E.U16 desc[UR6][R12.64+0x14000], R11 ;  /* 0x0140000b0c007986 */ /* 0x000fe8000c101506 */
[----:B------:R-:W-:Y:S04]  /*0c90*/  STG.E.U16 desc[UR6][R12.64+0x14002], R2 ;  /* 0x014002020c007986 */ /* 0x000fe8000c101506 */
[----:B------:R-:W-:Y:S04]  /*0ca0*/  STG.E.U16 desc[UR6][R12.64+0x14004], R0 ;  /* 0x014004000c007986 */ /* 0x000fe8000c101506 */
[----:B------:R-:W-:Y:S01]  /*0cb0*/  STG.E.U16 desc[UR6][R12.64+0x14006], R5 ;  /* 0x014006050c007986 */ /* 0x000fe2000c101506 */
[----:B------:R-:W-:Y:S05]  /*0cc0*/  EXIT ;  /* 0x000000000000794d */ /* 0x000fea0003800000 */
.L_x_385:
[----:B------:R-:W-:Y:S01]  /*0cd0*/  HFMA2.MMA R18, -RZ, RZ, 0, 4.76837158203125e-07 ;  /* 0x00000008ff127435 */ /* 0x000fe200000001ff */
[----:B-1----:R-:W-:Y:S02]  /*0ce0*/  MOV R29, R8 ;  /* 0x00000008001d7202 */ /* 0x002fe40000000f00 */
[----:B------:R-:W-:Y:S02]  /*0cf0*/  MOV R16, 0x1f ;  /* 0x0000001f00107802 */ /* 0x000fe40000000f00 */
[----:B0-----:R-:W-:-:S07]  /*0d00*/  MOV R11, 0xffffffff ;  /* 0xffffffff000b7802 */ /* 0x001fce0000000f00 */
[----:B-----5:R-:W-:Y:S05]  /*0d10*/  WARPSYNC.COLLECTIVE R11, `(.L_x_388) ;  /* 0x000000000b087348 */ /* 0x020fea0003c00000 */
[----:B------:R0:W1:Y:S02]  /*0d20*/  SHFL.BFLY P0, R20, R29, R18, R16 ;  /* 0x0c0000121d147389 */ /* 0x0000640000000010 */
[----:B01---5:R-:W-:Y:S01]  /*0d30*/  ENDCOLLECTIVE ;  /* 0x000000000000791b */ /* 0x023fe20003800000 */
.L_x_388:
[----:B------:R-:W-:Y:S02]  /*0d40*/  MOV R29, R9 ;  /* 0x00000009001d7202 */ /* 0x000fe40000000f00 */
[----:B------:R-:W-:-:S07]  /*0d50*/  MOV R22, R20 ;  /* 0x0000001400167202 */ /* 0x000fce0000000f00 */
[----:B------:R-:W-:Y:S05]  /*0d60*/  WARPSYNC.COLLECTIVE R11, `(.L_x_389) ;  /* 0x000000000b087348 */ /* 0x000fea0003c00000 */
[----:B------:R0:W1:Y:S02]  /*0d70*/  SHFL.BFLY P0, R20, R29, R18, R16 ;  /* 0x0c0000121d147389 */ /* 0x0000640000000010 */
[----:B01----:R-:W-:Y:S01]  /*0d80*/  ENDCOLLECTIVE ;  /* 0x000000000000791b */ /* 0x003fe20003800000 */
.L_x_389:
[----:B------:R-:W-:Y:S01]  /*0d90*/  FADD.FTZ R22, R22, R8 ;  /* 0x0000000816167221 */ /* 0x000fe20000010000 */
[----:B------:R-:W-:-:S04]  /*0da0*/  HFMA2.MMA R18, -RZ, RZ, 0, 2.384185791015625e-07 ;  /* 0x00000004ff127435 */ /* 0x000fc800000001ff */
[----:B------:R-:W-:Y:S02]  /*0db0*/  MOV R29, R22 ;  /* 0x00000016001d7202 */ /* 0x000fe40000000f00 */
[----:B------:R-:W-:-:S07]  /*0dc0*/  MOV R24, R20 ;  /* 0x0000001400187202 */ /* 0x000fce0000000f00 */
[----:B------:R-:W-:Y:S05]  /*0dd0*/  WARPSYNC.COLLECTIVE R11, `(.L_x_390) ;  /* 0x000000000b087348 */ /* 0x000fea0003c00000 */
[----:B------:R0:W1:Y:S02]  /*0de0*/  SHFL.BFLY P0, R20, R29, R18, R16 ;  /* 0x0c0000121d147389 */ /* 0x0000640000000010 */
[----:B01----:R-:W-:Y:S01]  /*0df0*/  ENDCOLLECTIVE ;  /* 0x000000000000791b */ /* 0x003fe20003800000 */
.L_x_390:
[----:B------:R-:W-:-:S05]  /*0e00*/  FADD.FTZ R24, R24, R9 ;  /* 0x0000000918187221 */ /* 0x000fca0000010000 */
[----:B------:R-:W-:Y:S02]  /*0e10*/  MOV R29, R24 ;  /* 0x00000018001d7202 */ /* 0x000fe40000000f00 */
[----:B------:R-:W-:-:S07]  /*0e20*/  MOV R26, R20 ;  /* 0x00000014001a7202 */ /* 0x000fce0000000f00 */
[----:B------:R-:W-:Y:S05]  /*0e30*/  WARPSYNC.COLLECTIVE R11, `(.L_x_391) ;  /* 0x000000000b087348 */ /* 0x000fea0003c00000 */
[----:B------:R0:W1:Y:S02]  /*0e40*/  SHFL.BFLY P0, R20, R29, R18, R16 ;  /* 0x0c0000121d147389 */ /* 0x0000640000000010 */
[----:B01----:R-:W-:Y:S01]  /*0e50*/  ENDCOLLECTIVE ;  /* 0x000000000000791b */ /* 0x003fe20003800000 */
.L_x_391:
[----:B------:R-:W-:Y:S01]  /*0e60*/  FADD.FTZ R26, R22, R26 ;  /* 0x0000001a161a7221 */ /* 0x000fe20000010000 */
[----:B------:R-:W-:-:S04]  /*0e70*/  HFMA2.MMA R18, -RZ, RZ, 0, 1.1920928955078125e-07 ;  /* 0x00000002ff127435 */ /* 0x000fc800000001ff */
[----:B------:R-:W-:Y:S02]  /*0e80*/  MOV R29, R26 ;  /* 0x0000001a001d7202 */ /* 0x000fe40000000f00 */
[----:B------:R-:W-:-:S07]  /*0e90*/  MOV R28, R20 ;  /* 0x00000014001c7202 */ /* 0x000fce0000000f00 */
[----:B------:R-:W-:Y:S05]  /*0ea0*/  WARPSYNC.COLLECTIVE R11, `(.L_x_392) ;  /* 0x000000000b087348 */ /* 0x000fea0003c00000 */
[----:B------:R0:W1:Y:S02]  /*0eb0*/  SHFL.BFLY P0, R20, R29, R18, R16 ;  /* 0x0c0000121d147389 */ /* 0x0000640000000010 */
[----:B01----:R-:W-:Y:S01]  /*0ec0*/  ENDCOLLECTIVE ;  /* 0x000000000000791b */ /* 0x003fe20003800000 */
.L_x_392:
[----:B------:R-:W-:-:S05]  /*0ed0*/  FADD.FTZ R28, R24, R28 ;  /* 0x0000001c181c7221 */ /* 0x000fca0000010000 */
[----:B------:R-:W-:Y:S02]  /*0ee0*/  MOV R29, R28 ;  /* 0x0000001c001d7202 */ /* 0x000fe40000000f00 */
[----:B------:R-:W-:-:S07]  /*0ef0*/  MOV R9, R20 ;  /* 0x0000001400097202 */ /* 0x000fce0000000f00 */
[----:B------:R-:W-:Y:S05]  /*0f00*/  WARPSYNC.COLLECTIVE R11, `(.L_x_393) ;  /* 0x000000000b087348 */ /* 0x000fea0003c00000 */
[----:B------:R0:W1:Y:S02]  /*0f10*/  SHFL.BFLY P0, R20, R29, R18, R16 ;  /* 0x0c0000121d147389 */ /* 0x0000640000000010 */
[----:B01----:R-:W-:Y:S01]  /*0f20*/  ENDCOLLECTIVE ;  /* 0x000000000000791b */ /* 0x003fe20003800000 */
.L_x_393:
[----:B------:R-:W-:Y:S01]  /*0f30*/  FADD.FTZ R9, R26, R9 ;  /* 0x000000091a097221 */ /* 0x000fe20000010000 */
[----:B------:R-:W-:-:S04]  /*0f40*/  HFMA2.MMA R18, -RZ, RZ, 0, 5.9604644775390625e-08 ;  /* 0x00000001ff127435 */ /* 0x000fc800000001ff */
[----:B------:R-:W-:Y:S02]  /*0f50*/  MOV R29, R9 ;  /* 0x00000009001d7202 */ /* 0x000fe40000000f00 */
[----:B------:R-:W-:-:S07]  /*0f60*/  MOV R8, R20 ;  /* 0x0000001400087202 */ /* 0x000fce0000000f00 */
[----:B------:R-:W-:Y:S05]  /*0f70*/  WARPSYNC.COLLECTIVE R11, `(.L_x_394) ;  /* 0x000000000b087348 */ /* 0x000fea0003c00000 */
[----:B------:R0:W1:Y:S02]  /*0f80*/  SHFL.BFLY P0, R20, R29, R18, R16 ;  /* 0x0c0000121d147389 */ /* 0x0000640000000010 */
[----:B01----:R-:W-:Y:S01]  /*0f90*/  ENDCOLLECTIVE ;  /* 0x000000000000791b */ /* 0x003fe20003800000 */
.L_x_394:
[----:B------:R-:W-:-:S05]  /*0fa0*/  FADD.FTZ R28, R28, R8 ;  /* 0x000000081c1c7221 */ /* 0x000fca0000010000 */
[----:B------:R-:W-:Y:S02]  /*0fb0*/  MOV R29, R28 ;  /* 0x0000001c001d7202 */ /* 0x000fe40000000f00 */
[----:B------:R-:W-:-:S07]  /*0fc0*/  MOV R22, R20 ;  /* 0x0000001400167202 */ /* 0x000fce0000000f00 */
[----:B------:R-:W-:Y:S05]  /*0fd0*/  WARPSYNC.COLLECTIVE R11, `(.L_x_395) ;  /* 0x000000000b087348 */ /* 0x000fea0003c00000 */
[----:B------:R0:W1:Y:S02]  /*0fe0*/  SHFL.BFLY P0, R20, R29, R18, R16 ;  /* 0x0c0000121d147389 */ /* 0x0000640000000010 */
[----:B01----:R-:W-:Y:S01]  /*0ff0*/  ENDCOLLECTIVE ;  /* 0x000000000000791b */ /* 0x003fe20003800000 */
.L_x_395:
[----:B------:R-:W-:Y:S01]  /*1000*/  FADD.FTZ R8, R9, R22 ;  /* 0x0000001609087221 */ /* 0x000fe20000010000 */
[----:B------:R-:W-:Y:S06]  /*1010*/  BRA `(.L_x_396) ;  /* 0xfffffff400b87947 */ /* 0x000fec000383ffff */
.L_x_397:
        /* <DEDUP_REMOVED lines=14> */
.L_x_452:


//--------------------- .text._ZN13group_norm_v214gn_cuda_kernelI6__halfLi320ELi1ELi32ELi40ELi64ELb0ELi64ELi40ELi40ELi4ELb0ELi148ELb0ELb0ENS_16CompileConditionILi900EEEEEvPT_PKS4_S7_S7_flPfS8_Pj --------------------------
	.section	.text._ZN13group_norm_v214gn_cuda_kernelI6__halfLi320ELi1ELi32ELi40ELi64ELb0ELi64ELi40ELi40ELi4ELb0ELi148ELb0ELb0ENS_16CompileConditionILi900EEEEEvPT_PKS4_S7_S7_flPfS8_Pj,"ax",@progbits
	.align	128
        .global         _ZN13group_norm_v214gn_cuda_kernelI6__halfLi320ELi1ELi32ELi40ELi64ELb0ELi64ELi40ELi40ELi4ELb0ELi148ELb0ELb0ENS_16CompileConditionILi900EEEEEvPT_PKS4_S7_S7_flPfS8_Pj
        .type           _ZN13group_norm_v214gn_cuda_kernelI6__halfLi320ELi1ELi32ELi40ELi64ELb0ELi64ELi40ELi40ELi4ELb0ELi148ELb0ELb0ENS_16CompileConditionILi900EEEEEvPT_PKS4_S7_S7_flPfS8_Pj,@function
        .size           _ZN13group_norm_v214gn_cuda_kernelI6__halfLi320ELi1ELi32ELi40ELi64ELb0ELi64ELi40ELi40ELi4ELb0ELi148ELb0ELb0ENS_16CompileConditionILi900EEEEEvPT_PKS4_S7_S7_flPfS8_Pj,(.L_x_453 - _ZN13group_norm_v214gn_cuda_kernelI6__halfLi320ELi1ELi32ELi40ELi64ELb0ELi64ELi40ELi40ELi4ELb0ELi148ELb0ELb0ENS_16CompileConditionILi900EEEEEvPT_PKS4_S7_S7_flPfS8_Pj)
        .other          _ZN13group_norm_v214gn_cuda_kernelI6__halfLi320ELi1ELi32ELi40ELi64ELb0ELi64ELi40ELi40ELi4ELb0ELi148ELb0ELb0ENS_16CompileConditionILi900EEEEEvPT_PKS4_S7_S7_flPfS8_Pj,@"STO_CUDA_ENTRY STV_DEFAULT"
_ZN13group_norm_v214gn_cuda_kernelI6__halfLi320ELi1ELi32ELi40ELi64ELb0ELi64ELi40ELi40ELi4ELb0ELi148ELb0ELb0ENS_16CompileConditionILi900EEEEEvPT_PKS4_S7_S7_flPfS8_Pj:
.text._ZN13group_norm_v214gn_cuda_kernelI6__halfLi320ELi1ELi32ELi40ELi64ELb0ELi64ELi40ELi40ELi4ELb0ELi148ELb0ELb0ENS_16CompileConditionILi900EEEEEvPT_PKS4_S7_S7_flPfS8_Pj:
        /* <DEDUP_REMOVED lines=112> */
.L_x_410:
        /* <DEDUP_REMOVED lines=10> */
.L_x_398:
        /* <DEDUP_REMOVED lines=17> */
.L_x_401:
[----:B------:R-:W-:Y:S05]  /*08b0*/  BSYNC B0 ;  /* 0x0000000000007941 */ /* 0x000fea0003800000 */
.L_x_400:
        /* <DEDUP_REMOVED lines=65> */
.L_x_399:
[----:B------:R-:W-:Y:S01]  /*0cd0*/  HFMA2.MMA R18, -RZ, RZ, 0, 4.76837158203125e-07 ;  /* 0x00000008ff127435 */ /* 0x000fe200000001ff */
[----:B-1----:R-:W-:Y:S02]  /*0ce0*/  MOV R29, R8 ;  /* 0x00000008001d7202 */ /* 0x002fe40000000f00 */
[----:B------:R-:W-:Y:S02]  /*0cf0*/  MOV R16, 0x1f ;  /* 0x0000001f00107802 */ /* 0x000fe40000000f00 */
[----:B0-----:R-:W-:-:S07]  /*0d00*/  MOV R11, 0xffffffff ;  /* 0xffffffff000b7802 */ /* 0x001fce0000000f00 */
[----:B-----5:R-:W-:Y:S05]  /*0d10*/  WARPSYNC.COLLECTIVE R11, `(.L_x_402) ;  /* 0x000000000b087348 */ /* 0x020fea0003c00000 */
[----:B------:R0:W1:Y:S02]  /*0d20*/  SHFL.BFLY P0, R20, R29, R18, R16 ;  /* 0x0c0000121d147389 */ /* 0x0000640000000010 */
[----:B01---5:R-:W-:Y:S01]  /*0d30*/  ENDCOLLECTIVE ;  /* 0x000000000000791b */ /* 0x023fe20003800000 */
.L_x_402:
[----:B------:R-:W-:Y:S02]  /*0d40*/  MOV R29, R9 ;  /* 0x00000009001d7202 */ /* 0x000fe40000000f00 */
[----:B------:R-:W-:-:S07]  /*0d50*/  MOV R22, R20 ;  /* 0x0000001400167202 */ /* 0x000fce0000000f00 */
[----:B------:R-:W-:Y:S05]  /*0d60*/  WARPSYNC.COLLECTIVE R11, `(.L_x_403) ;  /* 0x000000000b087348 */ /* 0x000fea0003c00000 */
[----:B------:R0:W1:Y:S02]  /*0d70*/  SHFL.BFLY P0, R20, R29, R18, R16 ;  /* 0x0c0000121d147389 */ /* 0x0000640000000010 */
[----:B01----:R-:W-:Y:S01]  /*0d80*/  ENDCOLLECTIVE ;  /* 0x000000000000791b */ /* 0x003fe20003800000 */
.L_x_403:
[----:B------:R-:W-:Y:S01]  /*0d90*/  FADD.FTZ R22, R22, R8 ;  /* 0x0000000816167221 */ /* 0x000fe20000010000 */
[----:B------:R-:W-:-:S04]  /*0da0*/  HFMA2.MMA R18, -RZ, RZ, 0, 2.384185791015625e-07 ;  /* 0x00000004ff127435 */ /* 0x000fc800000001ff */
[----:B------:R-:W-:Y:S02]  /*0db0*/  MOV R29, R22 ;  /* 0x00000016001d7202 */ /* 0x000fe40000000f00 */
[----:B------:R-:W-:-:S07]  /*0dc0*/  MOV R24, R20 ;  /* 0x0000001400187202 */ /* 0x000fce0000000f00 */
[----:B------:R-:W-:Y:S05]  /*0dd0*/  WARPSYNC.COLLECTIVE R11, `(.L_x_404) ;  /* 0x000000000b087348 */ /* 0x000fea0003c00000 */
[----:B------:R0:W1:Y:S02]  /*0de0*/  SHFL.BFLY P0, R20, R29, R18, R16 ;  /* 0x0c0000121d147389 */ /* 0x0000640000000010 */
[----:B01----:R-:W-:Y:S01]  /*0df0*/  ENDCOLLECTIVE ;  /* 0x000000000000791b */ /* 0x003fe20003800000 */
.L_x_404:
[----:B------:R-:W-:-:S05]  /*0e00*/  FADD.FTZ R24, R24, R9 ;  /* 0x0000000918187221 */ /* 0x000fca0000010000 */
[----:B------:R-:W-:Y:S02]  /*0e10*/  MOV R29, R24 ;  /* 0x00000018001d7202 */ /* 0x000fe40000000f00 */
[----:B------:R-:W-:-:S07]  /*0e20*/  MOV R26, R20 ;  /* 0x00000014001a7202 */ /* 0x000fce0000000f00 */
[----:B------:R-:W-:Y:S05]  /*0e30*/  WARPSYNC.COLLECTIVE R11, `(.L_x_405) ;  /* 0x000000000b087348 */ /* 0x000fea0003c00000 */
[----:B------:R0:W1:Y:S02]  /*0e40*/  SHFL.BFLY P0, R20, R29, R18, R16 ;  /* 0x0c0000121d147389 */ /* 0x0000640000000010 */
[----:B01----:R-:W-:Y:S01]  /*0e50*/  ENDCOLLECTIVE ;  /* 0x000000000000791b */ /* 0x003fe20003800000 */
.L_x_405:
[----:B------:R-:W-:Y:S01]  /*0e60*/  FADD.FTZ R26, R22, R26 ;  /* 0x0000001a161a7221 */ /* 0x000fe20000010000 */
[----:B------:R-:W-:-:S04]  /*0e70*/  HFMA2.MMA R18, -RZ, RZ, 0, 1.1920928955078125e-07 ;  /* 0x00000002ff127435 */ /* 0x000fc800000001ff */
[----:B------:R-:W-:Y:S02]  /*0e80*/  MOV R29, R26 ;  /* 0x0000001a001d7202 */ /* 0x000fe40000000f00 */
[----:B------:R-:W-:-:S07]  /*0e90*/  MOV R28, R20 ;  /* 0x00000014001c7202 */ /* 0x000fce0000000f00 */
[----:B------:R-:W-:Y:S05]  /*0ea0*/  WARPSYNC.COLLECTIVE R11, `(.L_x_406) ;  /* 0x000000000b087348 */ /* 0x000fea0003c00000 */
[----:B------:R0:W1:Y:S02]  /*0eb0*/  SHFL.BFLY P0, R20, R29, R18, R16 ;  /* 0x0c0000121d147389 */ /* 0x0000640000000010 */
[----:B01----:R-:W-:Y:S01]  /*0ec0*/  ENDCOLLECTIVE ;  /* 0x000000000000791b */ /* 0x003fe20003800000 */
.L_x_406:
[----:B------:R-:W-:-:S05]  /*0ed0*/  FADD.FTZ R28, R24, R28 ;  /* 0x0000001c181c7221 */ /* 0x000fca0000010000 */
[----:B------:R-:W-:Y:S02]  /*0ee0*/  MOV R29, R28 ;  /* 0x0000001c001d7202 */ /* 0x000fe40000000f00 */
[----:B------:R-:W-:-:S07]  /*0ef0*/  MOV R9, R20 ;  /* 0x0000001400097202 */ /* 0x000fce0000000f00 */
[----:B------:R-:W-:Y:S05]  /*0f00*/  WARPSYNC.COLLECTIVE R11, `(.L_x_407) ;  /* 0x000000000b087348 */ /* 0x000fea0003c00000 */
[----:B------:R0:W1:Y:S02]  /*0f10*/  SHFL.BFLY P0, R20, R29, R18, R16 ;  /* 0x0c0000121d147389 */ /* 0x0000640000000010 */
[----:B01----:R-:W-:Y:S01]  /*0f20*/  ENDCOLLECTIVE ;  /* 0x000000000000791b */ /* 0x003fe20003800000 */
.L_x_407:
[----:B------:R-:W-:Y:S01]  /*0f30*/  FADD.FTZ R9, R26, R9 ;  /* 0x000000091a097221 */ /* 0x000fe20000010000 */
[----:B------:R-:W-:-:S04]  /*0f40*/  HFMA2.MMA R18, -RZ, RZ, 0, 5.9604644775390625e-08 ;  /* 0x00000001ff127435 */ /* 0x000fc800000001ff */
[----:B------:R-:W-:Y:S02]  /*0f50*/  MOV R29, R9 ;  /* 0x00000009001d7202 */ /* 0x000fe40000000f00 */
[----:B------:R-:W-:-:S07]  /*0f60*/  MOV R8, R20 ;  /* 0x0000001400087202 */ /* 0x000fce0000000f00 */
[----:B------:R-:W-:Y:S05]  /*0f70*/  WARPSYNC.COLLECTIVE R11, `(.L_x_408) ;  /* 0x000000000b087348 */ /* 0x000fea0003c00000 */
[----:B------:R0:W1:Y:S02]  /*0f80*/  SHFL.BFLY P0, R20, R29, R18, R16 ;  /* 0x0c0000121d147389 */ /* 0x0000640000000010 */
[----:B01----:R-:W-:Y:S01]  /*0f90*/  ENDCOLLECTIVE ;  /* 0x000000000000791b */ /* 0x003fe20003800000 */
.L_x_408:
[----:B------:R-:W-:-:S05]  /*0fa0*/  FADD.FTZ R28, R28, R8 ;  /* 0x000000081c1c7221 */ /* 0x000fca0000010000 */
[----:B------:R-:W-:Y:S02]  /*0fb0*/  MOV R29, R28 ;  /* 0x0000001c001d7202 */ /* 0x000fe40000000f00 */
[----:B------:R-:W-:-:S07]  /*0fc0*/  MOV R22, R20 ;  /* 0x0000001400167202 */ /* 0x000fce0000000f00 */
[----:B------:R-:W-:Y:S05]  /*0fd0*/  WARPSYNC.COLLECTIVE R11, `(.L_x_409) ;  /* 0x000000000b087348 */ /* 0x000fea0003c00000 */
[----:B------:R0:W1:Y:S02]  /*0fe0*/  SHFL.BFLY P0, R20, R29, R18, R16 ;  /* 0x0c0000121d147389 */ /* 0x0000640000000010 */
[----:B01----:R-:W-:Y:S01]  /*0ff0*/  ENDCOLLECTIVE ;  /* 0x000000000000791b */ /* 0x003fe20003800000 */
.L_x_409:
[----:B------:R-:W-:Y:S01]  /*1000*/  FADD.FTZ R8, R9, R22 ;  /* 0x0000001609087221 */ /* 0x000fe20000010000 */
[----:B------:R-:W-:Y:S06]  /*1010*/  BRA `(.L_x_410) ;  /* 0xfffffff400b87947 */ /* 0x000fec000383ffff */
.L_x_411:
        /* <DEDUP_REMOVED lines=14> */
.L_x_453:


//--------------------- .text._ZN13group_norm_v214gn_cuda_kernelI6__halfLi320ELi1ELi16ELi80ELi64ELb1ELi64ELi80ELi80ELi4ELb0ELi116ELb0ELb0ENS_16CompileConditionILi900EEEEEvPT_PKS4_S7_S7_flPfS8_Pj --------------------------
	.section	.text._ZN13group_norm_v214gn_cuda_kernelI6__halfLi320ELi1ELi16ELi80ELi64ELb1ELi64ELi80ELi80ELi4ELb0ELi116ELb0ELb0ENS_16CompileConditionILi900EEEEEvPT_PKS4_S7_S7_flPfS8_Pj,"ax",@progbits
	.align	128
        .global         _ZN13group_norm_v214gn_cuda_kernelI6__halfLi320ELi1ELi16ELi80ELi64ELb1ELi64ELi80ELi80ELi4ELb0ELi116ELb0ELb0ENS_16CompileConditionILi900EEEEEvPT_PKS4_S7_S7_flPfS8_Pj
        .type           _ZN13group_norm_v214gn_cuda_kernelI6__halfLi320ELi1ELi16ELi80ELi64ELb1ELi64ELi80ELi80ELi4ELb0ELi116ELb0ELb0ENS_16CompileConditionILi900EEEEEvPT_PKS4_S7_S7_flPfS8_Pj,@function
        .size           _ZN13group_norm_v214gn_cuda_kernelI6__halfLi320ELi1ELi16ELi80ELi64ELb1ELi64ELi80ELi80ELi4ELb0ELi116ELb0ELb0ENS_16CompileConditionILi900EEEEEvPT_PKS4_S7_S7_flPfS8_Pj,(.L_x_454 - _ZN13group_norm_v214gn_cuda_kernelI6__halfLi320ELi1ELi16ELi80ELi64ELb1ELi64ELi80ELi80ELi4ELb0ELi116ELb0ELb0ENS_16CompileConditionILi900EEEEEvPT_PKS4_S7_S7_flPfS8_Pj)
        .other          _ZN13group_norm_v214gn_cuda_kernelI6__halfLi320ELi1ELi16ELi80ELi64ELb1ELi64ELi80ELi80ELi4ELb0ELi116ELb0ELb0ENS_16CompileConditionILi900EEEEEvPT_PKS4_S7_S7_flPfS8_Pj,@"STO_CUDA_ENTRY STV_DEFAULT"
_ZN13group_norm_v214gn_cuda_kernelI6__halfLi320ELi1ELi16ELi80ELi64ELb1ELi64ELi80ELi80ELi4ELb0ELi116ELb0ELb0ENS_16CompileConditionILi900EEEEEvPT_PKS4_S7_S7_flPfS8_Pj:
.text._ZN13group_norm_v214gn_cuda_kernelI6__halfLi320ELi1ELi16ELi80ELi64ELb1ELi64ELi80ELi80ELi4ELb0ELi116ELb0ELb0ENS_16CompileConditionILi900EEEEEvPT_PKS4_S7_S7_flPfS8_Pj:
        /* <DEDUP_REMOVED lines=39> */
[--C-:B------:R-:W-:Y:S02]  /*0270*/  HADD2.F32 R29, -RZ, R31.reuse.H0_H0 ;  /* 0x2000001fff1d7230 */ /* 0x100fe40000004100 */
[----:B0-----:R-:W-:Y:S01]  /*0280*/  FADD.FTZ R20, RZ, R3 ;  /* 0x00000003ff147221 */ /* 0x001fe20000010000 */
        /* <DEDUP_REMOVED lines=15> */
[----:B------:R-:W-:Y:S01]  /*0380*/  FFMA.FTZ R22, R35, R35, R22 ;  /* 0x0000002323167223 */ /* 0x000fe20000010016 */
[--C-:B----4-:R-:W-:Y:S02]  /*0390*/  HADD2.F32 R17, -RZ, R4.reuse.H0_H0 ;  /* 0x20000004ff117230 */ /* 0x110fe40000004100 */
[----:B------:R-:W-:Y:S01]  /*03a0*/  FADD.FTZ R20, R20, R21 ;  /* 0x0000001514147221 */ /* 0x000fe20000010000 */
[----:B------:R-:W-:Y:S01]  /*03b0*/  FFMA.FTZ R22, R21, R21, R22 ;  /* 0x0000001515167223 */ /* 0x000fe20000010016 */
[----:B------:R-:W-:Y:S02]  /*03c0*/  HADD2.F32 R15, -RZ, R4.H1_H1 ;  /* 0x30000004ff0f7230 */ /* 0x000fe40000004100 */
[----:B------:R-:W-:Y:S01]  /*03d0*/  FADD.FTZ R20, R20, R19 ;  /* 0x0000001314147221 */ /* 0x000fe20000010000 */
[----:B------:R-:W-:Y:S01]  /*03e0*/  FFMA.FTZ R22, R19, R19, R22 ;  /* 0x0000001313167223 */ /* 0x000fe20000010016 */
[----:B------:R-:W-:-:S02]  /*03f0*/  HADD2.F32 R13, -RZ, R5.H0_H0 ;  /* 0x20000005ff0d7230 */ /* 0x000fc40000004100 */
        /* <DEDUP_REMOVED lines=11> */
[--C-:B------:R-:W-:Y:S02]  /*04b0*/  HADD2.F32 R27, -RZ, R39.reuse.H0_H0 ;  /* 0x20000027ff1b7230 */ /* 0x100fe40000004100 */
[----:B------:R-:W-:Y:S01]  /*04c0*/  FADD.FTZ R20, R20, R41 ;  /* 0x0000002914147221 */ /* 0x000fe20000010000 */
[----:B------:R-:W-:Y:S01]  /*04d0*/  FFMA.FTZ R22, R41, R41, R22 ;  /* 0x0000002929167223 */ /* 0x000fe20000010016 */
[----:B------:R-:W-:Y:S02]  /*04e0*/  HADD2.F32 R39, -RZ, R39.H1_H1 ;  /* 0x30000027ff277230 */ /* 0x000fe40000004100 */
        /* <DEDUP_REMOVED lines=59> */
.L_x_424:
        /* <DEDUP_REMOVED lines=10> */
.L_x_412:
        /* <DEDUP_REMOVED lines=17> */
.L_x_415:
[----:B------:R-:W-:Y:S05]  /*0a50*/  BSYNC B0 ;  /* 0x0000000000007941 */ /* 0x000fea0003800000 */
.L_x_414:
[----:B------:R-:W2:Y:S01]  /*0a60*/  S2UR UR5, SR_CgaCtaId ;  /* 0x00000000000579c3 */ /* 0x000ea20000008800 */
[----:B------:R-:W-:Y:S01]  /*0a70*/  IADD3 R10, RZ, -R10, RZ ;  /* 0x8000000aff0a7210 */ /* 0x000fe20007ffe0ff */
[----:B------:R-:W-:Y:S01]  /*0a80*/  UMOV UR4, 0x400 ;  /* 0x0000040000047882 */ /* 0x000fe20000000000 */
[----:B01----:R-:W-:Y:S01]  /*0a90*/  IMAD.WIDE.U32 R4, R12, -0x33333333, RZ ;  /* 0xcccccccd0c047825 */ /* 0x003fe200078e00ff */
[----:B------:R-:W-:Y:S01]  /*0aa0*/  UIADD3 UR4, UR4, 0x50, URZ ;  /* 0x0000005004047890 */ /* 0x000fe2000fffe03f */
[----:B------:R-:W-:Y:S02]  /*0ab0*/  MOV R4, R10 ;  /* 0x0000000a00047202 */ /* 0x000fe40000000f00 */
[----:B-----5:R-:W-:Y:S02]  /*0ac0*/  HADD2.F32 R10, -RZ, R8.H0_H0 ;  /* 0x20000008ff0a7230 */ /* 0x020fe40000004100 */
[----:B------:R-:W-:Y:S01]  /*0ad0*/  LEA.HI R4, R5, R4, RZ, 0x1a ;  /* 0x0000000405047211 */ /* 0x000fe200078fd0ff */
[----:B------:R-:W-:-:S02]  /*0ae0*/  HADD2.F32 R23, -RZ, R6.H0_H0 ;  /* 0x20000006ff177230 */ /* 0x000fc40000004100 */
[----:B------:R-:W-:Y:S02]  /*0af0*/  HADD2.F32 R8, -RZ, R8.H1_H1 ;  /* 0x30000008ff087230 */ /* 0x000fe40000004100 */
        /* <DEDUP_REMOVED lines=13> */
[----:B------:R-:W-:Y:S01]  /*0bd0*/  FADD.FTZ R11, R11, -R4 ;  /* 0x800000040b0b7221 */ /* 0x000fe20000010000 */
[----:B------:R-:W-:-:S02]  /*0be0*/  ULDC.64 UR4, c[0x0][0x210] ;  /* 0x0000840000047ab9 */ /* 0x000fc40000000a00 */
[----:B------:R-:W-:Y:S01]  /*0bf0*/  IADD3 R2, P0, R2, UR4, RZ ;  /* 0x0000000402027c10 */ /* 0x000fe2000ff1e0ff */
[C---:B0-----:R-:W-:Y:S01]  /*0c00*/  FMUL.FTZ R5, R12.reuse, R41 ;  /* 0x000000290c057220 */ /* 0x041fe20000410000 */
[--C-:B------:R-:W-:Y:S01]  /*0c10*/  FADD.FTZ R41, R25, -R4.reuse ;  /* 0x8000000419297221 */ /* 0x100fe20000010000 */
[----:B------:R-:W-:Y:S02]  /*0c20*/  HADD2.F32 R25, -RZ, R6.H1_H1 ;  /* 0x30000006ff197230 */ /* 0x000fe40000004100 */
[C---:B------:R-:W-:Y:S01]  /*0c30*/  FMUL.FTZ R22, R12.reuse, R39 ;  /* 0x000000270c167220 */ /* 0x040fe20000410000 */
[--C-:B------:R-:W-:Y:S02]  /*0c40*/  HADD2.F32 R6, -RZ, R7.reuse.H0_H0 ;  /* 0x20000007ff067230 */ /* 0x100fe40000004100 */
[----:B------:R-:W-:Y:S01]  /*0c50*/  FMUL.FTZ R16, R12, R41 ;  /* 0x000000290c107220 */ /* 0x000fe20000410000 */
[----:B------:R-:W-:Y:S02]  /*0c60*/  HADD2.F32 R7, -RZ, R7.H1_H1 ;  /* 0x30000007ff077230 */ /* 0x000fe40000004100 */
[--C-:B------:R-:W-:Y:S01]  /*0c70*/  FADD.FTZ R39, R3, -R4.reuse ;  /* 0x8000000403277221 */ /* 0x100fe20000010000 */
[----:B------:R-:W-:Y:S01]  /*0c80*/  FADD.FTZ R41, R27, -R4 ;  /* 0x800000041b297221 */ /* 0x000fe20000010000 */
[----:B------:R-:W-:Y:S01]  /*0c90*/  FFMA.FTZ R16, R8, R16, R25 ;  /* 0x0000001008107223 */ /* 0x000fe20000010019 */
[----:B------:R-:W-:-:S02]  /*0ca0*/  HADD2.F32 R27, -RZ, R9.H0_H0 ;  /* 0x20000009ff1b7230 */ /* 0x000fc40000004100 */
[----:B------:R-:W-:Y:S01]  /*0cb0*/  FFMA.FTZ R22, R20, R22, R7 ;  /* 0x0000001614167223 */ /* 0x000fe20000010007 */
[----:B------:R-:W-:Y:S01]  /*0cc0*/  FMUL.FTZ R26, R39, R12 ;  /* 0x0000000c271a7220 */ /* 0x000fe20000410000 */
[----:B------:R-:W-:Y:S01]  /*0cd0*/  FMUL.FTZ R24, R16, -1.4426950216293334961 ;  /* 0xbfb8aa3b10187820 */ /* 0x000fe20000410000 */
[--C-:B------:R-:W-:Y:S01]  /*0ce0*/  FADD.FTZ R39, R31, -R4.reuse ;  /* 0x800000041f277221 */ /* 0x100fe20000010000 */
[----:B------:R-:W-:Y:S01]  /*0cf0*/  FMUL.FTZ R34, R22, -1.4426950216293334961 ;  /* 0xbfb8aa3b16227820 */ /* 0x000fe20000410000 */
[----:B------:R-:W-:Y:S01]  /*0d00*/  FMUL.FTZ R30, R12, R37 ;  /* 0x000000250c1e7220 */ /* 0x000fe20000410000 */
[----:B------:R-:W0:Y:S01]  /*0d10*/  MUFU.EX2 R9, R24 ;  /* 0x0000001800097308 */ /* 0x000e220000000800 */
[--C-:B------:R-:W-:Y:S01]  /*0d20*/  FADD.FTZ R37, R29, -R4.reuse ;  /* 0x800000041d257221 */ /* 0x100fe20000010000 */
[--C-:B------:R-:W-:Y:S01]  /*0d30*/  FFMA.FTZ R5, R10, R5, R23.reuse ;  /* 0x000000050a057223 */ /* 0x100fe20000010017 */
[C---:B------:R-:W-:Y:S01]  /*0d40*/  FMUL.FTZ R18, R12.reuse, R41 ;  /* 0x000000290c127220 */ /* 0x040fe20000410000 */
[----:B------:R-:W-:Y:S01]  /*0d50*/  FADD.FTZ R41, R19, -R4 ;  /* 0x8000000413297221 */ /* 0x000fe20000010000 */
[----:B------:R-:W-:Y:S01]  /*0d60*/  FMUL.FTZ R37, R12, R37 ;  /* 0x000000250c257220 */ /* 0x000fe20000410000 */
[----:B------:R-:W-:Y:S01]  /*0d70*/  FMUL.FTZ R14, R5, -1.4426950216293334961 ;  /* 0xbfb8aa3b050e7820 */ /* 0x000fe20000410000 */
[--C-:B------:R-:W-:Y:S01]  /*0d80*/  FFMA.FTZ R18, R27, R18, R6.reuse ;  /* 0x000000121b127223 */ /* 0x100fe20000010006 */
[----:B------:R1:W-:Y:S01]  /*0d90*/  MUFU.EX2 R24, R34 ;  /* 0x0000002200187308 */ /* 0x0003e20000000800 */
[----:B------:R-:W-:Y:S01]  /*0da0*/  FFMA.FTZ R31, R37, R27, R6 ;  /* 0x0000001b251f7223 */ /* 0x000fe20000010006 */
[--C-:B------:R-:W-:Y:S01]  /*0db0*/  FADD.FTZ R37, R33, -R4.reuse ;  /* 0x8000000421257221 */ /* 0x100fe20000010000 */
[----:B------:R-:W-:Y:S01]  /*0dc0*/  FMUL.FTZ R32, R18, -1.4426950216293334961 ;  /* 0xbfb8aa3b12207820 */ /* 0x000fe20000410000 */
[----:B------:R-:W-:Y:S01]  /*0dd0*/  FFMA.FTZ R26, R26, R10, R23 ;  /* 0x0000000a1a1a7223 */ /* 0x000fe20000010017 */
[----:B------:R-:W-:Y:S01]  /*0de0*/  FFMA.FTZ R29, R30, R8, R25 ;  /* 0x000000081e1d7223 */ /* 0x000fe20000010019 */
[C---:B------:R-:W-:Y:S01]  /*0df0*/  FMUL.FTZ R37, R12.reuse, R37 ;  /* 0x000000250c257220 */ /* 0x040fe20000410000 */
[C---:B------:R-:W-:Y:S01]  /*0e00*/  FMUL.FTZ R38, R12.reuse, R41 ;  /* 0x000000290c267220 */ /* 0x040fe20000410000 */
[----:B------:R-:W-:Y:S01]  /*0e10*/  MUFU.EX2 R14, R14 ;  /* 0x0000000e000e7308 */ /* 0x000fe20000000800 */
[----:B-1----:R-:W-:Y:S01]  /*0e20*/  FMUL.FTZ R34, R12, R39 ;  /* 0x000000270c227220 */ /* 0x002fe20000410000 */
[--C-:B------:R-:W-:Y:S01]  /*0e30*/  FADD.FTZ R39, R35, -R4.reuse ;  /* 0x8000000423277221 */ /* 0x100fe20000010000 */
[----:B------:R-:W-:Y:S01]  /*0e40*/  FFMA.FTZ R35, R10, R37, R23 ;  /* 0x000000250a237223 */ /* 0x000fe20000010017 */
[----:B------:R-:W-:Y:S01]  /*0e50*/  FADD.FTZ R37, R21, -R4 ;  /* 0x8000000415257221 */ /* 0x000fe20000010000 */
[----:B------:R-:W-:Y:S01]  /*0e60*/  FFMA.FTZ R33, R34, R20, R7 ;  /* 0x0000001422217223 */ /* 0x000fe20000010007 */
[----:B------:R-:W-:Y:S01]  /*0e70*/  FMUL.FTZ R36, R12, R39 ;  /* 0x000000270c247220 */ /* 0x000fe20000410000 */
[----:B------:R-:W-:Y:S01]  /*0e80*/  FMUL.FTZ R28, R26, -1.4426950216293334961 ;  /* 0xbfb8aa3b1a1c7820 */ /* 0x000fe20000410000 */
[----:B------:R1:W2:Y:S01]  /*0e90*/  MUFU.EX2 R3, R32 ;  /* 0x0000002000037308 */ /* 0x0002a20000000800 */
[----:B------:R-:W-:Y:S01]  /*0ea0*/  FMUL.FTZ R37, R12, R37 ;  /* 0x000000250c257220 */ /* 0x000fe20000410000 */
[----:B------:R-:W-:Y:S01]  /*0eb0*/  FFMA.FTZ R36, R8, R36, R25 ;  /* 0x0000002408247223 */ /* 0x000fe20000010019 */
[----:B------:R-:W-:Y:S01]  /*0ec0*/  FMUL.FTZ R30, R29, -1.4426950216293334961 ;  /* 0xbfb8aa3b1d1e7820 */ /* 0x000fe20000410000 */
[----:B------:R-:W-:Y:S01]  /*0ed0*/  FMUL.FTZ R34, R33, -1.4426950216293334961 ;  /* 0xbfb8aa3b21227820 */ /* 0x000fe20000410000 */
[----:B------:R-:W-:Y:S01]  /*0ee0*/  FMUL.FTZ R43, R12, R43 ;  /* 0x0000002b0c2b7220 */ /* 0x000fe20000410000 */
[----:B------:R-:W-:Y:S01]  /*0ef0*/  FMUL.FTZ R40, R36, -1.4426950216293334961 ;  /* 0xbfb8aa3b24287820 */ /* 0x000fe20000410000 */
[----:B------:R-:W-:Y:S01]  /*0f00*/  FMUL.FTZ R11, R12, R11 ;  /* 0x0000000b0c0b7220 */ /* 0x000fe20000410000 */
[----:B------:R-:W-:Y:S01]  /*0f10*/  FFMA.FTZ R37, R27, R37, R6 ;  /* 0x000000251b257223 */ /* 0x000fe20000010006 */
[----:B-1----:R-:W-:Y:S01]  /*0f20*/  FMUL.FTZ R32, R31, -1.4426950216293334961 ;  /* 0xbfb8aa3b1f207820 */ /* 0x002fe20000410000 */
[----:B------:R1:W3:Y:S01]  /*0f30*/  MUFU.EX2 R19, R40 ;  /* 0x0000002800137308 */ /* 0x0002e20000000800 */
[----:B------:R-:W-:Y:S01]  /*0f40*/  FFMA.FTZ R38, R20, R38, R7 ;  /* 0x0000002614267223 */ /* 0x000fe20000010007 */
[----:B------:R-:W-:Y:S01]  /*0f50*/  FFMA.FTZ R23, R10, R43, R23 ;  /* 0x0000002b0a177223 */ /* 0x000fe20000010017 */
[----:B------:R-:W-:Y:S01]  /*0f60*/  FFMA.FTZ R20, R20, R11, R7 ;  /* 0x0000000b14147223 */ /* 0x000fe20000010007 */
[----:B------:R-:W-:Y:S01]  /*0f70*/  FMUL.FTZ R39, R35, -1.4426950216293334961 ;  /* 0xbfb8aa3b23277820 */ /* 0x000fe20000410000 */
[----:B------:R-:W-:Y:S01]  /*0f80*/  FMUL.FTZ R41, R37, -1.4426950216293334961 ;  /* 0xbfb8aa3b25297820 */ /* 0x000fe20000410000 */
[----:B0-----:R-:W-:Y:S01]  /*0f90*/  FADD.FTZ R9, R9, 1 ;  /* 0x3f80000009097421 */ /* 0x001fe20000010000 */
[----:B------:R-:W-:Y:S01]  /*0fa0*/  FMUL.FTZ R11, R20, -1.4426950216293334961 ;  /* 0xbfb8aa3b140b7820 */ /* 0x000fe20000410000 */
[----:B------:R-:W-:Y:S01]  /*0fb0*/  MUFU.EX2 R28, R28 ;  /* 0x0000001c001c7308 */ /* 0x000fe20000000800 */
[----:B-1----:R-:W-:Y:S01]  /*0fc0*/  FMUL.FTZ R40, R12, R15 ;  /* 0x0000000f0c287220 */ /* 0x002fe20000410000 */
[----:B------:R-:W-:Y:S01]  /*0fd0*/  FMUL.FTZ R15, R23, -1.4426950216293334961 ;  /* 0xbfb8aa3b170f7820 */ /* 0x000fe20000410000 */
[----:B--2---:R-:W-:-:S02]  /*0fe0*/  FADD.FTZ R3, R3, 1 ;  /* 0x3f80000003037421 */ /* 0x004fc40000010000 */
[----:B------:R-:W-:Y:S01]  /*0ff0*/  FFMA.FTZ R25, R8, R40, R25 ;  /* 0x0000002808197223 */ /* 0x000fe20000010019 */
[----:B------:R-:W-:Y:S01]  /*1000*/  FMUL.FTZ R40, R12, R13 ;  /* 0x0000000d0c287220 */ /* 0x000fe20000410000 */
[----:B------:R-:W-:Y:S01]  /*1010*/  FADD.FTZ R12, R14, 1 ;  /* 0x3f8000000e0c7421 */ /* 0x000fe20000010000 */
[----:B------:R-:W0:Y:S01]  /*1020*/  MUFU.EX2 R30, R30 ;  /* 0x0000001e001e7308 */ /* 0x000e220000000800 */
[----:B------:R-:W-:Y:S01]  /*1030*/  FMUL.FTZ R13, R25, -1.4426950216293334961 ;  /* 0xbfb8aa3b190d7820 */ /* 0x000fe20000410000 */
[----:B------:R-:W-:Y:S01]  /*1040*/  FFMA.FTZ R6, R27, R40, R6 ;  /* 0x000000281b067223 */ /* 0x000fe20000010006 */
[----:B---3--:R-:W-:-:S03]  /*1050*/  FADD.FTZ R19, R19, 1 ;  /* 0x3f80000013137421 */ /* 0x008fc60000010000 */
[----:B------:R-:W-:Y:S02]  /*1060*/  FMUL.FTZ R27, R6, -1.4426950216293334961 ;  /* 0xbfb8aa3b061b7820 */ /* 0x000fe40000410000 */
[----:B------:R-:W-:Y:S08]  /*1070*/  MUFU.EX2 R32, R32 ;  /* 0x0000002000207308 */ /* 0x000ff00000000800 */
[----:B------:R-:W-:Y:S01]  /*1080*/  MUFU.EX2 R34, R34 ;  /* 0x0000002200227308 */ /* 0x000fe20000000800 */
[----:B0-----:R-:W-:-:S07]  /*1090*/  FADD.FTZ R14, R30, 1 ;  /* 0x3f8000001e0e7421 */ /* 0x001fce0000010000 */
[----:B------:R0:W1:Y:S08]  /*10a0*/  MUFU.EX2 R21, R39 ;  /* 0x0000002700157308 */ /* 0x0000700000000800 */
[----:B------:R-:W2:Y:S01]  /*10b0*/  MUFU.EX2 R17, R41 ;  /* 0x0000002900117308 */ /* 0x000ea20000000800 */
[----:B0-----:R-:W-:-:S07]  /*10c0*/  FMUL.FTZ R39, R38, -1.4426950216293334961 ;  /* 0xbfb8aa3b26277820 */ /* 0x001fce0000410000 */
[----:B------:R0:W3:Y:S01]  /*10d0*/  MUFU.EX2 R8, R15 ;  /* 0x0000000f00087308 */ /* 0x0000e20000000800 */
[----:B-1----:R-:W-:-:S07]  /*10e0*/  FADD.FTZ R21, R21, 1 ;  /* 0x3f80000015157421 */ /* 0x002fce0000010000 */
[----:B------:R1:W4:Y:S01]  /*10f0*/  MUFU.EX2 R4, R13 ;  /* 0x0000000d00047308 */ /* 0x0003220000000800 */
[----:B0-----:R-:W-:Y:S01]  /*1100*/  FADD.FTZ R15, R28, 1 ;  /* 0x3f8000001c0f7421 */ /* 0x001fe20000010000 */
[----:B------:R-:W-:-:S06]  /*1110*/  FADD.FTZ R28, R34, 1 ;  /* 0x3f800000221c7421 */ /* 0x000fcc0000010000 */
[----:B------:R-:W0:Y:S01]  /*1120*/  MUFU.EX2 R7, R27 ;  /* 0x0000001b00077308 */ /* 0x000e220000000800 */
[----:B-1----:R-:W-:Y:S01]  /*1130*/  FADD.FTZ R13, R24, 1 ;  /* 0x3f800000180d7421 */ /* 0x002fe20000010000 */
[----:B------:R-:W-:Y:S01]  /*1140*/  FADD.FTZ R24, R32, 1 ;  /* 0x3f80000020187421 */ /* 0x000fe20000010000 */
[----:B--2---:R-:W-:Y:S01]  /*1150*/  FADD.FTZ R32, R17, 1 ;  /* 0x3f80000011207421 */ /* 0x004fe20000010000 */
[----:B---3--:R-:W-:-:S04]  /*1160*/  FADD.FTZ R8, R8, 1 ;  /* 0x3f80000008087421 */ /* 0x008fc80000010000 */
[----:B------:R-:W1:Y:S01]  /*1170*/  MUFU.EX2 R10, R39 ;  /* 0x00000027000a7308 */ /* 0x000e620000000800 */
[----:B----4-:R-:W-:-:S07]  /*1180*/  FADD.FTZ R4, R4, 1 ;  /* 0x3f80000004047421 */ /* 0x010fce0000010000 */
        /* <DEDUP_REMOVED lines=10> */
[----:B------:R-:W-:Y:S02]  /*1230*/  F2FP.F16.F32.PACK_AB R9, R9, R12 ;  /* 0x0000000c0909723e */ /* 0x000fe400000000ff */
[----:B------:R-:W1:Y:S01]  /*1240*/  MUFU.RCP R24, R24 ;  /* 0x0000001800187308 */ /* 0x000e620000001000 */
[----:B--2---:R-:W-:-:S07]  /*1250*/  FMUL.FTZ R15, R26, R15 ;  /* 0x0000000f1a0f7220 */ /* 0x004fce0000410000 */
[----:B------:R-:W2:Y:S01]  /*1260*/  MUFU.RCP R28, R28 ;  /* 0x0000001c001c7308 */ /* 0x000ea20000001000 */
[----:B0-----:R-:W-:-:S05]  /*1270*/  FMUL.FTZ R14, R29, R14 ;  /* 0x0000000e1d0e7220 */ /* 0x001fca0000410000 */
[----:B------:R-:W-:Y:S02]  /*1280*/  F2FP.F16.F32.PACK_AB R15, R14, R15 ;  /* 0x0000000f0e0f723e */ /* 0x000fe400000000ff */
[----:B------:R-:W0:Y:S01]  /*1290*/  MUFU.RCP R3, R3 ;  /* 0x0000000300037308 */ /* 0x000e220000001000 */
[----:B-1----:R-:W-:-:S07]  /*12a0*/  FMUL.FTZ R24, R31, R24 ;  /* 0x000000181f187220 */ /* 0x002fce0000410000 */
[----:B------:R-:W1:Y:S01]  /*12b0*/  MUFU.RCP R13, R13 ;  /* 0x0000000d000d7308 */ /* 0x000e620000001000 */
[----:B--2---:R-:W-:-:S05]  /*12c0*/  FMUL.FTZ R33, R33, R28 ;  /* 0x0000001c21217220 */ /* 0x004fca0000410000 */
[----:B------:R-:W-:Y:S02]  /*12d0*/  F2FP.F16.F32.PACK_AB R24, R33, R24 ;  /* 0x000000182118723e */ /* 0x000fe400000000ff */
[----:B------:R-:W2:Y:S01]  /*12e0*/  MUFU.RCP R30, R21 ;  /* 0x00000015001e7308 */ /* 0x000ea20000001000 */
[----:B0-----:R-:W-:Y:S01]  /*12f0*/  FMUL.FTZ R18, R18, R3 ;  /* 0x0000000312127220 */ /* 0x001fe20000410000 */
[----:B------:R-:W-:Y:S02]  /*1300*/  IADD3.X R3, R0, UR5, RZ, P0, !PT ;  /* 0x0000000500037c10 */ /* 0x000fe400087fe4ff */
[----:B------:R-:W-:-:S03]  /*1310*/  PRMT R0, R15, 0x7632, R0 ;  /* 0x000076320f007816 */ /* 0x000fc60000000000 */
[----:B------:R-:W-:Y:S01]  /*1320*/  STG.E.U16 desc[UR6][R2.64+0x1e000], R9 ;  /* 0x01e0000902007986 */ /* 0x000fe2000c101506 */
[----:B------:R-:W0:Y:S01]  /*1330*/  MUFU.RCP R19, R19 ;  /* 0x0000001300137308 */ /* 0x000e220000001000 */
[----:B-1----:R-:W-:Y:S02]  /*1340*/  FMUL.FTZ R13, R22, R13 ;  /* 0x0000000d160d7220 */ /* 0x002fe40000410000 */
[----:B------:R1:W-:Y:S03]  /*1350*/  STG.E.U16 desc[UR6][R2.64+0x2], R0 ;  /* 0x0000020002007986 */ /* 0x0003e6000c101506 */
[----:B------:R-:W-:Y:S01]  /*1360*/  F2FP.F16.F32.PACK_AB R13, R13, R18 ;  /* 0x000000120d0d723e */ /* 0x000fe200000000ff */
[----:B------:R-:W-:Y:S01]  /*1370*/  STG.E.U16 desc[UR6][R2.64], R15 ;  /* 0x0000000f02007986 */ /* 0x000fe2000c101506 */
[----:B------:R-:W3:Y:S01]  /*1380*/  MUFU.RCP R32, R32 ;  /* 0x0000002000207308 */ /* 0x000ee20000001000 */
[----:B--2---:R-:W-:-:S02]  /*1390*/  FMUL.FTZ R30, R35, R30 ;  /* 0x0000001e231e7220 */ /* 0x004fc40000410000 */
[----:B------:R-:W-:Y:S04]  /*13a0*/  STG.E.U16 desc[UR6][R2.64+0x1e004], R13 ;  /* 0x01e0040d02007986 */ /* 0x000fe8000c101506 */
[----:B------:R-:W-:Y:S01]  /*13b0*/  STG.E.U16 desc[UR6][R2.64+0x4], R24 ;  /* 0x0000041802007986 */ /* 0x000fe2000c101506 */
[----:B------:R-:W2:Y:S01]  /*13c0*/  MUFU.RCP R17, R10 ;  /* 0x0000000a00117308 */ /* 0x000ea20000001000 */
[----:B0-----:R-:W-:-:S05]  /*13d0*/  FMUL.FTZ R19, R36, R19 ;  /* 0x0000001324137220 */ /* 0x001fca0000410000 */
[----:B------:R-:W-:Y:S02]  /*13e0*/  F2FP.F16.F32.PACK_AB R30, R19, R30 ;  /* 0x0000001e131e723e */ /* 0x000fe400000000ff */
[----:B------:R-:W0:Y:S01]  /*13f0*/  MUFU.RCP R8, R8 ;  /* 0x0000000800087308 */ /* 0x000e220000001000 */
[----:B---3--:R-:W-:Y:S02]  /*1400*/  FMUL.FTZ R32, R37, R32 ;  /* 0x0000002025207220 */ /* 0x008fe40000410000 */
[----:B------:R-:W-:Y:S05]  /*1410*/  STG.E.U16 desc[UR6][R2.64+0xa000], R30 ;  /* 0x00a0001e02007986 */ /* 0x000fea000c101506 */
[----:B------:R-:W3:Y:S01]  /*1420*/  MUFU.RCP R4, R4 ;  /* 0x0000000400047308 */ /* 0x000ee20000001000 */
[----:B--2---:R-:W-:-:S05]  /*1430*/  FMUL.FTZ R17, R38, R17 ;  /* 0x0000001126117220 */ /* 0x004fca0000410000 */
[----:B------:R-:W-:Y:S02]  /*1440*/  F2FP.F16.F32.PACK_AB R32, R17, R32 ;  /* 0x000000201120723e */ /* 0x000fe400000000ff */
[----:B------:R-:W2:Y:S01]  /*1450*/  MUFU.RCP R7, R7 ;  /* 0x0000000700077308 */ /* 0x000ea20000001000 */
[----:B0-----:R-:W-:Y:S02]  /*1460*/  FMUL.FTZ R8, R23, R8 ;  /* 0x0000000817087220 */ /* 0x001fe40000410000 */
[----:B------:R-:W-:Y:S05]  /*1470*/  STG.E.U16 desc[UR6][R2.64+0xa004], R32 ;  /* 0x00a0042002007986 */ /* 0x000fea000c101506 */
[----:B------:R-:W0:Y:S01]  /*1480*/  MUFU.RCP R5, R11 ;  /* 0x0000000b00057308 */ /* 0x000e220000001000 */
[----:B---3--:R-:W-:Y:S01]  /*1490*/  FMUL.FTZ R25, R25, R4 ;  /* 0x0000000419197220 */ /* 0x008fe20000410000 */
[----:B------:R-:W-:-:S04]  /*14a0*/  PRMT R4, R24, 0x7632, R4 ;  /* 0x0000763218047816 */ /* 0x000fc80000000004 */
[----:B------:R-:W-:Y:S01]  /*14b0*/  F2FP.F16.F32.PACK_AB R8, R25, R8 ;  /* 0x000000081908723e */ /* 0x000fe200000000ff */
[----:B------:R3:W-:Y:S01]  /*14c0*/  STG.E.U16 desc[UR6][R2.64+0x6], R4 ;  /* 0x0000060402007986 */ /* 0x0007e2000c101506 */
[----:B--2---:R-:W-:Y:S01]  /*14d0*/  FMUL.FTZ R7, R6, R7 ;  /* 0x0000000706077220 */ /* 0x004fe20000410000 */
[----:B------:R-:W-:Y:S02]  /*14e0*/  PRMT R6, R32, 0x7632, R6 ;  /* 0x0000763220067816 */ /* 0x000fe40000000006 */
[----:B------:R-:W-:Y:S01]  /*14f0*/  STG.E.U16 desc[UR6][R2.64+0x14000], R8 ;  /* 0x0140000802007986 */ /* 0x000fe2000c101506 */
[----:B-1----:R-:W-:-:S03]  /*1500*/  PRMT R0, R8, 0x7632, R0 ;  /* 0x0000763208007816 */ /* 0x002fc60000000000 */
[----:B------:R-:W-:Y:S01]  /*1510*/  STG.E.U16 desc[UR6][R2.64+0xa006], R6 ;  /* 0x00a0060602007986 */ /* 0x000fe2000c101506 */
[----:B0-----:R-:W-:Y:S01]  /*1520*/  FMUL.FTZ R20, R20, R5 ;  /* 0x0000000514147220 */ /* 0x001fe20000410000 */
[----:B------:R-:W-:Y:S02]  /*1530*/  PRMT R5, R9, 0x7632, R5 ;  /* 0x0000763209057816 */ /* 0x000fe40000000005 */
[----:B------:R-:W-:Y:S01]  /*1540*/  STG.E.U16 desc[UR6][R2.64+0x14002], R0 ;  /* 0x0140020002007986 */ /* 0x000fe2000c101506 */
[----:B------:R-:W-:Y:S02]  /*1550*/  PRMT R9, R13, 0x7632, R9 ;  /* 0x000076320d097816 */ /* 0x000fe40000000009 */
[----:B------:R-:W-:Y:S01]  /*1560*/  F2FP.F16.F32.PACK_AB R7, R20, R7 ;  /* 0x000000071407723e */ /* 0x000fe200000000ff */
[----:B------:R0:W-:Y:S03]  /*1570*/  STG.E.U16 desc[UR6][R2.64+0x1e002], R5 ;  /* 0x01e0020502007986 */ /* 0x0001e6000c101506 */
[----:B---3--:R-:W-:Y:S01]  /*1580*/  PRMT R4, R7, 0x7632, R4 ;  /* 0x0000763207047816 */ /* 0x008fe20000000004 */
[----:B------:R-:W-:Y:S04]  /*1590*/  STG.E.U16 desc[UR6][R2.64+0x14004], R7 ;  /* 0x0140040702007986 */ /* 0x000fe8000c101506 */
[----:B------:R-:W-:Y:S01]  /*15a0*/  STG.E.U16 desc[UR6][R2.64+0x14006], R4 ;  /* 0x0140060402007986 */ /* 0x000fe2000c101506 */
[----:B0-----:R-:W-:-:S03]  /*15b0*/  PRMT R5, R30, 0x7632, R5 ;  /* 0x000076321e057816 */ /* 0x001fc60000000005 */
[----:B------:R-:W-:Y:S04]  /*15c0*/  STG.E.U16 desc[UR6][R2.64+0x1e006], R9 ;  /* 0x01e0060902007986 */ /* 0x000fe8000c101506 */
[----:B------:R-:W-:Y:S01]  /*15d0*/  STG.E.U16 desc[UR6][R2.64+0xa002], R5 ;  /* 0x00a0020502007986 */ /* 0x000fe2000c101506 */
[----:B------:R-:W-:Y:S05]  /*15e0*/  EXIT ;  /* 0x000000000000794d */ /* 0x000fea0003800000 */
.L_x_413:
[----:B------:R-:W-:Y:S01]  /*15f0*/  HFMA2.MMA R30, -RZ, RZ, 0, 4.76837158203125e-07 ;  /* 0x00000008ff1e7435 */ /* 0x000fe200000001ff */
[----:B-1----:R-:W-:Y:S02]  /*1600*/  MOV R28, R4 ;  /* 0x00000004001c7202 */ /* 0x002fe40000000f00 */
[----:B------:R-:W-:Y:S02]  /*1610*/  MOV R32, 0x1f ;  /* 0x0000001f00207802 */ /* 0x000fe40000000f00 */
[----:B------:R-:W-:-:S07]  /*1620*/  MOV R24, 0xffffffff ;  /* 0xffffffff00187802 */ /* 0x000fce0000000f00 */
[----:B0----5:R-:W-:Y:S05]  /*1630*/  WARPSYNC.COLLECTIVE R24, `(.L_x_416) ;  /* 0x0000000018087348 */ /* 0x021fea0003c00000 */
[----:B------:R1:W2:Y:S02]  /*1640*/  SHFL.BFLY P0, R26, R28, R30, R32 ;  /* 0x0c00001e1c1a7389 */ /* 0x0002a40000000020 */
[----:B012--5:R-:W-:Y:S01]  /*1650*/  ENDCOLLECTIVE ;  /* 0x000000000000791b */ /* 0x027fe20003800000 */
.L_x_416:
[----:B------:R-:W-:Y:S02]  /*1660*/  MOV R28, R5 ;  /* 0x00000005001c7202 */ /* 0x000fe40000000f00 */
[----:B------:R-:W-:-:S07]  /*1670*/  MOV R23, R26 ;  /* 0x0000001a00177202 */ /* 0x000fce0000000f00 */
[----:B------:R-:W-:Y:S05]  /*1680*/  WARPSYNC.COLLECTIVE R24, `(.L_x_417) ;  /* 0x0000000018087348 */ /* 0x000fea0003c00000 */
[----:B------:R0:W1:Y:S02]  /*1690*/  SHFL.BFLY P0, R26, R28, R30, R32 ;  /* 0x0c00001e1c1a7389 */ /* 0x0000640000000020 */
[----:B01----:R-:W-:Y:S01]  /*16a0*/  ENDCOLLECTIVE ;  /* 0x000000000000791b */ /* 0x003fe20003800000 */
.L_x_417:
[----:B------:R-:W-:Y:S01]  /*16b0*/  FADD.FTZ R23, R23, R4 ;  /* 0x0000000417177221 */ /* 0x000fe20000010000 */
[----:B------:R-:W-:-:S04]  /*16c0*/  HFMA2.MMA R30, -RZ, RZ, 0, 2.384185791015625e-07 ;  /* 0x00000004ff1e7435 */ /* 0x000fc800000001ff */
[----:B------:R-:W-:Y:S02]  /*16d0*/  MOV R28, R23 ;  /* 0x00000017001c7202 */ /* 0x000fe40000000f00 */
[----:B------:R-:W-:-:S07]  /*16e0*/  MOV R18, R26 ;  /* 0x0000001a00127202 */ /* 0x000fce0000000f00 */
[----:B------:R-:W-:Y:S05]  /*16f0*/  WARPSYNC.COLLECTIVE R24, `(.L_x_418) ;  /* 0x0000000018087348 */ /* 0x000fea0003c00000 */
[----:B------:R0:W1:Y:S02]  /*1700*/  SHFL.BFLY P0, R26, R28, R30, R32 ;  /* 0x0c00001e1c1a7389 */ /* 0x0000640000000020 */
[----:B01----:R-:W-:Y:S01]  /*1710*/  ENDCOLLECTIVE ;  /* 0x000000000000791b */ /* 0x003fe20003800000 */
.L_x_418:
[----:B------:R-:W-:-:S05]  /*1720*/  FADD.FTZ R18, R18, R5 ;  /* 0x0000000512127221 */ /* 0x000fca0000010000 */
[----:B------:R-:W-:Y:S02]  /*1730*/  MOV R28, R18 ;  /* 0x00000012001c7202 */ /* 0x000fe40000000f00 */
[----:B------:R-:W-:-:S07]  /*1740*/  MOV R20, R26 ;  /* 0x0000001a00147202 */ /* 0x000fce0000000f00 */
[----:B------:R-:W-:Y:S05]  /*1750*/  WARPSYNC.COLLECTIVE R24, `(.L_x_419) ;  /* 0x0000000018087348 */ /* 0x000fea0003c00000 */
[----:B------:R0:W1:Y:S02]  /*1760*/  SHFL.BFLY P0, R26, R28, R30, R32 ;  /* 0x0c00001e1c1a7389 */ /* 0x0000640000000020 */
[----:B01----:R-:W-:Y:S01]  /*1770*/  ENDCOLLECTIVE ;  /* 0x000000000000791b */ /* 0x003fe20003800000 */
.L_x_419:
[----:B------:R-:W-:Y:S01]  /*1780*/  FADD.FTZ R20, R23, R20 ;  /* 0x0000001417147221 */ /* 0x000fe20000010000 */
[----:B------:R-:W-:-:S04]  /*1790*/  HFMA2.MMA R30, -RZ, RZ, 0, 1.1920928955078125e-07 ;  /* 0x00000002ff1e7435 */ /* 0x000fc800000001ff */
[----:B------:R-:W-:Y:S02]  /*17a0*/  MOV R28, R20 ;  /* 0x00000014001c7202 */ /* 0x000fe40000000f00 */
[----:B------:R-:W-:-:S07]  /*17b0*/  MOV R43, R26 ;  /* 0x0000001a002b7202 */ /* 0x000fce0000000f00 */
[----:B------:R-:W-:Y:S05]  /*17c0*/  WARPSYNC.COLLECTIVE R24, `(.L_x_420) ;  /* 0x0000000018087348 */ /* 0x000fea0003c00000 */
[----:B------:R0:W1:Y:S02]  /*17d0*/  SHFL.BFLY P0, R26, R28, R30, R32 ;  /* 0x0c00001e1c1a7389 */ /* 0x0000640000000020 */
[----:B01----:R-:W-:Y:S01]  /*17e0*/  ENDCOLLECTIVE ;  /* 0x000000000000791b */ /* 0x003fe20003800000 */
.L_x_420:
[----:B------:R-:W-:-:S05]  /*17f0*/  FADD.FTZ R43, R18, R43 ;  /* 0x0000002b122b7221 */ /* 0x000fca0000010000 */
[----:B------:R-:W-:Y:S02]  /*1800*/  MOV R28, R43 ;  /* 0x0000002b001c7202 */ /* 0x000fe40000000f00 */
[----:B------:R-:W-:-:S07]  /*1810*/  MOV R45, R26 ;  /* 0x0000001a002d7202 */ /* 0x000fce0000000f00 */
[----:B------:R-:W-:Y:S05]  /*1820*/  WARPSYNC.COLLECTIVE R24, `(.L_x_421) ;  /* 0x0000000018087348 */ /* 0x000fea0003c00000 */
[----:B------:R0:W1:Y:S02]  /*1830*/  SHFL.BFLY P0, R26, R28, R30, R32 ;  /* 0x0c00001e1c1a7389 */ /* 0x0000640000000020 */
[----:B01----:R-:W-:Y:S01]  /*1840*/  ENDCOLLECTIVE ;  /* 0x000000000000791b */ /* 0x003fe20003800000 */
.L_x_421:
[----:B------:R-:W-:Y:S01]  /*1850*/  FADD.FTZ R45, R20, R45 ;  /* 0x0000002d142d7221 */ /* 0x000fe20000010000 */
[----:B------:R-:W-:-:S04]  /*1860*/  HFMA2.MMA R30, -RZ, RZ, 0, 5.9604644775390625e-08 ;  /* 0x00000001ff1e7435 */ /* 0x000fc800000001ff */
[----:B------:R-:W-:Y:S02]  /*1870*/  MOV R28, R45 ;  /* 0x0000002d001c7202 */ /* 0x000fe40000000f00 */
[----:B------:R-:W-:-:S07]  /*1880*/  MOV R22, R26 ;  /* 0x0000001a00167202 */ /* 0x000fce0000000f00 */
[----:B------:R-:W-:Y:S05]  /*1890*/  WARPSYNC.COLLECTIVE R24, `(.L_x_422) ;  /* 0x0000000018087348 */ /* 0x000fea0003c00000 */
[----:B------:R0:W1:Y:S02]  /*18a0*/  SHFL.BFLY P0, R26, R28, R30, R32 ;  /* 0x0c00001e1c1a7389 */ /* 0x0000640000000020 */
[----:B01----:R-:W-:Y:S01]  /*18b0*/  ENDCOLLECTIVE ;  /* 0x000000000000791b */ /* 0x003fe20003800000 */
.L_x_422:
[----:B------:R-:W-:-:S05]  /*18c0*/  FADD.FTZ R22, R43, R22 ;  /* 0x000000162b167221 */ /* 0x000fca0000010000 */
[----:B------:R-:W-:Y:S02]  /*18d0*/  MOV R28, R22 ;  /* 0x00000016001c7202 */ /* 0x000fe40000000f00 */
[----:B------:R-:W-:-:S07]  /*18e0*/  MOV R4, R26 ;  /* 0x0000001a00047202 */ /* 0x000fce0000000f00 */
[----:B------:R-:W-:Y:S05]  /*18f0*/  WARPSYNC.COLLECTIVE R24, `(.L_x_423) ;  /* 0x0000000018087348 */ /* 0x000fea0003c00000 */
[----:B------:R0:W1:Y:S02]  /*1900*/  SHFL.BFLY P0, R26, R28, R30, R32 ;  /* 0x0c00001e1c1a7389 */ /* 0x0000640000000020 */
[----:B01----:R-:W-:Y:S01]  /*1910*/  ENDCOLLECTIVE ;  /* 0x000000000000791b */ /* 0x003fe20003800000 */
.L_x_423:
[----:B------:R-:W-:Y:S01]  /*1920*/  FADD.FTZ R4, R45, R4 ;  /* 0x000000042d047221 */ /* 0x000fe20000010000 */
[----:B------:R-:W-:Y:S01]  /*1930*/  MOV R5, R26 ;  /* 0x0000001a00057202 */ /* 0x000fe20000000f00 */
[----:B------:R-:W-:Y:S06]  /*1940*/  BRA `(.L_x_424) ;  /* 0xffffffec00d47947 */ /* 0x000fec000383ffff */
.L_x_425:
        /* <DEDUP_REMOVED lines=11> */
.L_x_454:


//--------------------- .text._ZN13group_norm_v214gn_cuda_kernelI6__halfLi320ELi1ELi16ELi80ELi64ELb1ELi64ELi80ELi80ELi4ELb0ELi148ELb0ELb0ENS_16CompileConditionILi900EEEEEvPT_PKS4_S7_S7_flPfS8_Pj --------------------------
	.section	.text._ZN13group_norm_v214gn_cuda_kernelI6__halfLi320ELi1ELi16ELi80ELi64ELb1ELi64ELi80ELi80ELi4ELb0ELi148ELb0ELb0ENS_16CompileConditionILi900EEEEEvPT_PKS4_S7_S7_flPfS8_Pj,"ax",@progbits
	.align	128
        .global         _ZN13group_norm_v214gn_cuda_kernelI6__halfLi320ELi1ELi16ELi80ELi64ELb1ELi64ELi80ELi80ELi4ELb0ELi148ELb0ELb0ENS_16CompileConditionILi900EEEEEvPT_PKS4_S7_S7_flPfS8_Pj
        .type           _ZN13group_norm_v214gn_cuda_kernelI6__halfLi320ELi1ELi16ELi80ELi64ELb1ELi64ELi80ELi80ELi4ELb0ELi148ELb0ELb0ENS_16CompileConditionILi900EEEEEvPT_PKS4_S7_S7_flPfS8_Pj,@function
        .size           _ZN13group_norm_v214gn_cuda_kernelI6__halfLi320ELi1ELi16ELi80ELi64ELb1ELi64ELi80ELi80ELi4ELb0ELi148ELb0ELb0ENS_16CompileConditionILi900EEEEEvPT_PKS4_S7_S7_flPfS8_Pj,(.L_x_455 - _ZN13group_norm_v214gn_cuda_kernelI6__halfLi320ELi1ELi16ELi80ELi64ELb1ELi64ELi80ELi80ELi4ELb0ELi148ELb0ELb0ENS_16CompileConditionILi900EEEEEvPT_PKS4_S7_S7_flPfS8_Pj)
        .other          _ZN13group_norm_v214gn_cuda_kernelI6__halfLi320ELi1ELi16ELi80ELi64ELb1ELi64ELi80ELi80ELi4ELb0ELi148ELb0ELb0ENS_16CompileConditionILi900EEEEEvPT_PKS4_S7_S7_flPfS8_Pj,@"STO_CUDA_ENTRY STV_DEFAULT"
_ZN13group_norm_v214gn_cuda_kernelI6__halfLi320ELi1ELi16ELi80ELi64ELb1ELi64ELi80ELi80ELi4ELb0ELi148ELb0ELb0ENS_16CompileConditionILi900EEEEEvPT_PKS4_S7_S7_flPfS8_Pj:
.text._ZN13group_norm_v214gn_cuda_kernelI6__halfLi320ELi1ELi16ELi80ELi64ELb1ELi64ELi80ELi80ELi4ELb0ELi148ELb0ELb0ENS_16CompileConditionILi900EEEEEvPT_PKS4_S7_S7_flPfS8_Pj:
        /* <DEDUP_REMOVED lines=138> */
.L_x_438:
        /* <DEDUP_REMOVED lines=10> */
.L_x_426:
        /* <DEDUP_REMOVED lines=17> */
.L_x_429:
[----:B------:R-:W-:Y:S05]  /*0a50*/  BSYNC B0 ;  /* 0x0000000000007941 */ /* 0x000fea0003800000 */
.L_x_428:
        /* <DEDUP_REMOVED lines=185> */
.L_x_427:
[----:B------:R-:W-:Y:S01]  /*15f0*/  HFMA2.MMA R30, -RZ, RZ, 0, 4.76837158203125e-07 ;  /* 0x00000008ff1e7435 */ /* 0x000fe200000001ff */
[----:B-1----:R-:W-:Y:S02]  /*1600*/  MOV R28, R4 ;  /* 0x00000004001c7202 */ /* 0x002fe40000000f00 */
[----:B------:R-:W-:Y:S02]  /*1610*/  MOV R32, 0x1f ;  /* 0x0000001f00207802 */ /* 0x000fe40000000f00 */
[----:B------:R-:W-:-:S07]  /*1620*/  MOV R24, 0xffffffff ;  /* 0xffffffff00187802 */ /* 0x000fce0000000f00 */
[----:B0----5:R-:W-:Y:S05]  /*1630*/  WARPSYNC.COLLECTIVE R24, `(.L_x_430) ;  /* 0x0000000018087348 */ /* 0x021fea0003c00000 */
[----:B------:R1:W2:Y:S02]  /*1640*/  SHFL.BFLY P0, R26, R28, R30, R32 ;  /* 0x0c00001e1c1a7389 */ /* 0x0002a40000000020 */
[----:B012--5:R-:W-:Y:S01]  /*1650*/  ENDCOLLECTIVE ;  /* 0x000000000000791b */ /* 0x027fe20003800000 */
.L_x_430:
[----:B------:R-:W-:Y:S02]  /*1660*/  MOV R28, R5 ;  /* 0x00000005001c7202 */ /* 0x000fe40000000f00 */
[----:B------:R-:W-:-:S07]  /*1670*/  MOV R23, R26 ;  /* 0x0000001a00177202 */ /* 0x000fce0000000f00 */
[----:B------:R-:W-:Y:S05]  /*1680*/  WARPSYNC.COLLECTIVE R24, `(.L_x_431) ;  /* 0x0000000018087348 */ /* 0x000fea0003c00000 */
[----:B------:R0:W1:Y:S02]  /*1690*/  SHFL.BFLY P0, R26, R28, R30, R32 ;  /* 0x0c00001e1c1a7389 */ /* 0x0000640000000020 */
[----:B01----:R-:W-:Y:S01]  /*16a0*/  ENDCOLLECTIVE ;  /* 0x000000000000791b */ /* 0x003fe20003800000 */
.L_x_431:
[----:B------:R-:W-:Y:S01]  /*16b0*/  FADD.FTZ R23, R23, R4 ;  /* 0x0000000417177221 */ /* 0x000fe20000010000 */
[----:B------:R-:W-:-:S04]  /*16c0*/  HFMA2.MMA R30, -RZ, RZ, 0, 2.384185791015625e-07 ;  /* 0x00000004ff1e7435 */ /* 0x000fc800000001ff */
[----:B------:R-:W-:Y:S02]  /*16d0*/  MOV R28, R23 ;  /* 0x00000017001c7202 */ /* 0x000fe40000000f00 */
[----:B------:R-:W-:-:S07]  /*16e0*/  MOV R18, R26 ;  /* 0x0000001a00127202 */ /* 0x000fce0000000f00 */
[----:B------:R-:W-:Y:S05]  /*16f0*/  WARPSYNC.COLLECTIVE R24, `(.L_x_432) ;  /* 0x0000000018087348 */ /* 0x000fea0003c00000 */
[----:B------:R0:W1:Y:S02]  /*1700*/  SHFL.BFLY P0, R26, R28, R30, R32 ;  /* 0x0c00001e1c1a7389 */ /* 0x0000640000000020 */
[----:B01----:R-:W-:Y:S01]  /*1710*/  ENDCOLLECTIVE ;  /* 0x000000000000791b */ /* 0x003fe20003800000 */
.L_x_432:
[----:B------:R-:W-:-:S05]  /*1720*/  FADD.FTZ R18, R18, R5 ;  /* 0x0000000512127221 */ /* 0x000fca0000010000 */
[----:B------:R-:W-:Y:S02]  /*1730*/  MOV R28, R18 ;  /* 0x00000012001c7202 */ /* 0x000fe40000000f00 */
[----:B------:R-:W-:-:S07]  /*1740*/  MOV R20, R26 ;  /* 0x0000001a00147202 */ /* 0x000fce0000000f00 */
[----:B------:R-:W-:Y:S05]  /*1750*/  WARPSYNC.COLLECTIVE R24, `(.L_x_433) ;  /* 0x0000000018087348 */ /* 0x000fea0003c00000 */
[----:B------:R0:W1:Y:S02]  /*1760*/  SHFL.BFLY P0, R26, R28, R30, R32 ;  /* 0x0c00001e1c1a7389 */ /* 0x0000640000000020 */
[----:B01----:R-:W-:Y:S01]  /*1770*/  ENDCOLLECTIVE ;  /* 0x000000000000791b */ /* 0x003fe20003800000 */
.L_x_433:
[----:B------:R-:W-:Y:S01]  /*1780*/  FADD.FTZ R20, R23, R20 ;  /* 0x0000001417147221 */ /* 0x000fe20000010000 */
[----:B------:R-:W-:-:S04]  /*1790*/  HFMA2.MMA R30, -RZ, RZ, 0, 1.1920928955078125e-07 ;  /* 0x00000002ff1e7435 */ /* 0x000fc800000001ff */
[----:B------:R-:W-:Y:S02]  /*17a0*/  MOV R28, R20 ;  /* 0x00000014001c7202 */ /* 0x000fe40000000f00 */
[----:B------:R-:W-:-:S07]  /*17b0*/  MOV R43, R26 ;  /* 0x0000001a002b7202 */ /* 0x000fce0000000f00 */
[----:B------:R-:W-:Y:S05]  /*17c0*/  WARPSYNC.COLLECTIVE R24, `(.L_x_434) ;  /* 0x0000000018087348 */ /* 0x000fea0003c00000 */
[----:B------:R0:W1:Y:S02]  /*17d0*/  SHFL.BFLY P0, R26, R28, R30, R32 ;  /* 0x0c00001e1c1a7389 */ /* 0x0000640000000020 */
[----:B01----:R-:W-:Y:S01]  /*17e0*/  ENDCOLLECTIVE ;  /* 0x000000000000791b */ /* 0x003fe20003800000 */
.L_x_434:
[----:B------:R-:W-:-:S05]  /*17f0*/  FADD.FTZ R43, R18, R43 ;  /* 0x0000002b122b7221 */ /* 0x000fca0000010000 */
[----:B------:R-:W-:Y:S02]  /*1800*/  MOV R28, R43 ;  /* 0x0000002b001c7202 */ /* 0x000fe40000000f00 */
[----:B------:R-:W-:-:S07]  /*1810*/  MOV R45, R26 ;  /* 0x0000001a002d7202 */ /* 0x000fce0000000f00 */
[----:B------:R-:W-:Y:S05]  /*1820*/  WARPSYNC.COLLECTIVE R24, `(.L_x_435) ;  /* 0x0000000018087348 */ /* 0x000fea0003c00000 */
[----:B------:R0:W1:Y:S02]  /*1830*/  SHFL.BFLY P0, R26, R28, R30, R32 ;  /* 0x0c00001e1c1a7389 */ /* 0x0000640000000020 */
[----:B01----:R-:W-:Y:S01]  /*1840*/  ENDCOLLECTIVE ;  /* 0x000000000000791b */ /* 0x003fe20003800000 */
.L_x_435:
[----:B------:R-:W-:Y:S01]  /*1850*/  FADD.FTZ R45, R20, R45 ;  /* 0x0000002d142d7221 */ /* 0x000fe20000010000 */
[----:B------:R-:W-:-:S04]  /*1860*/  HFMA2.MMA R30, -RZ, RZ, 0, 5.9604644775390625e-08 ;  /* 0x00000001ff1e7435 */ /* 0x000fc800000001ff */
[----:B------:R-:W-:Y:S02]  /*1870*/  MOV R28, R45 ;  /* 0x0000002d001c7202 */ /* 0x000fe40000000f00 */
[----:B------:R-:W-:-:S07]  /*1880*/  MOV R22, R26 ;  /* 0x0000001a00167202 */ /* 0x000fce0000000f00 */
[----:B------:R-:W-:Y:S05]  /*1890*/  WARPSYNC.COLLECTIVE R24, `(.L_x_436) ;  /* 0x0000000018087348 */ /* 0x000fea0003c00000 */
[----:B------:R0:W1:Y:S02]  /*18a0*/  SHFL.BFLY P0, R26, R28, R30, R32 ;  /* 0x0c00001e1c1a7389 */ /* 0x0000640000000020 */
[----:B01----:R-:W-:Y:S01]  /*18b0*/  ENDCOLLECTIVE ;  /* 0x000000000000791b */ /* 0x003fe20003800000 */
.L_x_436:
[----:B------:R-:W-:-:S05]  /*18c0*/  FADD.FTZ R22, R43, R22 ;  /* 0x000000162b167221 */ /* 0x000fca0000010000 */
[----:B------:R-:W-:Y:S02]  /*18d0*/  MOV R28, R22 ;  /* 0x00000016001c7202 */ /* 0x000fe40000000f00 */
[----:B------:R-:W-:-:S07]  /*18e0*/  MOV R4, R26 ;  /* 0x0000001a00047202 */ /* 0x000fce0000000f00 */
[----:B------:R-:W-:Y:S05]  /*18f0*/  WARPSYNC.COLLECTIVE R24, `(.L_x_437) ;  /* 0x0000000018087348 */ /* 0x000fea0003c00000 */
[----:B------:R0:W1:Y:S02]  /*1900*/  SHFL.BFLY P0, R26, R28, R30, R32 ;  /* 0x0c00001e1c1a7389 */ /* 0x0000640000000020 */
[----:B01----:R-:W-:Y:S01]  /*1910*/  ENDCOLLECTIVE ;  /* 0x000000000000791b */ /* 0x003fe20003800000 */
.L_x_437:
[----:B------:R-:W-:Y:S01]  /*1920*/  FADD.FTZ R4, R45, R4 ;  /* 0x000000042d047221 */ /* 0x000fe20000010000 */
[----:B------:R-:W-:Y:S01]  /*1930*/  MOV R5, R26 ;  /* 0x0000001a00057202 */ /* 0x000fe20000000f00 */
[----:B------:R-:W-:Y:S06]  /*1940*/  BRA `(.L_x_438) ;  /* 0xffffffec00d47947 */ /* 0x000fec000383ffff */
.L_x_439:
        /* <DEDUP_REMOVED lines=11> */
.L_x_455:


//--------------------- .nv.shared._ZN13group_norm_v218gn_bwd_cuda_kernelI13__nv_bfloat16Li320ELi1ELi32ELi40ELi64ELb0ELb1ELi64ELi40ELi40ELi4ELb1ELi96ELb0ELb0ELNS_15WgradSyncMethodE3ENS_16CompileConditionILi900EEEEEvPT_S6_S6_PKS5_S8_S8_S8_PKfflPfPj --------------------------
	.section	.nv.shared._ZN13group_norm_v218gn_bwd_cuda_kernelI13__nv_bfloat16Li320ELi1ELi32ELi40ELi64ELb0ELb1ELi64ELi40ELi40ELi4ELb1ELi96ELb0ELb0ELNS_15WgradSyncMethodE3ENS_16CompileConditionILi900EEEEEvPT_S6_S6_PKS5_S8_S8_S8_PKfflPfPj,"aw",@nobits
	.sectionflags	@""
	.align	16
.nv.shared._ZN13group_norm_v218gn_bwd_cuda_kernelI13__nv_bfloat16Li320ELi1ELi32ELi40ELi64ELb0ELb1ELi64ELi40ELi40ELi4ELb1ELi96ELb0ELb0ELNS_15WgradSyncMethodE3ENS_16CompileConditionILi900EEEEEvPT_S6_S6_PKS5_S8_S8_S8_PKfflPfPj:
	.zero		11352


//--------------------- .nv.shared.reserved.0     --------------------------
	.section	.nv.shared.reserved.0,"aw",@nobits
	.weak		__nv_reservedSMEM_offset_0_alias
	.size		__nv_reservedSMEM_offset_0_alias, 0, 0
	.other		__nv_reservedSMEM_offset_0_alias,@"STO_CUDA_RESERVED_SHARED STV_DEFAULT"
__nv_reservedSMEM_offset_0_alias:
	.zero		0


//--------------------- .nv.shared._ZN13group_norm_v218gn_bwd_cuda_kernelI13__nv_bfloat16Li320ELi1ELi32ELi40ELi64ELb0ELb1ELi64ELi40ELi40ELi4ELb1ELi128ELb0ELb0ELNS_15WgradSyncMethodE3ENS_16CompileConditionILi900EEEEEvPT_S6_S6_PKS5_S8_S8_S8_PKfflPfPj --------------------------
	.section	.nv.shared._ZN13group_norm_v218gn_bwd_cuda_kernelI13__nv_bfloat16Li320ELi1ELi32ELi40ELi64ELb0ELb1ELi64ELi40ELi40ELi4ELb1ELi128ELb0ELb0ELNS_15WgradSyncMethodE3ENS_16CompileConditionILi900EEEEEvPT_S6_S6_PKS5_S8_S8_S8_PKfflPfPj,"aw",@nobits
	.sectionflags	@""
	.align	16
.nv.shared._ZN13group_norm_v218gn_bwd_cuda_kernelI13__nv_bfloat16Li320ELi1ELi32ELi40ELi64ELb0ELb1ELi64ELi40ELi40ELi4ELb1ELi128ELb0ELb0ELNS_15WgradSyncMethodE3ENS_16CompileConditionILi900EEEEEvPT_S6_S6_PKS5_S8_S8_S8_PKfflPfPj:
	.zero		11352


//--------------------- .nv.shared._ZN13group_norm_v218gn_bwd_cuda_kernelI13__nv_bfloat16Li320ELi1ELi16ELi80ELi64ELb1ELb1ELi64ELi80ELi80ELi4ELb1ELi112ELb0ELb0ELNS_15WgradSyncMethodE3ENS_16CompileConditionILi900EEEEEvPT_S6_S6_PKS5_S8_S8_S8_PKfflPfPj --------------------------
	.section	.nv.shared._ZN13group_norm_v218gn_bwd_cuda_kernelI13__nv_bfloat16Li320ELi1ELi16ELi80ELi64ELb1ELb1ELi64ELi80ELi80ELi4ELb1ELi112ELb0ELb0ELNS_15WgradSyncMethodE3ENS_16CompileConditionILi900EEEEEvPT_S6_S6_PKS5_S8_S8_S8_PKfflPfPj,"aw",@nobits
	.sectionflags	@""
	.align	16
.nv.shared._ZN13group_norm_v218gn_bwd_cuda_kernelI13__nv_bfloat16Li320ELi1ELi16ELi80ELi64ELb1ELb1ELi64ELi80ELi80ELi4ELb1ELi112ELb0ELb0ELNS_15WgradSyncMethodE3ENS_16CompileConditionILi900EEEEEvPT_S6_S6_PKS5_S8_S8_S8_PKfflPfPj:
	.zero		11352


//--------------------- .nv.shared._ZN13group_norm_v218gn_bwd_cuda_kernelI13__nv_bfloat16Li320ELi1ELi16ELi80ELi64ELb1ELb1ELi64ELi80ELi80ELi4ELb1ELi144ELb0ELb0ELNS_15WgradSyncMethodE3ENS_16CompileConditionILi900EEEEEvPT_S6_S6_PKS5_S8_S8_S8_PKfflPfPj --------------------------
	.section	.nv.shared._ZN13group_norm_v218gn_bwd_cuda_kernelI13__nv_bfloat16Li320ELi1ELi16ELi80ELi64ELb1ELb1ELi64ELi80ELi80ELi4ELb1ELi144ELb0ELb0ELNS_15WgradSyncMethodE3ENS_16CompileConditionILi900EEEEEvPT_S6_S6_PKS5_S8_S8_S8_PKfflPfPj,"aw",@nobits
	.sectionflags	@""
	.align	16
.nv.shared._ZN13group_norm_v218gn_bwd_cuda_kernelI13__nv_bfloat16Li320ELi1ELi16ELi80ELi64ELb1ELb1ELi64ELi80ELi80ELi4ELb1ELi144ELb0ELb0ELNS_15WgradSyncMethodE3ENS_16CompileConditionILi900EEEEEvPT_S6_S6_PKS5_S8_S8_S8_PKfflPfPj:
	.zero		11352


//--------------------- .nv.shared._ZN13group_norm_v214gn_cuda_kernelI13__nv_bfloat16Li320ELi1ELi32ELi40ELi64ELb0ELi64ELi40ELi40ELi4ELb0ELi116ELb0ELb0ENS_16CompileConditionILi900EEEEEvPT_PKS4_S7_S7_flPfS8_Pj --------------------------
	.section	.nv.shared._ZN13group_norm_v214gn_cuda_kernelI13__nv_bfloat16Li320ELi1ELi32ELi40ELi64ELb0ELi64ELi40ELi40ELi4ELb0ELi116ELb0ELb0ENS_16CompileConditionILi900EEEEEvPT_PKS4_S7_S7_flPfS8_Pj,"aw",@nobits
	.sectionflags	@""
	.align	16
.nv.shared._ZN13group_norm_v214gn_cuda_kernelI13__nv_bfloat16Li320ELi1ELi32ELi40ELi64ELb0ELi64ELi40ELi40ELi4ELb0ELi116ELb0ELb0ENS_16CompileConditionILi900EEEEEvPT_PKS4_S7_S7_flPfS8_Pj:
	.zero		1112


//--------------------- .nv.shared._ZN13group_norm_v214gn_cuda_kernelI13__nv_bfloat16Li320ELi1ELi32ELi40ELi64ELb0ELi64ELi40ELi40ELi4ELb0ELi148ELb0ELb0ENS_16CompileConditionILi900EEEEEvPT_PKS4_S7_S7_flPfS8_Pj --------------------------
	.section	.nv.shared._ZN13group_norm_v214gn_cuda_kernelI13__nv_bfloat16Li320ELi1ELi32ELi40ELi64ELb0ELi64ELi40ELi40ELi4ELb0ELi148ELb0ELb0ENS_16CompileConditionILi900EEEEEvPT_PKS4_S7_S7_flPfS8_Pj,"aw",@nobits
	.sectionflags	@""
	.align	16
.nv.shared._ZN13group_norm_v214gn_cuda_kernelI13__nv_bfloat16Li320ELi1ELi32ELi40ELi64ELb0ELi64ELi40ELi40ELi4ELb0ELi148ELb0ELb0ENS_16CompileConditionILi900EEEEEvPT_PKS4_S7_S7_flPfS8_Pj:
	.zero		1112


//--------------------- .nv.shared._ZN13group_norm_v214gn_cuda_kernelI13__nv_bfloat16Li320ELi1ELi16ELi80ELi64ELb1ELi64ELi80ELi80ELi4ELb0ELi116ELb0ELb0ENS_16CompileConditionILi900EEEEEvPT_PKS4_S7_S7_flPfS8_Pj --------------------------
	.section	.nv.shared._ZN13group_norm_v214gn_cuda_kernelI13__nv_bfloat16Li320ELi1ELi16ELi80ELi64ELb1ELi64ELi80ELi80ELi4ELb0ELi116ELb0ELb0ENS_16CompileConditionILi900EEEEEvPT_PKS4_S7_S7_flPfS8_Pj,"aw",@nobits
	.sectionflags	@""
	.align	16
.nv.shared._ZN13group_norm_v214gn_cuda_kernelI13__nv_bfloat16Li320ELi1ELi16ELi80ELi64ELb1ELi64ELi80ELi80ELi4ELb0ELi116ELb0ELb0ENS_16CompileConditionILi900EEEEEvPT_PKS4_S7_S7_flPfS8_Pj:
	.zero		1112


//--------------------- .nv.shared._ZN13group_norm_v214gn_cuda_kernelI13__nv_bfloat16Li320ELi1ELi16ELi80ELi64ELb1ELi64ELi80ELi80ELi4ELb0ELi148ELb0ELb0ENS_16CompileConditionILi900EEEEEvPT_PKS4_S7_S7_flPfS8_Pj --------------------------
	.section	.nv.shared._ZN13group_norm_v214gn_cuda_kernelI13__nv_bfloat16Li320ELi1ELi16ELi80ELi64ELb1ELi64ELi80ELi80ELi4ELb0ELi148ELb0ELb0ENS_16CompileConditionILi900EEEEEvPT_PKS4_S7_S7_flPfS8_Pj,"aw",@nobits
	.sectionflags	@""
	.align	16
.nv.shared._ZN13group_norm_v214gn_cuda_kernelI13__nv_bfloat16Li320ELi1ELi16ELi80ELi64ELb1ELi64ELi80ELi80ELi4ELb0ELi148ELb0ELb0ENS_16CompileConditionILi900EEEEEvPT_PKS4_S7_S7_flPfS8_Pj:
	.zero		1112


//--------------------- .nv.shared._ZN13group_norm_v218gn_bwd_cuda_kernelI6__halfLi320ELi1ELi32ELi40ELi64ELb0ELb1ELi64ELi40ELi40ELi4ELb1ELi96ELb0ELb0ELNS_15WgradSyncMethodE3ENS_16CompileConditionILi900EEEEEvPT_S6_S6_PKS5_S8_S8_S8_PKfflPfPj --------------------------
	.section	.nv.shared._ZN13group_norm_v218gn_bwd_cuda_kernelI6__halfLi320ELi1ELi32ELi40ELi64ELb0ELb1ELi64ELi40ELi40ELi4ELb1ELi96ELb0ELb0ELNS_15WgradSyncMethodE3ENS_16CompileConditionILi900EEEEEvPT_S6_S6_PKS5_S8_S8_S8_PKfflPfPj,"aw",@nobits
	.sectionflags	@""
	.align	16
.nv.shared._ZN13group_norm_v218gn_bwd_cuda_kernelI6__halfLi320ELi1ELi32ELi40ELi64ELb0ELb1ELi64ELi40ELi40ELi4ELb1ELi96ELb0ELb0ELNS_15WgradSyncMethodE3ENS_16CompileConditionILi900EEEEEvPT_S6_S6_PKS5_S8_S8_S8_PKfflPfPj:
	.zero		11352


//--------------------- .nv.shared._ZN13group_norm_v218gn_bwd_cuda_kernelI6__halfLi320ELi1ELi32ELi40ELi64ELb0ELb1ELi64ELi40ELi40ELi4ELb1ELi128ELb0ELb0ELNS_15WgradSyncMethodE3ENS_16CompileConditionILi900EEEEEvPT_S6_S6_PKS5_S8_S8_S8_PKfflPfPj --------------------------
	.section	.nv.shared._ZN13group_norm_v218gn_bwd_cuda_kernelI6__halfLi320ELi1ELi32ELi40ELi64ELb0ELb1ELi64ELi40ELi40ELi4ELb1ELi128ELb0ELb0ELNS_15WgradSyncMethodE3ENS_16CompileConditionILi900EEEEEvPT_S6_S6_PKS5_S8_S8_S8_PKfflPfPj,"aw",@nobits
	.sectionflags	@""
	.align	16
.nv.shared._ZN13group_norm_v218gn_bwd_cuda_kernelI6__halfLi320ELi1ELi32ELi40ELi64ELb0ELb1ELi64ELi40ELi40ELi4ELb1ELi128ELb0ELb0ELNS_15WgradSyncMethodE3ENS_16CompileConditionILi900EEEEEvPT_S6_S6_PKS5_S8_S8_S8_PKfflPfPj:
	.zero		11352


//--------------------- .nv.shared._ZN13group_norm_v218gn_bwd_cuda_kernelI6__halfLi320ELi1ELi16ELi80ELi64ELb1ELb1ELi64ELi80ELi80ELi4ELb1ELi112ELb0ELb0ELNS_15WgradSyncMethodE3ENS_16CompileConditionILi900EEEEEvPT_S6_S6_PKS5_S8_S8_S8_PKfflPfPj --------------------------
	.section	.nv.shared._ZN13group_norm_v218gn_bwd_cuda_kernelI6__halfLi320ELi1ELi16ELi80ELi64ELb1ELb1ELi64ELi80ELi80ELi4ELb1ELi112ELb0ELb0ELNS_15WgradSyncMethodE3ENS_16CompileConditionILi900EEEEEvPT_S6_S6_PKS5_S8_S8_S8_PKfflPfPj,"aw",@nobits
	.sectionflags	@""
	.align	16
.nv.shared._ZN13group_norm_v218gn_bwd_cuda_kernelI6__halfLi320ELi1ELi16ELi80ELi64ELb1ELb1ELi64ELi80ELi80ELi4ELb1ELi112ELb0ELb0ELNS_15WgradSyncMethodE3ENS_16CompileConditionILi900EEEEEvPT_S6_S6_PKS5_S8_S8_S8_PKfflPfPj:
	.zero		11352


//--------------------- .nv.shared._ZN13group_norm_v218gn_bwd_cuda_kernelI6__halfLi320ELi1ELi16ELi80ELi64ELb1ELb1ELi64ELi80ELi80ELi4ELb1ELi144ELb0ELb0ELNS_15WgradSyncMethodE3ENS_16CompileConditionILi900EEEEEvPT_S6_S6_PKS5_S8_S8_S8_PKfflPfPj --------------------------
	.section	.nv.shared._ZN13group_norm_v218gn_bwd_cuda_kernelI6__halfLi320ELi1ELi16ELi80ELi64ELb1ELb1ELi64ELi80ELi80ELi4ELb1ELi144ELb0ELb0ELNS_15WgradSyncMethodE3ENS_16CompileConditionILi900EEEEEvPT_S6_S6_PKS5_S8_S8_S8_PKfflPfPj,"aw",@nobits
	.sectionflags	@""
	.align	16
.nv.shared._ZN13group_norm_v218gn_bwd_cuda_kernelI6__halfLi320ELi1ELi16ELi80ELi64ELb1ELb1ELi64ELi80ELi80ELi4ELb1ELi144ELb0ELb0ELNS_15WgradSyncMethodE3ENS_16CompileConditionILi900EEEEEvPT_S6_S6_PKS5_S8_S8_S8_PKfflPfPj:
	.zero		11352


//--------------------- .nv.shared._ZN13group_norm_v214gn_cuda_kernelI6__halfLi320ELi1ELi32ELi40ELi64ELb0ELi64ELi40ELi40ELi4ELb0ELi116ELb0ELb0ENS_16CompileConditionILi900EEEEEvPT_PKS4_S7_S7_flPfS8_Pj --------------------------
	.section	.nv.shared._ZN13group_norm_v214gn_cuda_kernelI6__halfLi320ELi1ELi32ELi40ELi64ELb0ELi64ELi40ELi40ELi4ELb0ELi116ELb0ELb0ENS_16CompileConditionILi900EEEEEvPT_PKS4_S7_S7_flPfS8_Pj,"aw",@nobits
	.sectionflags	@""
	.align	16
.nv.shared._ZN13group_norm_v214gn_cuda_kernelI6__halfLi320ELi1ELi32ELi40ELi64ELb0ELi64ELi40ELi40ELi4ELb0ELi116ELb0ELb0ENS_16CompileConditionILi900EEEEEvPT_PKS4_S7_S7_flPfS8_Pj:
	.zero		1112


//--------------------- .nv.shared._ZN13group_norm_v214gn_cuda_kernelI6__halfLi320ELi1ELi32ELi40ELi64ELb0ELi64ELi40ELi40ELi4ELb0ELi148ELb0ELb0ENS_16CompileConditionILi900EEEEEvPT_PKS4_S7_S7_flPfS8_Pj --------------------------
	.section	.nv.shared._ZN13group_norm_v214gn_cuda_kernelI6__halfLi320ELi1ELi32ELi40ELi64ELb0ELi64ELi40ELi40ELi4ELb0ELi148ELb0ELb0ENS_16CompileConditionILi900EEEEEvPT_PKS4_S7_S7_flPfS8_Pj,"aw",@nobits
	.sectionflags	@""
	.align	16
.nv.shared._ZN13group_norm_v214gn_cuda_kernelI6__halfLi320ELi1ELi32ELi40ELi64ELb0ELi64ELi40ELi40ELi4ELb0ELi148ELb0ELb0ENS_16CompileConditionILi900EEEEEvPT_PKS4_S7_S7_flPfS8_Pj:
	.zero		1112


//--------------------- .nv.shared._ZN13group_norm_v214gn_cuda_kernelI6__halfLi320ELi1ELi16ELi80ELi64ELb1ELi64ELi80ELi80ELi4ELb0ELi116ELb0ELb0ENS_16CompileConditionILi900EEEEEvPT_PKS4_S7_S7_flPfS8_Pj --------------------------
	.section	.nv.shared._ZN13group_norm_v214gn_cuda_kernelI6__halfLi320ELi1ELi16ELi80ELi64ELb1ELi64ELi80ELi80ELi4ELb0ELi116ELb0ELb0ENS_16CompileConditionILi900EEEEEvPT_PKS4_S7_S7_flPfS8_Pj,"aw",@nobits
	.sectionflags	@""
	.align	16
.nv.shared._ZN13group_norm_v214gn_cuda_kernelI6__halfLi320ELi1ELi16ELi80ELi64ELb1ELi64ELi80ELi80ELi4ELb0ELi116ELb0ELb0ENS_16CompileConditionILi900EEEEEvPT_PKS4_S7_S7_flPfS8_Pj:
	.zero		1112


//--------------------- .nv.shared._ZN13group_norm_v214gn_cuda_kernelI6__halfLi320ELi1ELi16ELi80ELi64ELb1ELi64ELi80ELi80ELi4ELb0ELi148ELb0ELb0ENS_16CompileConditionILi900EEEEEvPT_PKS4_S7_S7_flPfS8_Pj --------------------------
	.section	.nv.shared._ZN13group_norm_v214gn_cuda_kernelI6__halfLi320ELi1ELi16ELi80ELi64ELb1ELi64ELi80ELi80ELi4ELb0ELi148ELb0ELb0ENS_16CompileConditionILi900EEEEEvPT_PKS4_S7_S7_flPfS8_Pj,"aw",@nobits
	.sectionflags	@""
	.align	16
.nv.shared._ZN13group_norm_v214gn_cuda_kernelI6__halfLi320ELi1ELi16ELi80ELi64ELb1ELi64ELi80ELi80ELi4ELb0ELi148ELb0ELb0ENS_16CompileConditionILi900EEEEEvPT_PKS4_S7_S7_flPfS8_Pj:
	.zero		1112


//--------------------- .nv.constant0._ZN13group_norm_v218gn_bwd_cuda_kernelI13__nv_bfloat16Li320ELi1ELi32ELi40ELi64ELb0ELb1ELi64ELi40ELi40ELi4ELb1ELi96ELb0ELb0ELNS_15WgradSyncMethodE3ENS_16CompileConditionILi900EEEEEvPT_S6_S6_PKS5_S8_S8_S8_PKfflPfPj --------------------------
	.section	.nv.constant0._ZN13group_norm_v218gn_bwd_cuda_kernelI13__nv_bfloat16Li320ELi1ELi32ELi40ELi64ELb0ELb1ELi64ELi40ELi40ELi4ELb1ELi96ELb0ELb0ELNS_15WgradSyncMethodE3ENS_16CompileConditionILi900EEEEEvPT_S6_S6_PKS5_S8_S8_S8_PKfflPfPj,"a",@progbits
	.sectionflags	@""
	.align	4
.nv.constant0._ZN13group_norm_v218gn_bwd_cuda_kernelI13__nv_bfloat16Li320ELi1ELi32ELi40ELi64ELb0ELb1ELi64ELi40ELi40ELi4ELb1ELi96ELb0ELb0ELNS_15WgradSyncMethodE3ENS_16CompileConditionILi900EEEEEvPT_S6_S6_PKS5_S8_S8_S8_PKfflPfPj:
	.zero		624


//--------------------- .nv.constant0._ZN13group_norm_v218gn_bwd_cuda_kernelI13__nv_bfloat16Li320ELi1ELi32ELi40ELi64ELb0ELb1ELi64ELi40ELi40ELi4ELb1ELi128ELb0ELb0ELNS_15WgradSyncMethodE3ENS_16CompileConditionILi900EEEEEvPT_S6_S6_PKS5_S8_S8_S8_PKfflPfPj --------------------------
	.section	.nv.constant0._ZN13group_norm_v218gn_bwd_cuda_kernelI13__nv_bfloat16Li320ELi1ELi32ELi40ELi64ELb0ELb1ELi64ELi40ELi40ELi4ELb1ELi128ELb0ELb0ELNS_15WgradSyncMethodE3ENS_16CompileConditionILi900EEEEEvPT_S6_S6_PKS5_S8_S8_S8_PKfflPfPj,"a",@progbits
	.sectionflags	@""
	.align	4
.nv.constant0._ZN13group_norm_v218gn_bwd_cuda_kernelI13__nv_bfloat16Li320ELi1ELi32ELi40ELi64ELb0ELb1ELi64ELi40ELi40ELi4ELb1ELi128ELb0ELb0ELNS_15WgradSyncMethodE3ENS_16CompileConditionILi900EEEEEvPT_S6_S6_PKS5_S8_S8_S8_PKfflPfPj:
	.zero		624


//--------------------- .nv.constant0._ZN13group_norm_v218gn_bwd_cuda_kernelI13__nv_bfloat16Li320ELi1ELi16ELi80ELi64ELb1ELb1ELi64ELi80ELi80ELi4ELb1ELi112ELb0ELb0ELNS_15WgradSyncMethodE3ENS_16CompileConditionILi900EEEEEvPT_S6_S6_PKS5_S8_S8_S8_PKfflPfPj --------------------------
	.section	.nv.constant0._ZN13group_norm_v218gn_bwd_cuda_kernelI13__nv_bfloat16Li320ELi1ELi16ELi80ELi64ELb1ELb1ELi64ELi80ELi80ELi4ELb1ELi112ELb0ELb0ELNS_15WgradSyncMethodE3ENS_16CompileConditionILi900EEEEEvPT_S6_S6_PKS5_S8_S8_S8_PKfflPfPj,"a",@progbits
	.sectionflags	@""
	.align	4
.nv.constant0._ZN13group_norm_v218gn_bwd_cuda_kernelI13__nv_bfloat16Li320ELi1ELi16ELi80ELi64ELb1ELb1ELi64ELi80ELi80ELi4ELb1ELi112ELb0ELb0ELNS_15WgradSyncMethodE3ENS_16CompileConditionILi900EEEEEvPT_S6_S6_PKS5_S8_S8_S8_PKfflPfPj:
	.zero		624


//--------------------- .nv.constant0._ZN13group_norm_v218gn_bwd_cuda_kernelI13__nv_bfloat16Li320ELi1ELi16ELi80ELi64ELb1ELb1ELi64ELi80ELi80ELi4ELb1ELi144ELb0ELb0ELNS_15WgradSyncMethodE3ENS_16CompileConditionILi900EEEEEvPT_S6_S6_PKS5_S8_S8_S8_PKfflPfPj --------------------------
	.section	.nv.constant0._ZN13group_norm_v218gn_bwd_cuda_kernelI13__nv_bfloat16Li320ELi1ELi16ELi80ELi64ELb1ELb1ELi64ELi80ELi80ELi4ELb1ELi144ELb0ELb0ELNS_15WgradSyncMethodE3ENS_16CompileConditionILi900EEEEEvPT_S6_S6_PKS5_S8_S8_S8_PKfflPfPj,"a",@progbits
	.sectionflags	@""
	.align	4
.nv.constant0._ZN13group_norm_v218gn_bwd_cuda_kernelI13__nv_bfloat16Li320ELi1ELi16ELi80ELi64ELb1ELb1ELi64ELi80ELi80ELi4ELb1ELi144ELb0ELb0ELNS_15WgradSyncMethodE3ENS_16CompileConditionILi900EEEEEvPT_S6_S6_PKS5_S8_S8_S8_PKfflPfPj:
	.zero		624


//--------------------- .nv.constant0._ZN13group_norm_v214gn_cuda_kernelI13__nv_bfloat16Li320ELi1ELi32ELi40ELi64ELb0ELi64ELi40ELi40ELi4ELb0ELi116ELb0ELb0ENS_16CompileConditionILi900EEEEEvPT_PKS4_S7_S7_flPfS8_Pj --------------------------
	.section	.nv.constant0._ZN13group_norm_v214gn_cuda_kernelI13__nv_bfloat16Li320ELi1ELi32ELi40ELi64ELb0ELi64ELi40ELi40ELi4ELb0ELi116ELb0ELb0ENS_16CompileConditionILi900EEEEEvPT_PKS4_S7_S7_flPfS8_Pj,"a",@progbits
	.sectionflags	@""
	.align	4
.nv.constant0._ZN13group_norm_v214gn_cuda_kernelI13__nv_bfloat16Li320ELi1ELi32ELi40ELi64ELb0ELi64ELi40ELi40ELi4ELb0ELi116ELb0ELb0ENS_16CompileConditionILi900EEEEEvPT_PKS4_S7_S7_flPfS8_Pj:
	.zero		600


//--------------------- .nv.constant0._ZN13group_norm_v214gn_cuda_kernelI13__nv_bfloat16Li320ELi1ELi32ELi40ELi64ELb0ELi64ELi40ELi40ELi4ELb0ELi148ELb0ELb0ENS_16CompileConditionILi900EEEEEvPT_PKS4_S7_S7_flPfS8_Pj --------------------------
	.section	.nv.constant0._ZN13group_norm_v214gn_cuda_kernelI13__nv_bfloat16Li320ELi1ELi32ELi40ELi64ELb0ELi64ELi40ELi40ELi4ELb0ELi148ELb0ELb0ENS_16CompileConditionILi900EEEEEvPT_PKS4_S7_S7_flPfS8_Pj,"a",@progbits
	.sectionflags	@""
	.align	4
.nv.constant0._ZN13group_norm_v214gn_cuda_kernelI13__nv_bfloat16Li320ELi1ELi32ELi40ELi64ELb0ELi64ELi40ELi40ELi4ELb0ELi148ELb0ELb0ENS_16CompileConditionILi900EEEEEvPT_PKS4_S7_S7_flPfS8_Pj:
	.zero		600


//--------------------- .nv.constant0._ZN13group_norm_v214gn_cuda_kernelI13__nv_bfloat16Li320ELi1ELi16ELi80ELi64ELb1ELi64ELi80ELi80ELi4ELb0ELi116ELb0ELb0ENS_16CompileConditionILi900EEEEEvPT_PKS4_S7_S7_flPfS8_Pj --------------------------
	.section	.nv.constant0._ZN13group_norm_v214gn_cuda_kernelI13__nv_bfloat16Li320ELi1ELi16ELi80ELi64ELb1ELi64ELi80ELi80ELi4ELb0ELi116ELb0ELb0ENS_16CompileConditionILi900EEEEEvPT_PKS4_S7_S7_flPfS8_Pj,"a",@progbits
	.sectionflags	@""
	.align	4
.nv.constant0._ZN13group_norm_v214gn_cuda_kernelI13__nv_bfloat16Li320ELi1ELi16ELi80ELi64ELb1ELi64ELi80ELi80ELi4ELb0ELi116ELb0ELb0ENS_16CompileConditionILi900EEEEEvPT_PKS4_S7_S7_flPfS8_Pj:
	.zero		600


//--------------------- .nv.constant0._ZN13group_norm_v214gn_cuda_kernelI13__nv_bfloat16Li320ELi1ELi16ELi80ELi64ELb1ELi64ELi80ELi80ELi4ELb0ELi148ELb0ELb0ENS_16CompileConditionILi900EEEEEvPT_PKS4_S7_S7_flPfS8_Pj --------------------------
	.section	.nv.constant0._ZN13group_norm_v214gn_cuda_kernelI13__nv_bfloat16Li320ELi1ELi16ELi80ELi64ELb1ELi64ELi80ELi80ELi4ELb0ELi148ELb0ELb0ENS_16CompileConditionILi900EEEEEvPT_PKS4_S7_S7_flPfS8_Pj,"a",@progbits
	.sectionflags	@""
	.align	4
.nv.constant0._ZN13group_norm_v214gn_cuda_kernelI13__nv_bfloat16Li320ELi1ELi16ELi80ELi64ELb1ELi64ELi80ELi80ELi4ELb0ELi148ELb0ELb0ENS_16CompileConditionILi900EEEEEvPT_PKS4_S7_S7_flPfS8_Pj:
	.zero		600


//--------------------- .nv.constant0._ZN13group_norm_v218gn_bwd_cuda_kernelI6__halfLi320ELi1ELi32ELi40ELi64ELb0ELb1ELi64ELi40ELi40ELi4ELb1ELi96ELb0ELb0ELNS_15WgradSyncMethodE3ENS_16CompileConditionILi900EEEEEvPT_S6_S6_PKS5_S8_S8_S8_PKfflPfPj --------------------------
	.section	.nv.constant0._ZN13group_norm_v218gn_bwd_cuda_kernelI6__halfLi320ELi1ELi32ELi40ELi64ELb0ELb1ELi64ELi40ELi40ELi4ELb1ELi96ELb0ELb0ELNS_15WgradSyncMethodE3ENS_16CompileConditionILi900EEEEEvPT_S6_S6_PKS5_S8_S8_S8_PKfflPfPj,"a",@progbits
	.sectionflags	@""
	.align	4
.nv.constant0._ZN13group_norm_v218gn_bwd_cuda_kernelI6__halfLi320ELi1ELi32ELi40ELi64ELb0ELb1ELi64ELi40ELi40ELi4ELb1ELi96ELb0ELb0ELNS_15WgradSyncMethodE3ENS_16CompileConditionILi900EEEEEvPT_S6_S6_PKS5_S8_S8_S8_PKfflPfPj:
	.zero		624


//--------------------- .nv.constant0._ZN13group_norm_v218gn_bwd_cuda_kernelI6__halfLi320ELi1ELi32ELi40ELi64ELb0ELb1ELi64ELi40ELi40ELi4ELb1ELi128ELb0ELb0ELNS_15WgradSyncMethodE3ENS_16CompileConditionILi900EEEEEvPT_S6_S6_PKS5_S8_S8_S8_PKfflPfPj --------------------------
	.section	.nv.constant0._ZN13group_norm_v218gn_bwd_cuda_kernelI6__halfLi320ELi1ELi32ELi40ELi64ELb0ELb1ELi64ELi40ELi40ELi4ELb1ELi128ELb0ELb0ELNS_15WgradSyncMethodE3ENS_16CompileConditionILi900EEEEEvPT_S6_S6_PKS5_S8_S8_S8_PKfflPfPj,"a",@progbits
	.sectionflags	@""
	.align	4
.nv.constant0._ZN13group_norm_v218gn_bwd_cuda_kernelI6__halfLi320ELi1ELi32ELi40ELi64ELb0ELb1ELi64ELi40ELi40ELi4ELb1ELi128ELb0ELb0ELNS_15WgradSyncMethodE3ENS_16CompileConditionILi900EEEEEvPT_S6_S6_PKS5_S8_S8_S8_PKfflPfPj:
	.zero		624


//--------------------- .nv.constant0._ZN13group_norm_v218gn_bwd_cuda_kernelI6__halfLi320ELi1ELi16ELi80ELi64ELb1ELb1ELi64ELi80ELi80ELi4ELb1ELi112ELb0ELb0ELNS_15WgradSyncMethodE3ENS_16CompileConditionILi900EEEEEvPT_S6_S6_PKS5_S8_S8_S8_PKfflPfPj --------------------------
	.section	.nv.constant0._ZN13group_norm_v218gn_bwd_cuda_kernelI6__halfLi320ELi1ELi16ELi80ELi64ELb1ELb1ELi64ELi80ELi80ELi4ELb1ELi112ELb0ELb0ELNS_15WgradSyncMethodE3ENS_16CompileConditionILi900EEEEEvPT_S6_S6_PKS5_S8_S8_S8_PKfflPfPj,"a",@progbits
	.sectionflags	@""
	.align	4
.nv.constant0._ZN13group_norm_v218gn_bwd_cuda_kernelI6__halfLi320ELi1ELi16ELi80ELi64ELb1ELb1ELi64ELi80ELi80ELi4ELb1ELi112ELb0ELb0ELNS_15WgradSyncMethodE3ENS_16CompileConditionILi900EEEEEvPT_S6_S6_PKS5_S8_S8_S8_PKfflPfPj:
	.zero		624


//--------------------- .nv.constant0._ZN13group_norm_v218gn_bwd_cuda_kernelI6__halfLi320ELi1ELi16ELi80ELi64ELb1ELb1ELi64ELi80ELi80ELi4ELb1ELi144ELb0ELb0ELNS_15WgradSyncMethodE3ENS_16CompileConditionILi900EEEEEvPT_S6_S6_PKS5_S8_S8_S8_PKfflPfPj --------------------------
	.section	.nv.constant0._ZN13group_norm_v218gn_bwd_cuda_kernelI6__halfLi320ELi1ELi16ELi80ELi64ELb1ELb1ELi64ELi80ELi80ELi4ELb1ELi144ELb0ELb0ELNS_15WgradSyncMethodE3ENS_16CompileConditionILi900EEEEEvPT_S6_S6_PKS5_S8_S8_S8_PKfflPfPj,"a",@progbits
	.sectionflags	@""
	.align	4
.nv.constant0._ZN13group_norm_v218gn_bwd_cuda_kernelI6__halfLi320ELi1ELi16ELi80ELi64ELb1ELb1ELi64ELi80ELi80ELi4ELb1ELi144ELb0ELb0ELNS_15WgradSyncMethodE3ENS_16CompileConditionILi900EEEEEvPT_S6_S6_PKS5_S8_S8_S8_PKfflPfPj:
	.zero		624


//--------------------- .nv.constant0._ZN13group_norm_v214gn_cuda_kernelI6__halfLi320ELi1ELi32ELi40ELi64ELb0ELi64ELi40ELi40ELi4ELb0ELi116ELb0ELb0ENS_16CompileConditionILi900EEEEEvPT_PKS4_S7_S7_flPfS8_Pj --------------------------
	.section	.nv.constant0._ZN13group_norm_v214gn_cuda_kernelI6__halfLi320ELi1ELi32ELi40ELi64ELb0ELi64ELi40ELi40ELi4ELb0ELi116ELb0ELb0ENS_16CompileConditionILi900EEEEEvPT_PKS4_S7_S7_flPfS8_Pj,"a",@progbits
	.sectionflags	@""
	.align	4
.nv.constant0._ZN13group_norm_v214gn_cuda_kernelI6__halfLi320ELi1ELi32ELi40ELi64ELb0ELi64ELi40ELi40ELi4ELb0ELi116ELb0ELb0ENS_16CompileConditionILi900EEEEEvPT_PKS4_S7_S7_flPfS8_Pj:
	.zero		600


//--------------------- .nv.constant0._ZN13group_norm_v214gn_cuda_kernelI6__halfLi320ELi1ELi32ELi40ELi64ELb0ELi64ELi40ELi40ELi4ELb0ELi148ELb0ELb0ENS_16CompileConditionILi900EEEEEvPT_PKS4_S7_S7_flPfS8_Pj --------------------------
	.section	.nv.constant0._ZN13group_norm_v214gn_cuda_kernelI6__halfLi320ELi1ELi32ELi40ELi64ELb0ELi64ELi40ELi40ELi4ELb0ELi148ELb0ELb0ENS_16CompileConditionILi900EEEEEvPT_PKS4_S7_S7_flPfS8_Pj,"a",@progbits
	.sectionflags	@""
	.align	4
.nv.constant0._ZN13group_norm_v214gn_cuda_kernelI6__halfLi320ELi1ELi32ELi40ELi64ELb0ELi64ELi40ELi40ELi4ELb0ELi148ELb0ELb0ENS_16CompileConditionILi900EEEEEvPT_PKS4_S7_S7_flPfS8_Pj:
	.zero		600


//--------------------- .nv.constant0._ZN13group_norm_v214gn_cuda_kernelI6__halfLi320ELi1ELi16ELi80ELi64ELb1ELi64ELi80ELi80ELi4ELb0ELi116ELb0ELb0ENS_16CompileConditionILi900EEEEEvPT_PKS4_S7_S7_flPfS8_Pj --------------------------
	.section	.nv.constant0._ZN13group_norm_v214gn_cuda_kernelI6__halfLi320ELi1ELi16ELi80ELi64ELb1ELi64ELi80ELi80ELi4ELb0ELi116ELb0ELb0ENS_16CompileConditionILi900EEEEEvPT_PKS4_S7_S7_flPfS8_Pj,"a",@progbits
	.sectionflags	@""
	.align	4
.nv.constant0._ZN13group_norm_v214gn_cuda_kernelI6__halfLi320ELi1ELi16ELi80ELi64ELb1ELi64ELi80ELi80ELi4ELb0ELi116ELb0ELb0ENS_16CompileConditionILi900EEEEEvPT_PKS4_S7_S7_flPfS8_Pj:
	.zero		600


//--------------------- .nv.constant0._ZN13group_norm_v214gn_cuda_kernelI6__halfLi320ELi1ELi16ELi80ELi64ELb1ELi64ELi80ELi80ELi4ELb0ELi148ELb0ELb0ENS_16CompileConditionILi900EEEEEvPT_PKS4_S7_S7_flPfS8_Pj --------------------------
	.section	.nv.constant0._ZN13group_norm_v214gn_cuda_kernelI6__halfLi320ELi1ELi16ELi80ELi64ELb1ELi64ELi80ELi80ELi4ELb0ELi148ELb0ELb0ENS_16CompileConditionILi900EEEEEvPT_PKS4_S7_S7_flPfS8_Pj,"a",@progbits
	.sectionflags	@""
	.align	4
.nv.constant0._ZN13group_norm_v214gn_cuda_kernelI6__halfLi320ELi1ELi16ELi80ELi64ELb1ELi64ELi80ELi80ELi4ELb0ELi148ELb0ELb0ENS_16CompileConditionILi900EEEEEvPT_PKS4_S7_S7_flPfS8_Pj:
	.zero		600


//--------------------- SYMBOLS --------------------------

	.type		.nv.reservedSmem.offset0,@object
	.size		.nv.reservedSmem.offset0,0x4
